def attn_fwd(
    Q,
    K,
    V,
    Out,
    Lse,
    sm_scale,
    stride_qz,
    stride_qh,
    stride_qm,
    stride_qk,
    stride_kz,
    stride_kh,
    stride_kn,
    stride_kk,
    stride_vz,
    stride_vh,
    stride_vn,
    stride_vk,
    stride_oz,
    stride_oh,
    stride_om,
    stride_ok,
    seqlen_q,
    seqlen_k,
    BLOCK_M: tl.constexpr,
    BLOCK_N: tl.constexpr,
    HEAD_DIM: tl.constexpr,
    CAUSAL: tl.constexpr,
):
    start_m = tl.program_id(0)
    off_hz = tl.program_id(1)
    q_off = off_hz * stride_qh
    k_off = off_hz * stride_kh
    v_off = off_hz * stride_vh
    offs_m = start_m * BLOCK_M + tl.arange(0, BLOCK_M)
    offs_d = tl.arange(0, HEAD_DIM)
    offs_n = tl.arange(0, BLOCK_N)
    q_ptrs = Q + q_off + offs_m[:, None] * stride_qm + offs_d[None, :] * stride_qk
    k_ptrs = K + k_off + offs_d[:, None] * stride_kk + offs_n[None, :] * stride_kn
    v_ptrs = V + v_off + offs_n[:, None] * stride_vn + offs_d[None, :] * stride_vk
    m_i = tl.full([BLOCK_M], float("-inf"), dtype=tl.float32)
    l_i = tl.zeros([BLOCK_M], dtype=tl.float32) + 1.0
    acc = tl.zeros([BLOCK_M, HEAD_DIM], dtype=tl.float32)
    q = tl.load(q_ptrs)
    acc, l_i, m_i = _attn_fwd_inner(
        acc,
        l_i,
        m_i,
        q,
        k_ptrs,
        v_ptrs,
        sm_scale,
        stride_kn,
        stride_vn,
        start_m,
        seqlen_k,
        BLOCK_M,
        BLOCK_N,
        HEAD_DIM,
        CAUSAL,
    )
    acc = acc / l_i[:, None]
    lse = m_i + tl.math.log2(l_i) / 1.4426950408889634
    o_ptrs = (
        Out
        + off_hz * stride_oh
        + offs_m[:, None] * stride_om
        + offs_d[None, :] * stride_ok
    )
    tl.store(o_ptrs, acc.to(Out.dtype.element_ty))
    tl.store(Lse + off_hz * seqlen_q + offs_m, lse)

# config = {"BLOCK_M": 128, "BLOCK_N": 128, "HEAD_DIM": 256, "arch": "sm_100", "causal": true, "dtype": "bf16", "num_stages": 2, "num_warps": 4}
# arch = sm_100


// ===== COMPILED SASS (sm_100a) =====

	.target	sm_100a

	.elftype	@"ET_EXEC"


//--------------------- .note.nv.tkinfo           --------------------------
	.section	.note.nv.tkinfo,"",@"SHT_NOTE"
	.sectionflags	@"SHF_NOTE_NV_TKINFO"
	.tkinfo
        /*0018*/ 	.word	0x00000081
        /*0030*/ 	.string	""
        /*0030*/ 	.string	"ptxas-blackwell"
        /*0030*/ 	.string	"Cuda compilation tools, release 12.9, V12.9.86"
        /*0030*/ 	.string	"Build cuda_12.9.r12.9/compiler.36037853_0"
        /*0030*/ 	.string	"-v  -suppress-debug-info  -lineinfo  -arch sm_100a "



//--------------------- .note.nv.cuver            --------------------------
	.section	.note.nv.cuver,"",@"SHT_NOTE"
	.sectionflags	@"SHF_NOTE_NV_CUVER"
        /*0018*/ 	.short	0x0001
        /*001a*/ 	.short	0x0064
        /*001c*/ 	.short	0x0001
        /*001e*/ 	.short	0x0000
        /*0020*/ 	.short	0x0001
        /*0022*/ 	.short	0x0000


//--------------------- .nv.info                  --------------------------
	.section	.nv.info,"",@"SHT_CUDA_INFO"
	.align	4


	//----- nvinfo : EIATTR_REGCOUNT
	.align		4
        /*0000*/ 	.byte	0x04, 0x2f
        /*0002*/ 	.short	(.L_5 - .L_4)
	.align		4
.L_4:
        /*0004*/ 	.word	index@(attn_fwd)
        /*0008*/ 	.word	0x000000ff


	//----- nvinfo : EIATTR_FRAME_SIZE
	.align		4
.L_5:
        /*000c*/ 	.byte	0x04, 0x11
        /*000e*/ 	.short	(.L_7 - .L_6)
	.align		4
.L_6:
        /*0010*/ 	.word	index@($__internal_2_$__cuda_sm10x_tcgen05_guardrail_trap_unallocated_columns_being_dealloced)
        /*0014*/ 	.word	0x00001898


	//----- nvinfo : EIATTR_FRAME_SIZE
	.align		4
.L_7:
        /*0018*/ 	.byte	0x04, 0x11
        /*001a*/ 	.short	(.L_9 - .L_8)
	.align		4
.L_8:
        /*001c*/ 	.word	index@($__internal_1_$__cuda_sm10x_tcgen05_guardrail_trap_phase_invalid_during_alloc)
        /*0020*/ 	.word	0x00001898


	//----- nvinfo : EIATTR_FRAME_SIZE
	.align		4
.L_9:
        /*0024*/ 	.byte	0x04, 0x11
        /*0026*/ 	.short	(.L_11 - .L_10)
	.align		4
.L_10:
        /*0028*/ 	.word	index@($__internal_0_$__cuda_sm10x_tcgen05_guardrail_trap_col_being_dealloced_not_returned_by_alloc)
        /*002c*/ 	.word	0x00001898


	//----- nvinfo : EIATTR_FRAME_SIZE
	.align		4
.L_11:
        /*0030*/ 	.byte	0x04, 0x11
        /*0032*/ 	.short	(.L_13 - .L_12)
	.align		4
.L_12:
        /*0034*/ 	.word	index@(attn_fwd)
        /*0038*/ 	.word	0x00001898


	//----- nvinfo : EIATTR_MIN_STACK_SIZE
	.align		4
.L_13:
        /*003c*/ 	.byte	0x04, 0x12
        /*003e*/ 	.short	(.L_15 - .L_14)
	.align		4
.L_14:
        /*0040*/ 	.word	index@(attn_fwd)
        /*0044*/ 	.word	0x00001898
.L_15:


//--------------------- .nv.info.attn_fwd         --------------------------
	.section	.nv.info.attn_fwd,"",@"SHT_CUDA_INFO"
	.sectionflags	@""
	.align	4


	//----- nvinfo : EIATTR_CUDA_API_VERSION
	.align		4
        /*0000*/ 	.byte	0x04, 0x37
        /*0002*/ 	.short	(.L_17 - .L_16)
.L_16:
        /*0004*/ 	.word	0x00000081


	//----- nvinfo : EIATTR_KPARAM_INFO
	.align		4
.L_17:
        /*0008*/ 	.byte	0x04, 0x17
        /*000a*/ 	.short	(.L_19 - .L_18)
.L_18:
        /*000c*/ 	.word	0x00000000
        /*0010*/ 	.short	0x0019
        /*0012*/ 	.short	0x0080
        /*0014*/ 	.byte	0x00, 0xf4, 0x21, 0x00


	//----- nvinfo : EIATTR_KPARAM_INFO
	.align		4
.L_19:
        /*0018*/ 	.byte	0x04, 0x17
        /*001a*/ 	.short	(.L_21 - .L_20)
.L_20:
        /*001c*/ 	.word	0x00000000
        /*0020*/ 	.short	0x0018
        /*0022*/ 	.short	0x0078
        /*0024*/ 	.byte	0x00, 0xf4, 0x21, 0x00


	//----- nvinfo : EIATTR_KPARAM_INFO
	.align		4
.L_21:
        /*0028*/ 	.byte	0x04, 0x17
        /*002a*/ 	.short	(.L_23 - .L_22)
.L_22:
        /*002c*/ 	.word	0x00000000
        /*0030*/ 	.short	0x0017
        /*0032*/ 	.short	0x0070
        /*0034*/ 	.byte	0x00, 0xf0, 0x11, 0x00


	//----- nvinfo : EIATTR_KPARAM_INFO
	.align		4
.L_23:
        /*0038*/ 	.byte	0x04, 0x17
        /*003a*/ 	.short	(.L_25 - .L_24)
.L_24:
        /*003c*/ 	.word	0x00000000
        /*0040*/ 	.short	0x0016
        /*0042*/ 	.short	0x006c
        /*0044*/ 	.byte	0x00, 0xf0, 0x11, 0x00


	//----- nvinfo : EIATTR_KPARAM_INFO
	.align		4
.L_25:
        /*0048*/ 	.byte	0x04, 0x17
        /*004a*/ 	.short	(.L_27 - .L_26)
.L_26:
        /*004c*/ 	.word	0x00000000
        /*0050*/ 	.short	0x0015
        /*0052*/ 	.short	0x0068
        /*0054*/ 	.byte	0x00, 0xf0, 0x11, 0x00


	//----- nvinfo : EIATTR_KPARAM_INFO
	.align		4
.L_27:
        /*0058*/ 	.byte	0x04, 0x17
        /*005a*/ 	.short	(.L_29 - .L_28)
.L_28:
        /*005c*/ 	.word	0x00000000
        /*0060*/ 	.short	0x0014
        /*0062*/ 	.short	0x0064
        /*0064*/ 	.byte	0x00, 0xf0, 0x11, 0x00


	//----- nvinfo : EIATTR_KPARAM_INFO
	.align		4
.L_29:
        /*0068*/ 	.byte	0x04, 0x17
        /*006a*/ 	.short	(.L_31 - .L_30)
.L_30:
        /*006c*/ 	.word	0x00000000
        /*0070*/ 	.short	0x0013
        /*0072*/ 	.short	0x0060
        /*0074*/ 	.byte	0x00, 0xf0, 0x11, 0x00


	//----- nvinfo : EIATTR_KPARAM_INFO
	.align		4
.L_31:
        /*0078*/ 	.byte	0x04, 0x17
        /*007a*/ 	.short	(.L_33 - .L_32)
.L_32:
        /*007c*/ 	.word	0x00000000
        /*0080*/ 	.short	0x0012
        /*0082*/ 	.short	0x005c
        /*0084*/ 	.byte	0x00, 0xf0, 0x11, 0x00


	//----- nvinfo : EIATTR_KPARAM_INFO
	.align		4
.L_33:
        /*0088*/ 	.byte	0x04, 0x17
        /*008a*/ 	.short	(.L_35 - .L_34)
.L_34:
        /*008c*/ 	.word	0x00000000
        /*0090*/ 	.short	0x0011
        /*0092*/ 	.short	0x0058
        /*0094*/ 	.byte	0x00, 0xf0, 0x11, 0x00


	//----- nvinfo : EIATTR_KPARAM_INFO
	.align		4
.L_35:
        /*0098*/ 	.byte	0x04, 0x17
        /*009a*/ 	.short	(.L_37 - .L_36)
.L_36:
        /*009c*/ 	.word	0x00000000
        /*00a0*/ 	.short	0x0010
        /*00a2*/ 	.short	0x0054
        /*00a4*/ 	.byte	0x00, 0xf0, 0x11, 0x00


	//----- nvinfo : EIATTR_KPARAM_INFO
	.align		4
.L_37:
        /*00a8*/ 	.byte	0x04, 0x17
        /*00aa*/ 	.short	(.L_39 - .L_38)
.L_38:
        /*00ac*/ 	.word	0x00000000
        /*00b0*/ 	.short	0x000f
        /*00b2*/ 	.short	0x0050
        /*00b4*/ 	.byte	0x00, 0xf0, 0x11, 0x00


	//----- nvinfo : EIATTR_KPARAM_INFO
	.align		4
.L_39:
        /*00b8*/ 	.byte	0x04, 0x17
        /*00ba*/ 	.short	(.L_41 - .L_40)
.L_40:
        /*00bc*/ 	.word	0x00000000
        /*00c0*/ 	.short	0x000e
        /*00c2*/ 	.short	0x004c
        /*00c4*/ 	.byte	0x00, 0xf0, 0x11, 0x00


	//----- nvinfo : EIATTR_KPARAM_INFO
	.align		4
.L_41:
        /*00c8*/ 	.byte	0x04, 0x17
        /*00ca*/ 	.short	(.L_43 - .L_42)
.L_42:
        /*00cc*/ 	.word	0x00000000
        /*00d0*/ 	.short	0x000d
        /*00d2*/ 	.short	0x0048
        /*00d4*/ 	.byte	0x00, 0xf0, 0x11, 0x00


	//----- nvinfo : EIATTR_KPARAM_INFO
	.align		4
.L_43:
        /*00d8*/ 	.byte	0x04, 0x17
        /*00da*/ 	.short	(.L_45 - .L_44)
.L_44:
        /*00dc*/ 	.word	0x00000000
        /*00e0*/ 	.short	0x000c
        /*00e2*/ 	.short	0x0044
        /*00e4*/ 	.byte	0x00, 0xf0, 0x11, 0x00


	//----- nvinfo : EIATTR_KPARAM_INFO
	.align		4
.L_45:
        /*00e8*/ 	.byte	0x04, 0x17
        /*00ea*/ 	.short	(.L_47 - .L_46)
.L_46:
        /*00ec*/ 	.word	0x00000000
        /*00f0*/ 	.short	0x000b
        /*00f2*/ 	.short	0x0040
        /*00f4*/ 	.byte	0x00, 0xf0, 0x11, 0x00


	//----- nvinfo : EIATTR_KPARAM_INFO
	.align		4
.L_47:
        /*00f8*/ 	.byte	0x04, 0x17
        /*00fa*/ 	.short	(.L_49 - .L_48)
.L_48:
        /*00fc*/ 	.word	0x00000000
        /*0100*/ 	.short	0x000a
        /*0102*/ 	.short	0x003c
        /*0104*/ 	.byte	0x00, 0xf0, 0x11, 0x00


	//----- nvinfo : EIATTR_KPARAM_INFO
	.align		4
.L_49:
        /*0108*/ 	.byte	0x04, 0x17
        /*010a*/ 	.short	(.L_51 - .L_50)
.L_50:
        /*010c*/ 	.word	0x00000000
        /*0110*/ 	.short	0x0009
        /*0112*/ 	.short	0x0038
        /*0114*/ 	.byte	0x00, 0xf0, 0x11, 0x00


	//----- nvinfo : EIATTR_KPARAM_INFO
	.align		4
.L_51:
        /*0118*/ 	.byte	0x04, 0x17
        /*011a*/ 	.short	(.L_53 - .L_52)
.L_52:
        /*011c*/ 	.word	0x00000000
        /*0120*/ 	.short	0x0008
        /*0122*/ 	.short	0x0034
        /*0124*/ 	.byte	0x00, 0xf0, 0x11, 0x00


	//----- nvinfo : EIATTR_KPARAM_INFO
	.align		4
.L_53:
        /*0128*/ 	.byte	0x04, 0x17
        /*012a*/ 	.short	(.L_55 - .L_54)
.L_54:
        /*012c*/ 	.word	0x00000000
        /*0130*/ 	.short	0x0007
        /*0132*/ 	.short	0x0030
        /*0134*/ 	.byte	0x00, 0xf0, 0x11, 0x00


	//----- nvinfo : EIATTR_KPARAM_INFO
	.align		4
.L_55:
        /*0138*/ 	.byte	0x04, 0x17
        /*013a*/ 	.short	(.L_57 - .L_56)
.L_56:
        /*013c*/ 	.word	0x00000000
        /*0140*/ 	.short	0x0006
        /*0142*/ 	.short	0x002c
        /*0144*/ 	.byte	0x00, 0xf0, 0x11, 0x00


	//----- nvinfo : EIATTR_KPARAM_INFO
	.align		4
.L_57:
        /*0148*/ 	.byte	0x04, 0x17
        /*014a*/ 	.short	(.L_59 - .L_58)
.L_58:
        /*014c*/ 	.word	0x00000000
        /*0150*/ 	.short	0x0005
        /*0152*/ 	.short	0x0028
        /*0154*/ 	.byte	0x00, 0xf0, 0x11, 0x00


	//----- nvinfo : EIATTR_KPARAM_INFO
	.align		4
.L_59:
        /*0158*/ 	.byte	0x04, 0x17
        /*015a*/ 	.short	(.L_61 - .L_60)
.L_60:
        /*015c*/ 	.word	0x00000000
        /*0160*/ 	.short	0x0004
        /*0162*/ 	.short	0x0020
        /*0164*/ 	.byte	0x00, 0xf4, 0x21, 0x00


	//----- nvinfo : EIATTR_KPARAM_INFO
	.align		4
.L_61:
        /*0168*/ 	.byte	0x04, 0x17
        /*016a*/ 	.short	(.L_63 - .L_62)
.L_62:
        /*016c*/ 	.word	0x00000000
        /*0170*/ 	.short	0x0003
        /*0172*/ 	.short	0x0018
        /*0174*/ 	.byte	0x00, 0xf4, 0x21, 0x00


	//----- nvinfo : EIATTR_KPARAM_INFO
	.align		4
.L_63:
        /*0178*/ 	.byte	0x04, 0x17
        /*017a*/ 	.short	(.L_65 - .L_64)
.L_64:
        /*017c*/ 	.word	0x00000000
        /*0180*/ 	.short	0x0002
        /*0182*/ 	.short	0x0010
        /*0184*/ 	.byte	0x00, 0xf4, 0x21, 0x00


	//----- nvinfo : EIATTR_KPARAM_INFO
	.align		4
.L_65:
        /*0188*/ 	.byte	0x04, 0x17
        /*018a*/ 	.short	(.L_67 - .L_66)
.L_66:
        /*018c*/ 	.word	0x00000000
        /*0190*/ 	.short	0x0001
        /*0192*/ 	.short	0x0008
        /*0194*/ 	.byte	0x00, 0xf4, 0x21, 0x00


	//----- nvinfo : EIATTR_KPARAM_INFO
	.align		4
.L_67:
        /*0198*/ 	.byte	0x04, 0x17
        /*019a*/ 	.short	(.L_69 - .L_68)
.L_68:
        /*019c*/ 	.word	0x00000000
        /*01a0*/ 	.short	0x0000
        /*01a2*/ 	.short	0x0000
        /*01a4*/ 	.byte	0x00, 0xf4, 0x21, 0x00


	//----- nvinfo : EIATTR_AT_ENTRY_FRAGMENTS
	.align		4
.L_69:
        /*01a8*/ 	.byte	0x04, 0x4f
        /*01aa*/ 	.short	(.L_71 - .L_70)


	//   ....[0]....
.L_70:
        /*01ac*/ 	.word	0x00000004


	//----- nvinfo : EIATTR_RESERVED_SMEM_USED
	.align		4
.L_71:
        /*01b0*/ 	.byte	0x01, 0x41
	.zero		2


	//----- nvinfo : EIATTR_SPARSE_MMA_MASK
	.align		4
        /*01b4*/ 	.byte	0x03, 0x50
        /*01b6*/ 	.short	0x0000


	//----- nvinfo : EIATTR_TCGEN05_1CTA_USED
	.align		4
        /*01b8*/ 	.byte	0x01, 0x51
	.zero		2


	//----- nvinfo : EIATTR_MAXREG_COUNT
	.align		4
        /*01bc*/ 	.byte	0x03, 0x1b
        /*01be*/ 	.short	0x00ff


	//----- nvinfo : EIATTR_NUM_BARRIERS
	.align		4
        /*01c0*/ 	.byte	0x02, 0x4c
        /*01c2*/ 	.byte	0x01
	.zero		1


	//----- nvinfo : EIATTR_ANNOTATIONS
	.align		4
        /*01c4*/ 	.byte	0x04, 0x55
        /*01c6*/ 	.short	(.L_73 - .L_72)


	//   ....[0]....
.L_72:
        /*01c8*/ 	.word	0x00000001
        /*01cc*/ 	.byte	0x50, 0x04, 0x00, 0x00, 0x01, 0x00, 0x00, 0x00, 0x00, 0x4b, 0x00, 0x00, 0x01, 0x00, 0x00, 0x00
        /* <DEDUP_REMOVED lines=1049> */
        /*436c*/ 	.byte	0xf0, 0x49, 0x03, 0x00


	//----- nvinfo : EIATTR_INT_WARP_WIDE_INSTR_OFFSETS
	.align		4
.L_73:
        /*4370*/ 	.byte	0x04, 0x31
        /*4372*/ 	.short	(.L_75 - .L_74)


	//   ....[0]....
.L_74:
        /*4374*/ 	.word	0x00004310


	//   ....[1]....
        /*4378*/ 	.word	0x00004360


	//   ....[2]....
        /*437c*/ 	.word	0x0000a480


	//   ....[3]....
        /*4380*/ 	.word	0x0000d320


	//   ....[4]....
        /*4384*/ 	.word	0x00023c60


	//   ....[5]....
        /*4388*/ 	.word	0x0003abd0


	//   ....[6]....
        /*438c*/ 	.word	0x0003ac10


	//----- nvinfo : EIATTR_COOP_GROUP_MASK_REGIDS
	.align		4
.L_75:
        /*4390*/ 	.byte	0x04, 0x29
        /*4392*/ 	.short	(.L_77 - .L_76)


	//   ....[0]....
.L_76:
        /*4394*/ 	.word	0xffffffff


	//   ....[1]....
        /*4398*/ 	.word	0xffffffff


	//   ....[2]....
        /*439c*/ 	.word	0xffffffff


	//   ....[3]....
        /*43a0*/ 	.word	0xffffffff


	//----- nvinfo : EIATTR_COOP_GROUP_INSTR_OFFSETS
	.align		4
.L_77:
        /*43a4*/ 	.byte	0x04, 0x28
        /*43a6*/ 	.short	(.L_79 - .L_78)


	//   ....[0]....
.L_78:
        /*43a8*/ 	.word	0x00000080


	//   ....[1]....
        /*43ac*/ 	.word	0x00000340


	//   ....[2]....
        /*43b0*/ 	.word	0x0003aa50


	//   ....[3]....
        /*43b4*/ 	.word	0x0003acc0


	//----- nvinfo : EIATTR_VRC_CTA_INIT_COUNT
	.align		4
.L_79:
        /*43b8*/ 	.byte	0x02, 0x4a
        /*43ba*/ 	.byte	0x80
	.zero		1


	//----- nvinfo : EIATTR_MBARRIER_INSTR_OFFSETS
	.align		4
        /*43bc*/ 	.byte	0x04, 0x39
        /*43be*/ 	.short	(.L_81 - .L_80)


	//   ....[0]....
.L_80:
        /*43c0*/ 	.word	0x000075a0
        /*43c4*/ 	.word	0x000000ff
        /*43c8*/ 	.word	0x00000000
        /*43cc*/ 	.short	0x0100
        /*43ce*/ 	.byte	0x07
	.zero		1


	//   ....[1]....
        /*43d0*/ 	.word	0x0000a490
        /*43d4*/ 	.word	0x000000ff
        /*43d8*/ 	.word	0x00040008
        /*43dc*/ 	.short	0x0100
        /*43de*/ 	.byte	0x04
	.zero		1


	//   ....[2]....
        /*43e0*/ 	.word	0x0000d700
        /*43e4*/ 	.word	0x000000ff
        /*43e8*/ 	.word	0x00020000
        /*43ec*/ 	.short	0x0100
        /*43ee*/ 	.byte	0x04
	.zero		1


	//   ....[3]....
        /*43f0*/ 	.word	0x0000de40
        /*43f4*/ 	.word	0x000000ff
        /*43f8*/ 	.word	0x00020000
        /*43fc*/ 	.short	0x010a
        /*43fe*/ 	.byte	0x04
	.zero		1


	//   ....[4]....
        /*4400*/ 	.word	0x0000df30
        /*4404*/ 	.word	0x000000ff
        /*4408*/ 	.word	0x00020000
        /*440c*/ 	.short	0x0108
        /*440e*/ 	.byte	0x04
	.zero		1


	//   ....[5]....
        /*4410*/ 	.word	0x00025120
        /*4414*/ 	.word	0x000000ff
        /*4418*/ 	.word	0x00040010
        /*441c*/ 	.short	0x0100
        /*441e*/ 	.byte	0x04
	.zero		1


	//   ....[6]....
        /*4420*/ 	.word	0x00025530
        /*4424*/ 	.word	0x000000ff
        /*4428*/ 	.word	0x00040010
        /*442c*/ 	.short	0x010a
        /*442e*/ 	.byte	0x04
	.zero		1


	//   ....[7]....
        /*4430*/ 	.word	0x000271d0
        /*4434*/ 	.word	0x000000ff
        /*4438*/ 	.word	0x00040010
        /*443c*/ 	.short	0x0108
        /*443e*/ 	.byte	0x04
	.zero		1


	//   ....[8]....
        /*4440*/ 	.word	0x000273e0
        /*4444*/ 	.word	0x000000ff
        /*4448*/ 	.word	0x00000000
        /*444c*/ 	.short	0x010a
        /*444e*/ 	.byte	0x07
	.zero		1


	//   ....[9]....
        /*4450*/ 	.word	0x000314c0
        /*4454*/ 	.word	0x000000ff
        /*4458*/ 	.word	0x00000000
        /*445c*/ 	.short	0x010a
        /*445e*/ 	.byte	0x07
	.zero		1


	//   ....[10]....
        /*4460*/ 	.word	0x000315f0
        /*4464*/ 	.word	0x000000ff
        /*4468*/ 	.word	0x00040000
        /*446c*/ 	.short	0x0108
        /*446e*/ 	.byte	0x04
	.zero		1


	//   ....[11]....
        /*4470*/ 	.word	0x00031670
        /*4474*/ 	.word	0x000000ff
        /*4478*/ 	.word	0x00040008
        /*447c*/ 	.short	0x0108
        /*447e*/ 	.byte	0x04
	.zero		1


	//   ....[12]....
        /*4480*/ 	.word	0x0003ace0
        /*4484*/ 	.word	0x000000ff
        /*4488*/ 	.word	0x00020000
        /*448c*/ 	.short	0x010a
        /*448e*/ 	.byte	0x04
	.zero		1


	//   ....[13]....
        /*4490*/ 	.word	0x0003ad10
        /*4494*/ 	.word	0x000000ff
        /*4498*/ 	.word	0x00040010
        /*449c*/ 	.short	0x010a
        /*449e*/ 	.byte	0x04
	.zero		1


	//   ....[14]....
        /*44a0*/ 	.word	0x0003ad40
        /*44a4*/ 	.word	0x000000ff
        /*44a8*/ 	.word	0x00000000
        /*44ac*/ 	.short	0x010a
        /*44ae*/ 	.byte	0x07
	.zero		1


	//   ....[15]....
        /*44b0*/ 	.word	0x0003ad70
        /*44b4*/ 	.word	0x000000ff
        /*44b8*/ 	.word	0x00000000
        /*44bc*/ 	.short	0x010a
        /*44be*/ 	.byte	0x07
	.zero		1


	//----- nvinfo : EIATTR_NUM_MBARRIERS
	.align		4
.L_81:
        /*44c0*/ 	.byte	0x03, 0x38
        /*44c2*/ 	.short	0xffff


	//----- nvinfo : EIATTR_EXIT_INSTR_OFFSETS
	.align		4
        /*44c4*/ 	.byte	0x04, 0x1c
        /*44c6*/ 	.short	(.L_83 - .L_82)


	//   ....[0]....
.L_82:
        /*44c8*/ 	.word	0x0003acd0


	//----- nvinfo : EIATTR_REQNTID
	.align		4
.L_83:
        /*44cc*/ 	.byte	0x04, 0x10
        /*44ce*/ 	.short	(.L_85 - .L_84)
.L_84:
        /*44d0*/ 	.word	0x00000080
        /*44d4*/ 	.word	0x00000001
        /*44d8*/ 	.word	0x00000001


	//----- nvinfo : EIATTR_CRS_STACK_SIZE
	.align		4
.L_85:
        /*44dc*/ 	.byte	0x04, 0x1e
        /*44de*/ 	.short	(.L_87 - .L_86)
.L_86:
        /*44e0*/ 	.word	0x00000000


	//----- nvinfo : EIATTR_CBANK_PARAM_SIZE
	.align		4
.L_87:
        /*44e4*/ 	.byte	0x03, 0x19
        /*44e6*/ 	.short	0x0088


	//----- nvinfo : EIATTR_PARAM_CBANK
	.align		4
        /*44e8*/ 	.byte	0x04, 0x0a
        /*44ea*/ 	.short	(.L_89 - .L_88)
	.align		4
.L_88:
        /*44ec*/ 	.word	index@(.nv.constant0.attn_fwd)
        /*44f0*/ 	.short	0x0380
        /*44f2*/ 	.short	0x0088


	//----- nvinfo : EIATTR_SW_WAR
	.align		4
.L_89:
        /*44f4*/ 	.byte	0x04, 0x36
        /*44f6*/ 	.short	(.L_91 - .L_90)
.L_90:
        /*44f8*/ 	.word	0x00000008
.L_91:


//--------------------- .nv.compat                --------------------------
	.section	.nv.compat,"",@"SHT_CUDA_COMPAT_INFO"
	.align	4
        /*0000*/ 	.byte	0x02, 0x02, 0x02, 0x00, 0x02, 0x05, 0x05, 0x00, 0x02, 0x03, 0x00, 0x00, 0x02, 0x06, 0x01, 0x00


//--------------------- .nv.callgraph             --------------------------
	.section	.nv.callgraph,"",@"SHT_CUDA_CALLGRAPH"
	.align	4
	.sectionentsize	8
	.align		4
        /*0000*/ 	.word	0x00000000
	.align		4
        /*0004*/ 	.word	0xffffffff
	.align		4
        /*0008*/ 	.word	0x00000000
	.align		4
        /*000c*/ 	.word	0xfffffffe
	.align		4
        /*0010*/ 	.word	0x00000000
	.align		4
        /*0014*/ 	.word	0xfffffffd
	.align		4
        /*0018*/ 	.word	0x00000000
	.align		4
        /*001c*/ 	.word	0xfffffffc


//--------------------- .nv.constant4             --------------------------
	.section	.nv.constant4,"a",@progbits
	.align	8
	.align		8
.nv.constant4:
        /*0000*/ 	.dword	_$_str


//--------------------- .text.attn_fwd            --------------------------
	.section	.text.attn_fwd,"ax",@progbits
	.align	128
        .global         attn_fwd
        .type           attn_fwd,@function
        .size           attn_fwd,(.L_x_29 - attn_fwd)
        .other          attn_fwd,@"STO_CUDA_ENTRY STV_DEFAULT"
attn_fwd:
.text.attn_fwd:
[----:B------:R-:W0:Y:S01]  /*0000*/  LDC R1, c[0x0][0x37c] ;  /* 0x0000df00ff017b82 */ /* 0x000e220000000800 */
[----:B------:R-:W1:Y:S01]  /*0010*/  S2R R209, SR_TID.X ;  /* 0x0000000000d17919 */ /* 0x000e620000002100 */
[----:B------:R-:W-:Y:S02]  /*0020*/  LOP3.LUT R199, R199, 0xfeffffff, RZ, 0xc0, !PT ;  /* 0xfeffffffc7c77812 */ /* 0x000fe400078ec0ff */
[----:B0-----:R-:W-:Y:S02]  /*0030*/  IADD3 R1, PT, PT, R1, -0x1898, RZ ;  /* 0xffffe76801017810 */ /* 0x001fe40007ffe0ff */
[----:B-1----:R-:W-:-:S13]  /*0040*/  ISETP.GE.U32.AND P0, PT, R209, 0x20, PT ;  /* 0x00000020d100780c */ /* 0x002fda0003f06070 */
[----:B------:R-:W-:Y:S01]  /*0050*/  @P0 LOP3.LUT R199, R199, 0x1000000, RZ, 0xfc, !PT ;  /* 0x01000000c7c70812 */ /* 0x000fe200078efcff */
[----:B------:R-:W-:Y:S06]  /*0060*/  @P0 BRA `(.L_x_0) ;  /* 0x0000000000b80947 */ /* 0x000fec0003800000 */
[----:B------:R-:W0:Y:S01]  /*0070*/  S2R R7, SR_CgaCtaId ;  /* 0x0000000000077919 */ /* 0x000e220000008800 */
[----:B------:R-:W-:Y:S01]  /*0080*/  NOP ;  /* 0x0000000000007918 */ /* 0x000fe20000000000 */
[----:B------:R-:W-:-:S04]  /*0090*/  MOV R0, 0x40 ;  /* 0x0000004000007802 */ /* 0x000fc80000000f00 */
[----:B0-----:R-:W-:Y:S02]  /*00a0*/  LEA R2, R7, R0, 0x18 ;  /* 0x0000000007027211 */ /* 0x001fe400078ec0ff */
[----:B------:R-:W-:-:S04]  /*00b0*/  MOV R0, 0x400 ;  /* 0x0000040000007802 */ /* 0x000fc80000000f00 */
[----:B------:R-:W0:Y:S01]  /*00c0*/  LDS.U8 R2, [R2] ;  /* 0x0000000002027984 */ /* 0x000e220000000000 */
[----:B------:R-:W-:Y:S02]  /*00d0*/  LEA R0, R7, R0, 0x18 ;  /* 0x0000000007007211 */ /* 0x000fe400078ec0ff */
[----:B0-----:R-:W-:-:S13]  /*00e0*/  ISETP.NE.AND P0, PT, R2, RZ, PT ;  /* 0x000000ff0200720c */ /* 0x001fda0003f05270 */
[----:B------:R-:W-:Y:S05]  /*00f0*/  @P0 BRA `(.L_x_1) ;  /* 0x00000000007c0947 */ /* 0x000fea0003800000 */
[----:B------:R-:W-:-:S13]  /*0100*/  ELECT P0, URZ, PT ;  /* 0x0000000000ff782f */ /* 0x000fda0003800000 */
[----:B------:R-:W-:Y:S05]  /*0110*/  @!P0 BRA `(.L_x_2) ;  /* 0x0000000000848947 */ /* 0x000fea0003800000 */
[----:B------:R-:W-:Y:S01]  /*0120*/  UMOV UR4, 0x10 ;  /* 0x0000001000047882 */ /* 0x000fe20000000000 */
[----:B------:R-:W-:Y:S01]  /*0130*/  HFMA2 R9, -RZ, RZ, 0, 5.9604644775390625e-08 ;  /* 0x00000001ff097431 */ /* 0x000fe200000001ff */
[----:B------:R-:W-:-:S03]  /*0140*/  MOV R3, 0xffff ;  /* 0x0000ffff00037802 */ /* 0x000fc60000000f00 */
[----:B------:R-:W-:Y:S04]  /*0150*/  DEPBAR.LE SB0, 0x36 ;  /* 0x00008d800000791a */ /* 0x000fe80000000000 */
[----:B------:R-:W0:Y:S02]  /*0160*/  UTCATOMSWS.FIND_AND_SET.ALIGN UP0, UR4, UR4 ;  /* 0x00000004000475e3 */ /* 0x000e240008000800 */
[----:B0-----:R-:W-:-:S04]  /*0170*/  PLOP3.LUT P0, PT, PT, PT, UP0, 0x80, 0x8 ;  /* 0x000000000008781c */ /* 0x001fc80003f0f008 */
[----:B------:R-:W-:-:S04]  /*0180*/  SEL R2, RZ, 0xffffffff, !P0 ;  /* 0xffffffffff027807 */ /* 0x000fc80004000000 */
[----:B------:R-:W-:Y:S02]  /*0190*/  ISETP.NE.AND P0, PT, R2, RZ, PT ;  /* 0x000000ff0200720c */ /* 0x000fe40003f05270 */
[----:B------:R-:W-:-:S11]  /*01a0*/  MOV R2, UR4 ;  /* 0x0000000400027c02 */ /* 0x000fd60008000f00 */
[----:B------:R-:W-:Y:S05]  /*01b0*/  @P0 BRA `(.L_x_3) ;  /* 0x0000000000240947 */ /* 0x000fea0003800000 */
.L_x_4:
[----:B------:R-:W-:Y:S05]  /*01c0*/  NANOSLEEP 0x64 ;  /* 0x000000640000795d */ /* 0x000fea0003800000 */
[----:B------:R-:W-:-:S05]  /*01d0*/  UMOV UR4, 0x10 ;  /* 0x0000001000047882 */ /* 0x000fca0000000000 */
[----:B------:R-:W-:Y:S04]  /*01e0*/  DEPBAR.LE SB0, 0x36 ;  /* 0x00008d800000791a */ /* 0x000fe80000000000 */
[----:B------:R-:W0:Y:S02]  /*01f0*/  UTCATOMSWS.FIND_AND_SET.ALIGN UP0, UR4, UR4 ;  /* 0x00000004000475e3 */ /* 0x000e240008000800 */
[----:B0-----:R-:W-:-:S04]  /*0200*/  PLOP3.LUT P0, PT, PT, PT, UP0, 0x80, 0x8 ;  /* 0x000000000008781c */ /* 0x001fc80003f0f008 */
[----:B------:R-:W-:-:S04]  /*0210*/  SEL R2, RZ, 0xffffffff, !P0 ;  /* 0xffffffffff027807 */ /* 0x000fc80004000000 */
[----:B------:R-:W-:Y:S02]  /*0220*/  ISETP.NE.AND P0, PT, R2, RZ, PT ;  /* 0x000000ff0200720c */ /* 0x000fe40003f05270 */
[----:B------:R-:W-:-:S11]  /*0230*/  MOV R2, UR4 ;  /* 0x0000000400027c02 */ /* 0x000fd60008000f00 */
[----:B------:R-:W-:Y:S05]  /*0240*/  @!P0 BRA `(.L_x_4) ;  /* 0xfffffffc00dc8947 */ /* 0x000fea000383ffff */
.L_x_3:
[----:B------:R-:W-:Y:S02]  /*0250*/  IADD3 R4, PT, PT, R2, 0x10, RZ ;  /* 0x0000001002047810 */ /* 0x000fe40007ffe0ff */
[----:B------:R-:W-:Y:S02]  /*0260*/  SHF.L.U32 R3, R3, R2, RZ ;  /* 0x0000000203037219 */ /* 0x000fe400000006ff */
[----:B------:R-:W-:Y:S02]  /*0270*/  MOV R5, 0x50 ;  /* 0x0000005000057802 */ /* 0x000fe40000000f00 */
[----:B------:R-:W-:Y:S02]  /*0280*/  SHF.L.U32 R4, R9, R4, RZ ;  /* 0x0000000409047219 */ /* 0x000fe400000006ff */
[----:B------:R-:W-:Y:S02]  /*0290*/  LEA R6, R7, R5, 0x18 ;  /* 0x0000000507067211 */ /* 0x000fe400078ec0ff */
[----:B------:R-:W-:-:S02]  /*02a0*/  LOP3.LUT R3, R4, R3, RZ, 0xfc, !PT ;  /* 0x0000000304037212 */ /* 0x000fc400078efcff */
[----:B------:R-:W-:-:S03]  /*02b0*/  SHF.L.U32 R5, R2, 0x5, RZ ;  /* 0x0000000502057819 */ /* 0x000fc600000006ff */
[----:B------:R0:W-:Y:S04]  /*02c0*/  ATOMS.OR RZ, [R6], R3 ;  /* 0x0000000306ff738c */ /* 0x0001e80003000000 */
[----:B------:R0:W-:Y:S01]  /*02d0*/  STS [R0], R5 ;  /* 0x0000000500007388 */ /* 0x0001e20000000800 */
[----:B------:R-:W-:Y:S05]  /*02e0*/  BRA `(.L_x_2) ;  /* 0x0000000000107947 */ /* 0x000fea0003800000 */
.L_x_1:
[----:B------:R-:W-:Y:S02]  /*02f0*/  MOV R3, 0xffffffff ;  /* 0xffffffff00037802 */ /* 0x000fe40000000f00 */
[----:B------:R-:W-:-:S03]  /*0300*/  MOV R2, 0x330 ;  /* 0x0000033000027802 */ /* 0x000fc60000000f00 */
[----:B------:R0:W-:Y:S04]  /*0310*/  STS [R0], R3 ;  /* 0x0000000300007388 */ /* 0x0001e80000000800 */
[----:B0-----:R-:W-:Y:S05]  /*0320*/  CALL.REL.NOINC `($__internal_1_$__cuda_sm10x_tcgen05_guardrail_trap_phase_invalid_during_alloc) ;  /* 0x000003a800a87944 */ /* 0x001fea0003c00000 */
.L_x_2:
[----:B------:R-:W-:Y:S05]  /*0330*/  WARPSYNC.ALL ;  /* 0x0000000000007948 */ /* 0x000fea0003800000 */
[----:B------:R-:W-:Y:S01]  /*0340*/  NOP ;  /* 0x0000000000007918 */ /* 0x000fe20000000000 */
.L_x_0:
[----:B------:R-:W1:Y:S01]  /*0350*/  S2R R208, SR_CTAID.X ;  /* 0x0000000000d07919 */ /* 0x000e620000002500 */
[----:B0-----:R-:W0:Y:S01]  /*0360*/  LDC.64 R4, c[0x0][0x3b0] ;  /* 0x0000ec00ff047b82 */ /* 0x001e220000000a00 */
[----:B------:R-:W-:Y:S01]  /*0370*/  MOV R8, 0x400 ;  /* 0x0000040000087802 */ /* 0x000fe20000000f00 */
[----:B------:R-:W2:Y:S01]  /*0380*/  LDCU.64 UR8, c[0x0][0x358] ;  /* 0x00006b00ff0877ac */ /* 0x000ea20008000a00 */
[----:B------:R-:W0:Y:S01]  /*0390*/  S2R R241, SR_CTAID.Y ;  /* 0x0000000000f17919 */ /* 0x000e220000002600 */
[----:B------:R-:W-:Y:S02]  /*03a0*/  ISETP.GE.U32.AND P4, PT, R209, 0x20, PT ;  /* 0x00000020d100780c */ /* 0x000fe40003f86070 */
[----:B------:R-:W-:Y:S02]  /*03b0*/  R2UR UR4, R8 ;  /* 0x00000000080472ca */ /* 0x000fe400000e0000 */
[----:B------:R-:W3:Y:S08]  /*03c0*/  LDC.64 R2, c[0x0][0x3b0] ;  /* 0x0000ec00ff027b82 */ /* 0x000ef00000000a00 */
[----:B------:R-:W4:Y:S08]  /*03d0*/  LDC.64 R12, c[0x0][0x380] ;  /* 0x0000e000ff0c7b82 */ /* 0x000f300000000a00 */
[----:B------:R-:W5:Y:S01]  /*03e0*/  S2UR UR5, SR_CgaCtaId ;  /* 0x00000000000579c3 */ /* 0x000f620000008800 */
[----:B-1----:R-:W-:-:S07]  /*03f0*/  SHF.L.U32 R208, R208, 0x7, RZ ;  /* 0x00000007d0d07819 */ /* 0x002fce00000006ff */
[----:B------:R-:W1:Y:S01]  /*0400*/  LDC.64 R10, c[0x0][0x380] ;  /* 0x0000e000ff0a7b82 */ /* 0x000e620000000a00 */
[----:B------:R-:W-:Y:S01]  /*0410*/  LOP3.LUT R9, R208, 0x7f, R209, 0xf8, !PT ;  /* 0x0000007fd0097812 */ /* 0x000fe200078ef8d1 */
[C---:B0-----:R-:W-:Y:S02]  /*0420*/  IMAD R4, R241.reuse, R4, RZ ;  /* 0x00000004f1047224 */ /* 0x041fe400078e02ff */
[----:B---3--:R-:W-:Y:S02]  /*0430*/  IMAD R0, R241, R2, RZ ;  /* 0x00000002f1007224 */ /* 0x008fe400078e02ff */
[C---:B------:R-:W-:Y:S01]  /*0440*/  IMAD R7, R9.reuse, R5, RZ ;  /* 0x0000000509077224 */ /* 0x040fe200078e02ff */
[----:B------:R0:W-:Y:S01]  /*0450*/  STL [R1+0x13c], R9 ;  /* 0x00013c0901007387 */ /* 0x0001e20000100800 */
[----:B------:R-:W-:Y:S01]  /*0460*/  IMAD R2, R9, R3, RZ ;  /* 0x0000000309027224 */ /* 0x000fe200078e02ff */
[----:B------:R-:W3:Y:S01]  /*0470*/  LDC R6, c[0x0][0x3b8] ;  /* 0x0000ee00ff067b82 */ /* 0x000ee20000000800 */
[C---:B------:R-:W-:Y:S01]  /*0480*/  SHF.L.U32 R5, R0.reuse, 0x1, RZ ;  /* 0x0000000100057819 */ /* 0x040fe200000006ff */
[----:B------:R-:W-:Y:S01]  /*0490*/  IMAD.HI R0, R0, 0x2, RZ ;  /* 0x0000000200007827 */ /* 0x000fe200078e02ff */
[----:B------:R-:W-:-:S02]  /*04a0*/  SHF.L.U32 R8, R7, 0x1, RZ ;  /* 0x0000000107087819 */ /* 0x000fc400000006ff */
[----:B------:R-:W-:Y:S01]  /*04b0*/  SHF.L.U32 R3, R2, 0x1, RZ ;  /* 0x0000000102037819 */ /* 0x000fe200000006ff */
[----:B------:R-:W-:Y:S01]  /*04c0*/  IMAD.HI R7, R7, 0x2, RZ ;  /* 0x0000000207077827 */ /* 0x000fe200078e02ff */
[----:B-----5:R-:W-:Y:S01]  /*04d0*/  ULEA UR4, UR5, UR4, 0x18 ;  /* 0x0000000405047291 */ /* 0x020fe2000f8ec0ff */
[C---:B0-----:R-:W-:Y:S02]  /*04e0*/  SHF.L.U32 R9, R4.reuse, 0x1, RZ ;  /* 0x0000000104097819 */ /* 0x041fe400000006ff */
[----:B------:R-:W-:Y:S01]  /*04f0*/  IMAD.HI R4, R4, 0x2, RZ ;  /* 0x0000000204047827 */ /* 0x000fe200078e02ff */
[----:B------:R-:W-:Y:S01]  /*0500*/  BAR.SYNC.DEFER_BLOCKING 0x0 ;  /* 0x0000000000007b1d */ /* 0x000fe20000010000 */
[----:B----4-:R-:W-:Y:S02]  /*0510*/  IADD3 R8, P3, P2, R8, R12, R9 ;  /* 0x0000000c08087210 */ /* 0x010fe40007a7e009 */
[----:B-1----:R-:W-:Y:S01]  /*0520*/  IADD3 R5, P0, P1, R3, R10, R5 ;  /* 0x0000000a03057210 */ /* 0x002fe2000791e005 */
[----:B------:R-:W-:Y:S01]  /*0530*/  IMAD.HI R3, R2, 0x2, RZ ;  /* 0x0000000202037827 */ /* 0x000fe200078e02ff */
[----:B------:R-:W-:-:S02]  /*0540*/  IADD3.X R9, PT, PT, R7, R13, R4, P3, P2 ;  /* 0x0000000d07097210 */ /* 0x000fc40001fe4404 */
[----:B------:R-:W0:Y:S02]  /*0550*/  S2R R4, SR_CgaCtaId ;  /* 0x0000000000047919 */ /* 0x000e240000008800 */
[----:B------:R-:W-:Y:S02]  /*0560*/  IADD3.X R3, PT, PT, R3, R11, R0, P0, P1 ;  /* 0x0000000b03037210 */ /* 0x000fe400007e2400 */
[C---:B---3--:R-:W-:Y:S02]  /*0570*/  SHF.L.U32 R0, R6.reuse, 0x3, RZ ;  /* 0x0000000306007819 */ /* 0x048fe400000006ff */
[----:B------:R-:W-:-:S04]  /*0580*/  LEA R188, P0, R6, R5, 0x4 ;  /* 0x0000000506bc7211 */ /* 0x000fc800078020ff */
[----:B------:R-:W-:Y:S01]  /*0590*/  LEA.HI.X.SX32 R189, R0, R3, 0x1, P0 ;  /* 0x0000000300bd7211 */ /* 0x000fe200000f0eff */
[----:B------:R-:W1:Y:S01]  /*05a0*/  LDS R2, [UR4] ;  /* 0x00000004ff027984 */ /* 0x000e620008000800 */
[----:B------:R-:W-:Y:S06]  /*05b0*/  BAR.SYNC.DEFER_BLOCKING 0x0 ;  /* 0x0000000000007b1d */ /* 0x000fec0000010000 */
[----:B--2---:R-:W-:Y:S05]  /*05c0*/  @P4 BRA `(.L_x_5) ;  /* 0x0000000000184947 */ /* 0x004fea0003800000 */
[----:B------:R-:W-:Y:S01]  /*05d0*/  ELECT P0, URZ, PT ;  /* 0x0000000000ff782f */ /* 0x000fe20003800000 */
[----:B------:R-:W-:Y:S01]  /*05e0*/  HFMA2 R0, -RZ, RZ, 0, 5.9604644775390625e-08 ;  /* 0x00000001ff007431 */ /* 0x000fe200000001ff */
[----:B------:R-:W-:Y:S11]  /*05f0*/  UVIRTCOUNT.DEALLOC.SMPOOL 0x80 ;  /* 0x000000800000784c */ /* 0x000ff60000000000 */
[----:B------:R-:W-:-:S04]  /*0600*/  @P0 MOV R7, 0x40 ;  /* 0x0000004000070802 */ /* 0x000fc80000000f00 */
[----:B0-----:R-:W-:-:S05]  /*0610*/  @P0 LEA R7, R4, R7, 0x18 ;  /* 0x0000000704070211 */ /* 0x001fca00078ec0ff */
[----:B------:R2:W-:Y:S02]  /*0620*/  @P0 STS.U8 [R7], R0 ;  /* 0x0000000007000388 */ /* 0x0005e40000000000 */
.L_x_5:
[C---:B------:R-:W-:Y:S01]  /*0630*/  IMAD R12, R6.reuse, 0x22, RZ ;  /* 0x00000022060c7824 */ /* 0x040fe200078e02ff */
[C---:B0-----:R-:W-:Y:S01]  /*0640*/  LEA R4, R6.reuse, R6, 0x4 ;  /* 0x0000000606047211 */ /* 0x041fe200078e20ff */
[C---:B------:R-:W-:Y:S01]  /*0650*/  IMAD R14, R6.reuse, 0x44, RZ ;  /* 0x00000044060e7824 */ /* 0x040fe200078e02ff */
[----:B------:R0:W3:Y:S01]  /*0660*/  LDG.E.U16 R139, desc[UR8][R8.64] ;  /* 0x00000008088b7981 */ /* 0x0000e2000c1e1500 */
[----:B------:R-:W-:Y:S01]  /*0670*/  IMAD R72, R6, 0x88, RZ ;  /* 0x0000008806487824 */ /* 0x000fe200078e02ff */
[-C--:B------:R-:W-:Y:S01]  /*0680*/  IADD3 R172, P0, PT, R12, R5.reuse, RZ ;  /* 0x000000050cac7210 */ /* 0x080fe20007f1e0ff */
[----:B------:R-:W-:Y:S01]  /*0690*/  IMAD R10, R6, 0x12, RZ ;  /* 0x00000012060a7824 */ /* 0x000fe200078e02ff */
[----:B------:R-:W-:Y:S01]  /*06a0*/  IADD3 R142, P1, PT, R14, R5, RZ ;  /* 0x000000050e8e7210 */ /* 0x000fe20007f3e0ff */
[----:B------:R-:W-:Y:S01]  /*06b0*/  IMAD R78, R6, 0x90, RZ ;  /* 0x00000090064e7824 */ /* 0x000fe200078e02ff */
[-C--:B------:R-:W-:Y:S01]  /*06c0*/  LEA.HI.X.SX32 R173, R4, R3.reuse, 0x1, P0 ;  /* 0x0000000304ad7211 */ /* 0x080fe200000f0eff */
[----:B------:R-:W-:Y:S01]  /*06d0*/  IMAD R4, R6, 0x24, RZ ;  /* 0x0000002406047824 */ /* 0x000fe200078e02ff */
[----:B------:R-:W-:Y:S01]  /*06e0*/  LEA.HI.X.SX32 R143, R12, R3, 0x1, P1 ;  /* 0x000000030c8f7211 */ /* 0x000fe200008f0eff */
[----:B------:R-:W-:Y:S01]  /*06f0*/  IMAD R220, R6, 0x26, RZ ;  /* 0x0000002606dc7824 */ /* 0x000fe200078e02ff */
[-C--:B0-----:R-:W-:Y:S01]  /*0700*/  IADD3 R8, P2, PT, R72, R5.reuse, RZ ;  /* 0x0000000548087210 */ /* 0x081fe20007f5e0ff */
[----:B------:R-:W4:Y:S01]  /*0710*/  LDG.E.U16 R188, desc[UR8][R188.64] ;  /* 0x00000008bcbc7981 */ /* 0x000f22000c1e1500 */
[----:B------:R-:W-:-:S02]  /*0720*/  IADD3 R170, P1, PT, R4, R5, RZ ;  /* 0x0000000504aa7210 */ /* 0x000fc40007f3e0ff */
[CC--:B--2---:R-:W-:Y:S01]  /*0730*/  LEA R0, R6.reuse, R6.reuse, 0x3 ;  /* 0x0000000606007211 */ /* 0x0c4fe200078e18ff */
[----:B------:R-:W-:Y:S01]  /*0740*/  IMAD R80, R6, 0x98, RZ ;  /* 0x0000009806507824 */ /* 0x000fe200078e02ff */
[----:B------:R-:W-:Y:S01]  /*0750*/  LEA.HI.X.SX32 R9, R14, R3, 0x1, P2 ;  /* 0x000000030e097211 */ /* 0x000fe200010f0eff */
[----:B------:R-:W-:Y:S01]  /*0760*/  IMAD R14, R6, 0x48, RZ ;  /* 0x00000048060e7824 */ /* 0x000fe200078e02ff */
[----:B------:R-:W-:Y:S01]  /*0770*/  IADD3 R186, P0, PT, R10, R5, RZ ;  /* 0x000000050aba7210 */ /* 0x000fe20007f1e0ff */
        /* <DEDUP_REMOVED lines=13> */
[-C--:B------:R-:W-:Y:S01]  /*0850*/  LEA.HI.X.SX32 R137, R4, R3.reuse, 0x1, P1 ;  /* 0x0000000304897211 */ /* 0x080fe200008f0eff */
[----:B------:R-:W2:Y:S01]  /*0860*/  LDG.E.U16 R7, desc[UR8][R8.64] ;  /* 0x0000000808077981 */ /* 0x000ea2000c1e1500 */
[----:B------:R-:W-:Y:S01]  /*0870*/  LEA.HI.X.SX32 R169, R0, R3, 0x1, P0 ;  /* 0x0000000300a97211 */ /* 0x000fe200000f0eff */
[C---:B------:R-:W-:Y:S01]  /*0880*/  IMAD R102, R6.reuse, 0xa8, RZ ;  /* 0x000000a806667824 */ /* 0x040fe200078e02ff */
[CC--:B------:R-:W-:Y:S01]  /*0890*/  LEA R0, R6.reuse, R6.reuse, 0x2 ;  /* 0x0000000606007211 */ /* 0x0c0fe200078e10ff */
[----:B------:R-:W-:Y:S01]  /*08a0*/  IMAD R98, R6, 0xb0, RZ ;  /* 0x000000b006627824 */ /* 0x000fe200078e02ff */
[-C--:B------:R-:W-:Y:S01]  /*08b0*/  IADD3 R192, P0, PT, R14, R5.reuse, RZ ;  /* 0x000000050ec07210 */ /* 0x080fe20007f1e0ff */
[----:B------:R-:W-:Y:S01]  /*08c0*/  IMAD R82, R6, 0xb8, RZ ;  /* 0x000000b806527824 */ /* 0x000fe200078e02ff */
[----:B------:R-:W-:Y:S01]  /*08d0*/  IADD3 R12, P1, PT, R80, R5, RZ ;  /* 0x00000005500c7210 */ /* 0x000fe20007f3e0ff */
[----:B------:R-:W-:Y:S01]  /*08e0*/  IMAD R210, R6, 0x5c, RZ ;  /* 0x0000005c06d27824 */ /* 0x000fe200078e02ff */
[-C--:B------:R-:W-:Y:S01]  /*08f0*/  LEA.HI.X.SX32 R193, R0, R3.reuse, 0x1, P0 ;  /* 0x0000000300c17211 */ /* 0x080fe200000f0eff */
[----:B------:R0:W5:Y:S01]  /*0900*/  LDG.E.U16 R8, desc[UR8][R10.64] ;  /* 0x000000080a087981 */ /* 0x000162000c1e1500 */
[----:B------:R-:W-:Y:S01]  /*0910*/  LEA.HI.X.SX32 R13, R206, R3, 0x1, P1 ;  /* 0x00000003ce0d7211 */ /* 0x000fe200008f0eff */
[----:B------:R-:W-:Y:S01]  /*0920*/  IMAD R24, R6, 0x18, RZ ;  /* 0x0000001806187824 */ /* 0x000fe200078e02ff */
[-C--:B------:R-:W-:Y:S01]  /*0930*/  IADD3 R166, P0, PT, R18, R5.reuse, RZ ;  /* 0x0000000512a67210 */ /* 0x080fe20007f1e0ff */
[----:B------:R-:W-:Y:S01]  /*0940*/  IMAD R22, R6, 0xc, RZ ;  /* 0x0000000c06167824 */ /* 0x000fe200078e02ff */
[C---:B------:R-:W-:Y:S01]  /*0950*/  IADD3 R184, P1, PT, R16.reuse, R5, RZ ;  /* 0x0000000510b87210 */ /* 0x040fe20007f3e0ff */
[----:B------:R1:W2:Y:S01]  /*0960*/  LDG.E.U16 R4, desc[UR8][R12.64] ;  /* 0x000000080c047981 */ /* 0x0002a2000c1e1500 */
[-C--:B------:R-:W-:Y:S01]  /*0970*/  LEA.HI.X.SX32 R167, R16, R3.reuse, 0x1, P0 ;  /* 0x0000000310a77211 */ /* 0x080fe200000f0eff */
[----:B------:R-:W-:Y:S01]  /*0980*/  IMAD R16, R6, 0x2a, RZ ;  /* 0x0000002a06107824 */ /* 0x000fe200078e02ff */
[----:B------:R-:W-:Y:S01]  /*0990*/  LEA.HI.X.SX32 R185, R14, R3, 0x1, P1 ;  /* 0x000000030eb97211 */ /* 0x000fe200008f0eff */
[----:B------:R-:W-:Y:S01]  /*09a0*/  IMAD R26, R6, 0x30, RZ ;  /* 0x00000030061a7824 */ /* 0x000fe200078e02ff */
[-C--:B------:R-:W-:Y:S01]  /*09b0*/  IADD3 R132, P2, PT, R20, R5.reuse, RZ ;  /* 0x0000000514847210 */ /* 0x080fe20007f5e0ff */
[----:B------:R-:W-:Y:S01]  /*09c0*/  IMAD R100, R6, 0xc0, RZ ;  /* 0x000000c006647824 */ /* 0x000fe200078e02ff */
[----:B0-----:R-:W-:Y:S01]  /*09d0*/  IADD3 R10, P1, PT, R104, R5, RZ ;  /* 0x00000005680a7210 */ /* 0x001fe20007f3e0ff */
[----:B------:R-:W-:Y:S01]  /*09e0*/  IMAD R14, R6, 0x15, RZ ;  /* 0x00000015060e7824 */ /* 0x000fe200078e02ff */
[-C--:B------:R-:W-:Y:S01]  /*09f0*/  LEA.HI.X.SX32 R133, R18, R3.reuse, 0x1, P2 ;  /* 0x0000000312857211 */ /* 0x080fe200010f0eff */
[----:B------:R-:W-:Y:S01]  /*0a00*/  IMAD R18, R6, 0x16, RZ ;  /* 0x0000001606127824 */ /* 0x000fe200078e02ff */
[----:B------:R-:W-:Y:S01]  /*0a10*/  LEA.HI.X.SX32 R11, R20, R3, 0x1, P1 ;  /* 0x00000003140b7211 */ /* 0x000fe200008f0eff */
[----:B------:R-:W-:Y:S01]  /*0a20*/  IMAD R20, R6, 0x54, RZ ;  /* 0x0000005406147824 */ /* 0x000fe200078e02ff */
[-C--:B------:R-:W-:Y:S01]  /*0a30*/  IADD3 R164, P0, PT, R16, R5.reuse, RZ ;  /* 0x0000000510a47210 */ /* 0x080fe20007f1e0ff */
[----:B------:R-:W-:Y:S01]  /*0a40*/  IMAD R96, R6, 0xd0, RZ ;  /* 0x000000d006607824 */ /* 0x000fe200078e02ff */
[----:B-1----:R-:W-:Y:S01]  /*0a50*/  IADD3 R12, P2, PT, R102, R5, RZ ;  /* 0x00000005660c7210 */ /* 0x002fe20007f5e0ff */
[----:B------:R0:W2:Y:S01]  /*0a60*/  LDG.E.U16 R0, desc[UR8][R10.64] ;  /* 0x000000080a007981 */ /* 0x0000a2000c1e1500 */
[----:B------:R-:W-:Y:S01]  /*0a70*/  LEA.HI.X.SX32 R165, R14, R3, 0x1, P0 ;  /* 0x000000030ea57211 */ /* 0x000fe200000f0eff */
[----:B------:R-:W-:Y:S01]  /*0a80*/  IMAD R14, R6, 0xb, RZ ;  /* 0x0000000b060e7824 */ /* 0x000fe200078e02ff */
[-C--:B------:R-:W-:Y:S01]  /*0a90*/  IADD3 R128, P1, PT, R20, R5.reuse, RZ ;  /* 0x0000000514807210 */ /* 0x080fe20007f3e0ff */
[----:B------:R-:W-:Y:S01]  /*0aa0*/  IMAD R84, R6, 0xc8, RZ ;  /* 0x000000c806547824 */ /* 0x000fe200078e02ff */
[----:B------:R-:W-:Y:S01]  /*0ab0*/  IADD3 R182, P0, PT, R18, R5, RZ ;  /* 0x0000000512b67210 */ /* 0x000fe20007f1e0ff */
[----:B------:R-:W-:Y:S01]  /*0ac0*/  IMAD R30, R6, 0x64, RZ ;  /* 0x00000064061e7824 */ /* 0x000fe200078e02ff */
[-C--:B------:R-:W-:Y:S01]  /*0ad0*/  LEA.HI.X.SX32 R13, R20, R3.reuse, 0x1, P2 ;  /* 0x00000003140d7211 */ /* 0x080fe200010f0eff */
[C---:B------:R-:W-:Y:S01]  /*0ae0*/  IMAD R28, R6.reuse, 0x1c, RZ ;  /* 0x0000001c061c7824 */ /* 0x040fe200078e02ff */
[----:B------:R-:W2:Y:S01]  /*0af0*/  LDG.E.U16 R168, desc[UR8][R168.64] ;  /* 0x00000008a8a87981 */ /* 0x000ea2000c1e1500 */
[----:B0-----:R-:W-:Y:S01]  /*0b00*/  IMAD R10, R6, 0x2c, RZ ;  /* 0x0000002c060a7824 */ /* 0x001fe200078e02ff */
[-C--:B------:R-:W-:Y:S01]  /*0b10*/  LEA.HI.X.SX32 R129, R16, R3.reuse, 0x1, P1 ;  /* 0x0000000310817211 */ /* 0x080fe200008f0eff */
[----:B------:R-:W-:Y:S01]  /*0b20*/  IMAD R20, R6, 0x58, RZ ;  /* 0x0000005806147824 */ /* 0x000fe200078e02ff */
[----:B------:R-:W-:Y:S01]  /*0b30*/  LEA.HI.X.SX32 R183, R14, R3, 0x1, P0 ;  /* 0x000000030eb77211 */ /* 0x000fe200000f0eff */
[----:B------:R0:W2:Y:S01]  /*0b40*/  LDG.E.U16 R9, desc[UR8][R12.64] ;  /* 0x000000080c097981 */ /* 0x0000a2000c1e1500 */
[-C--:B------:R-:W-:Y:S01]  /*0b50*/  IADD3 R162, P0, PT, R10, R5.reuse, RZ ;  /* 0x000000050aa27210 */ /* 0x080fe20007f1e0ff */
        /* <DEDUP_REMOVED lines=9> */
[----:B0-----:R-:W-:Y:S01]  /*0bf0*/  IADD3 R12, P0, PT, R82, R5, RZ ;  /* 0x00000005520c7210 */ /* 0x001fe20007f1e0ff */
[C---:B------:R-:W-:Y:S01]  /*0c00*/  IMAD R228, R6.reuse, 0x1e, RZ ;  /* 0x0000001e06e47824 */ /* 0x040fe200078e02ff */
[-C--:B------:R-:W-:Y:S01]  /*0c10*/  LEA R18, R6, R6.reuse, 0x1 ;  /* 0x0000000606127211 */ /* 0x080fe200078e08ff */
[----:B------:R0:W2:Y:S01]  /*0c20*/  LDG.E.U16 R11, desc[UR8][R16.64] ;  /* 0x00000008100b7981 */ /* 0x0000a2000c1e1500 */
[----:B------:R-:W-:Y:S01]  /*0c30*/  LEA.HI.X.SX32 R13, R210, R3, 0x1, P0 ;  /* 0x00000003d20d7211 */ /* 0x000fe200000f0eff */
[----:B------:R-:W-:Y:S01]  /*0c40*/  IMAD R86, R6, 0xf0, RZ ;  /* 0x000000f006567824 */ /* 0x000fe200078e02ff */
[----:B------:R-:W-:Y:S01]  /*0c50*/  IADD3 R196, P0, PT, R20, R5, RZ ;  /* 0x0000000514c47210 */ /* 0x000fe20007f1e0ff */
[----:B------:R-:W-:Y:S01]  /*0c60*/  IMAD R222, R6, 0x36, RZ ;  /* 0x0000003606de7824 */ /* 0x000fe200078e02ff */
[-C--:B------:R-:W-:Y:S01]  /*0c70*/  LEA.HI.X.SX32 R15, R10, R3.reuse, 0x1, P1 ;  /* 0x000000030a0f7211 */ /* 0x080fe200008f0eff */
[----:B------:R-:W2:Y:S01]  /*0c80*/  LDG.E.U16 R12, desc[UR8][R12.64] ;  /* 0x000000080c0c7981 */ /* 0x000ea2000c1e1500 */
        /* <DEDUP_REMOVED lines=9> */
[----:B0-----:R-:W-:Y:S01]  /*0d20*/  IMAD R16, R6, 0xd, RZ ;  /* 0x0000000d06107824 */ /* 0x001fe200078e02ff */
[-C--:B------:R-:W-:Y:S01]  /*0d30*/  IADD3 R160, P2, PT, R26, R5.reuse, RZ ;  /* 0x000000051aa07210 */ /* 0x080fe20007f5e0ff */
[----:B------:R-:W-:Y:S01]  /*0d40*/  IMAD R94, R6, 0xd8, RZ ;  /* 0x000000d8065e7824 */ /* 0x000fe200078e02ff */
[-C--:B------:R-:W-:Y:S01]  /*0d50*/  IADD3 R178, P0, PT, R22, R5.reuse, RZ ;  /* 0x0000000516b27210 */ /* 0x080fe20007f1e0ff */
[----:B------:R-:W-:Y:S01]  /*0d60*/  IMAD R211, R6, 0x6c, RZ ;  /* 0x0000006c06d37824 */ /* 0x000fe200078e02ff */
[----:B------:R-:W2:Y:S01]  /*0d70*/  LDG.E.U16 R162, desc[UR8][R162.64] ;  /* 0x00000008a2a27981 */ /* 0x000ea2000c1e1500 */
[----:B-1----:R-:W-:Y:S01]  /*0d80*/  IADD3 R14, P1, PT, R18, R5, RZ ;  /* 0x00000005120e7210 */ /* 0x002fe20007f3e0ff */
[----:B------:R-:W-:Y:S01]  /*0d90*/  IMAD R88, R6, 0xe8, RZ ;  /* 0x000000e806587824 */ /* 0x000fe200078e02ff */
[-C--:B------:R-:W-:Y:S01]  /*0da0*/  LEA.HI.X.SX32 R161, R24, R3.reuse, 0x1, P2 ;  /* 0x0000000318a17211 */ /* 0x080fe200010f0eff */
[----:B------:R-:W-:Y:S01]  /*0db0*/  IMAD R24, R6, 0x34, RZ ;  /* 0x0000003406187824 */ /* 0x000fe200078e02ff */
[----:B------:R-:W-:Y:S01]  /*0dc0*/  LEA.HI.X.SX32 R15, R26, R3, 0x1, P1 ;  /* 0x000000031a0f7211 */ /* 0x000fe200008f0eff */
[----:B------:R-:W-:Y:S01]  /*0dd0*/  IMAD R26, R6, 0x68, RZ ;  /* 0x00000068061a7824 */ /* 0x000fe200078e02ff */
[----:B------:R-:W-:Y:S01]  /*0de0*/  IADD3 R20, P1, PT, R100, R5, RZ ;  /* 0x0000000564147210 */ /* 0x000fe20007f3e0ff */
[----:B------:R-:W-:Y:S01]  /*0df0*/  IMAD R90, R6, 0xf8, RZ ;  /* 0x000000f8065a7824 */ /* 0x000fe200078e02ff */
[----:B------:R-:W-:Y:S01]  /*0e00*/  LEA.HI.X.SX32 R179, R16, R3, 0x1, P0 ;  /* 0x0000000310b37211 */ /* 0x000fe200000f0eff */
[----:B------:R-:W2:Y:S01]  /*0e10*/  LDG.E.U16 R13, desc[UR8][R14.64] ;  /* 0x000000080e0d7981 */ /* 0x000ea2000c1e1500 */
[----:B------:R-:W-:Y:S01]  /*0e20*/  IADD3 R16, P0, PT, R96, R5, RZ ;  /* 0x0000000560107210 */ /* 0x000fe20007f1e0ff */
[----:B------:R-:W-:Y:S01]  /*0e30*/  IMAD R38, R6, 0x74, RZ ;  /* 0x0000007406267824 */ /* 0x000fe200078e02ff */
[----:B------:R-:W-:Y:S01]  /*0e40*/  LEA.HI.X.SX32 R21, R18, R3, 0x1, P1 ;  /* 0x0000000312157211 */ /* 0x000fe200008f0eff */
[----:B------:R-:W-:Y:S01]  /*0e50*/  IMAD R218, R6, 0x7c, RZ ;  /* 0x0000007c06da7824 */ /* 0x000fe200078e02ff */
[-C--:B------:R-:W-:Y:S01]  /*0e60*/  IADD3 R156, P1, PT, R24, R5.reuse, RZ ;  /* 0x00000005189c7210 */ /* 0x080fe20007f3e0ff */
[----:B------:R-:W-:Y:S01]  /*0e70*/  IMAD R54, R6, 0x42, RZ ;  /* 0x0000004206367824 */ /* 0x000fe200078e02ff */
[----:B------:R-:W-:Y:S01]  /*0e80*/  IADD3 R18, P2, PT, R26, R5, RZ ;  /* 0x000000051a127210 */ /* 0x000fe20007f5e0ff */
[----:B------:R-:W-:Y:S01]  /*0e90*/  IMAD R68, R6, 0x62, RZ ;  /* 0x0000006206447824 */ /* 0x000fe200078e02ff */
[-C--:B------:R-:W-:Y:S01]  /*0ea0*/  LEA.HI.X.SX32 R17, R26, R3.reuse, 0x1, P0 ;  /* 0x000000031a117211 */ /* 0x080fe200000f0eff */
[----:B------:R-:W-:Y:S01]  /*0eb0*/  IMAD R26, R6, 0x32, RZ ;  /* 0x00000032061a7824 */ /* 0x000fe200078e02ff */
[-C--:B------:R-:W-:Y:S01]  /*0ec0*/  LEA.HI.X.SX32 R157, R22, R3.reuse, 0x1, P1 ;  /* 0x00000003169d7211 */ /* 0x080fe200008f0eff */
[----:B------:R-:W-:Y:S01]  /*0ed0*/  IMAD R22, R6, 0x19, RZ ;  /* 0x0000001906167824 */ /* 0x000fe200078e02ff */
[----:B------:R-:W-:Y:S01]  /*0ee0*/  LEA.HI.X.SX32 R19, R24, R3, 0x1, P2 ;  /* 0x0000000318137211 */ /* 0x000fe200010f0eff */
[----:B------:R0:W2:Y:S01]  /*0ef0*/  LDG.E.U16 R14, desc[UR8][R20.64] ;  /* 0x00000008140e7981 */ /* 0x0000a2000c1e1500 */
[-C--:B------:R-:W-:Y:S01]  /*0f00*/  IADD3 R158, P0, PT, R26, R5.reuse, RZ ;  /* 0x000000051a9e7210 */ /* 0x080fe20007f1e0ff */
[----:B------:R-:W-:Y:S01]  /*0f10*/  IMAD R70, R6, 0x72, RZ ;  /* 0x0000007206467824 */ /* 0x000fe200078e02ff */
[----:B------:R-:W-:Y:S01]  /*0f20*/  IADD3 R24, P2, PT, R84, R5, RZ ;  /* 0x0000000554187210 */ /* 0x000fe20007f5e0ff */
[----:B------:R-:W2:Y:S01]  /*0f30*/  LDG.E.U16 R15, desc[UR8][R18.64] ;  /* 0x00000008120f7981 */ /* 0x000ea2000c1e1500 */
[-C--:B------:R-:W-:Y:S01]  /*0f40*/  LEA.HI.X.SX32 R159, R22, R3.reuse, 0x1, P0 ;  /* 0x00000003169f7211 */ /* 0x080fe200000f0eff */
[----:B------:R-:W-:Y:S01]  /*0f50*/  IMAD R64, R6, 0x52, RZ ;  /* 0x0000005206407824 */ /* 0x000fe200078e02ff */
[----:B------:R-:W-:Y:S01]  /*0f60*/  LEA.HI.X.SX32 R25, R30, R3, 0x1, P2 ;  /* 0x000000031e197211 */ /* 0x000fe200010f0eff */
[----:B------:R-:W2:Y:S01]  /*0f70*/  LDG.E.U16 R16, desc[UR8][R16.64] ;  /* 0x0000000810107981 */ /* 0x000ea2000c1e1500 */
[-C--:B------:R-:W-:Y:S01]  /*0f80*/  IADD3 R176, P0, PT, R28, R5.reuse, RZ ;  /* 0x000000051cb07210 */ /* 0x080fe20007f1e0ff */
[----:B------:R-:W-:Y:S01]  /*0f90*/  IMAD R108, R6, 0x82, RZ ;  /* 0x00000082066c7824 */ /* 0x000fe200078e02ff */
[----:B0-----:R-:W-:Y:S01]  /*0fa0*/  IADD3 R20, P1, PT, R30, R5, RZ ;  /* 0x000000051e147210 */ /* 0x001fe20007f3e0ff */
[----:B------:R-:W-:Y:S01]  /*0fb0*/  IMAD R30, R6, 0x38, RZ ;  /* 0x00000038061e7824 */ /* 0x000fe200078e02ff */
[-C--:B------:R-:W-:Y:S01]  /*0fc0*/  LEA.HI.X.SX32 R177, R227, R3.reuse, 0x1, P0 ;  /* 0x00000003e3b17211 */ /* 0x080fe200000f0eff */
[----:B------:R0:W2:Y:S01]  /*0fd0*/  LDG.E.U16 R18, desc[UR8][R24.64] ;  /* 0x0000000818127981 */ /* 0x0000a2000c1e1500 */
[----:B------:R-:W-:Y:S01]  /*0fe0*/  LEA.HI.X.SX32 R21, R26, R3, 0x1, P1 ;  /* 0x000000031a157211 */ /* 0x000fe200008f0eff */
[----:B------:R-:W-:Y:S01]  /*0ff0*/  IMAD R114, R6, 0xa2, RZ ;  /* 0x000000a206727824 */ /* 0x000fe200078e02ff */
[-C--:B------:R-:W-:Y:S01]  /*1000*/  IADD3 R22, P1, PT, R32, R5.reuse, RZ ;  /* 0x0000000520167210 */ /* 0x080fe20007f3e0ff */
[----:B------:R-:W-:Y:S01]  /*1010*/  IMAD R103, R6, 0x92, RZ ;  /* 0x0000009206677824 */ /* 0x000fe200078e02ff */
[C---:B------:R-:W-:Y:S01]  /*1020*/  IADD3 R152, P0, PT, R30.reuse, R5, RZ ;  /* 0x000000051e987210 */ /* 0x040fe20007f1e0ff */
[----:B------:R-:W2:Y:S01]  /*1030*/  LDG.E.U16 R17, desc[UR8][R20.64] ;  /* 0x0000000814117981 */ /* 0x000ea2000c1e1500 */
[-C--:B------:R-:W-:Y:S01]  /*1040*/  LEA.HI.X.SX32 R23, R30, R3.reuse, 0x1, P1 ;  /* 0x000000031e177211 */ /* 0x080fe200008f0eff */
[----:B------:R-:W-:Y:S01]  /*1050*/  IMAD R30, R6, 0x78, RZ ;  /* 0x00000078061e7824 */ /* 0x000fe200078e02ff */
[----:B------:R-:W-:Y:S01]  /*1060*/  LEA.HI.X.SX32 R153, R28, R3, 0x1, P0 ;  /* 0x000000031c997211 */ /* 0x000fe200000f0eff */
[----:B------:R-:W-:Y:S01]  /*1070*/  IMAD R42, R6, 0x51, RZ ;  /* 0x00000051062a7824 */ /* 0x000fe200078e02ff */
[-C--:B------:R-:W-:Y:S01]  /*1080*/  IADD3 R26, P2, PT, R92, R5.reuse, RZ ;  /* 0x000000055c1a7210 */ /* 0x080fe20007f5e0ff */
[----:B------:R-:W2:Y:S01]  /*1090*/  LDG.E.U16 R19, desc[UR8][R22.64] ;  /* 0x0000000816137981 */ /* 0x000ea2000c1e1500 */
[----:B------:R-:W-:Y:S01]  /*10a0*/  IADD3 R148, P0, PT, R34, R5, RZ ;  /* 0x0000000522947210 */ /* 0x000fe20007f1e0ff */
[----:B------:R-:W-:Y:S01]  /*10b0*/  IMAD R28, R6, 0x1b, RZ ;  /* 0x0000001b061c7824 */ /* 0x000fe200078e02ff */
[-C--:B------:R-:W-:Y:S01]  /*10c0*/  LEA.HI.X.SX32 R27, R32, R3.reuse, 0x1, P2 ;  /* 0x00000003201b7211 */ /* 0x080fe200010f0eff */
[----:B------:R-:W-:Y:S01]  /*10d0*/  IMAD R112, R6, 0xb2, RZ ;  /* 0x000000b206707824 */ /* 0x000fe200078e02ff */
[----:B------:R-:W-:Y:S01]  /*10e0*/  LEA.HI.X.SX32 R149, R228, R3, 0x1, P0 ;  /* 0x00000003e4957211 */ /* 0x000fe200000f0eff */
[----:B------:R-:W-:Y:S01]  /*10f0*/  IMAD R40, R6, 0x49, RZ ;  /* 0x0000004906287824 */ /* 0x000fe200078e02ff */
[-C--:B0-----:R-:W-:Y:S01]  /*1100*/  IADD3 R24, P1, PT, R30, R5.reuse, RZ ;  /* 0x000000051e187210 */ /* 0x081fe20007f3e0ff */
[----:B------:R0:W2:Y:S01]  /*1110*/  LDG.E.U16 R20, desc[UR8][R26.64] ;  /* 0x000000081a147981 */ /* 0x0000a2000c1e1500 */
        /* <DEDUP_REMOVED lines=9> */
[----:B------:R-:W2:Y:S01]  /*11b0*/  LDG.E.U16 R21, desc[UR8][R24.64] ;  /* 0x0000000818157981 */ /* 0x000ea2000c1e1500 */
[-C--:B------:R-:W-:Y:S01]  /*11c0*/  IADD3 R150, P0, PT, R36, R5.reuse, RZ ;  /* 0x0000000524967210 */ /* 0x080fe20007f1e0ff */
[----:B------:R-:W-:Y:S01]  /*11d0*/  IMAD R48, R6, 0x71, RZ ;  /* 0x0000007106307824 */ /* 0x000fe200078e02ff */
[----:B0-----:R-:W-:Y:S01]  /*11e0*/  IADD3 R26, P1, PT, R94, R5, RZ ;  /* 0x000000055e1a7210 */ /* 0x001fe20007f3e0ff */
[----:B------:R0:W2:Y:S01]  /*11f0*/  LDG.E.U16 R22, desc[UR8][R32.64] ;  /* 0x0000000820167981 */ /* 0x0000a2000c1e1500 */
[-C--:B------:R-:W-:Y:S01]  /*1200*/  LEA.HI.X.SX32 R151, R34, R3.reuse, 0x1, P0 ;  /* 0x0000000322977211 */ /* 0x080fe200000f0eff */
[C---:B------:R-:W-:Y:S01]  /*1210*/  IMAD R120, R6.reuse, 0xf2, RZ ;  /* 0x000000f206787824 */ /* 0x040fe200078e02ff */
[----:B------:R-:W-:Y:S01]  /*1220*/  LEA.HI.X.SX32 R27, R211, R3, 0x1, P1 ;  /* 0x00000003d31b7211 */ /* 0x000fe200008f0eff */
[----:B------:R-:W-:Y:S01]  /*1230*/  IMAD R105, R6, 0x8a, RZ ;  /* 0x0000008a06697824 */ /* 0x000fe200078e02ff */
[-C--:B------:R-:W-:Y:S01]  /*1240*/  IADD3 R30, P2, PT, R88, R5.reuse, RZ ;  /* 0x00000005581e7210 */ /* 0x080fe20007f5e0ff */
[----:B------:R-:W-:Y:S01]  /*1250*/  IMAD R111, R6, 0x9a, RZ ;  /* 0x0000009a066f7824 */ /* 0x000fe200078e02ff */
[-C--:B------:R-:W-:Y:S01]  /*1260*/  IADD3 R28, P1, PT, R38, R5.reuse, RZ ;  /* 0x00000005261c7210 */ /* 0x080fe20007f3e0ff */
[----:B------:R-:W2:Y:S01]  /*1270*/  LDG.E.U16 R23, desc[UR8][R26.64] ;  /* 0x000000081a177981 */ /* 0x000ea2000c1e1500 */
[----:B------:R-:W-:Y:S01]  /*1280*/  IMAD R50, R6, 0x45, RZ ;  /* 0x0000004506327824 */ /* 0x000fe200078e02ff */
[----:B0-----:R-:W-:Y:S01]  /*1290*/  IADD3 R32, P0, PT, R90, R5, RZ ;  /* 0x000000055a207210 */ /* 0x001fe20007f1e0ff */
[----:B------:R-:W-:Y:S01]  /*12a0*/  IMAD R109, R6, 0xaa, RZ ;  /* 0x000000aa066d7824 */ /* 0x000fe200078e02ff */
[-C--:B------:R-:W-:Y:S01]  /*12b0*/  LEA.HI.X.SX32 R31, R38, R3.reuse, 0x1, P2 ;  /* 0x00000003261f7211 */ /* 0x080fe200010f0eff */
[----:B------:R-:W-:Y:S01]  /*12c0*/  IMAD R115, R6, 0xca, RZ ;  /* 0x000000ca06737824 */ /* 0x000fe200078e02ff */
[-C--:B------:R-:W-:Y:S01]  /*12d0*/  LEA.HI.X.SX32 R33, R218, R3.reuse, 0x1, P0 ;  /* 0x00000003da217211 */ /* 0x080fe200000f0eff */
[----:B------:R-:W-:Y:S01]  /*12e0*/  IMAD R113, R6, 0xba, RZ ;  /* 0x000000ba06717824 */ /* 0x000fe200078e02ff */
[----:B------:R-:W-:Y:S01]  /*12f0*/  LEA.HI.X.SX32 R29, R36, R3, 0x1, P1 ;  /* 0x00000003241d7211 */ /* 0x000fe200008f0eff */
[----:B------:R0:W2:Y:S01]  /*1300*/  LDG.E.U16 R25, desc[UR8][R30.64] ;  /* 0x000000081e197981 */ /* 0x0000a2000c1e1500 */
[C---:B------:R-:W-:Y:S01]  /*1310*/  LEA R34, R6.reuse, R6, 0x5 ;  /* 0x0000000606227211 */ /* 0x040fe200078e28ff */
[----:B------:R-:W-:Y:S01]  /*1320*/  IMAD R118, R6, 0xda, RZ ;  /* 0x000000da06767824 */ /* 0x000fe200078e02ff */
[----:B------:R-:W-:Y:S01]  /*1330*/  IADD3 R144, P0, PT, R54, R5, RZ ;  /* 0x0000000536907210 */ /* 0x000fe20007f1e0ff */
[----:B------:R1:W2:Y:S01]  /*1340*/  LDG.E.U16 R26, desc[UR8][R32.64] ;  /* 0x00000008201a7981 */ /* 0x0002a2000c1e1500 */
[----:B------:R-:W-:Y:S01]  /*1350*/  IMAD R38, R6, 0x31, RZ ;  /* 0x0000003106267824 */ /* 0x000fe200078e02ff */
[----:B------:R-:W3:Y:S01]  /*1360*/  LDC R110, c[0x0][0x3b8] ;  /* 0x0000ee00ff6e7b82 */ /* 0x000ee20000000800 */
[----:B------:R-:W-:Y:S01]  /*1370*/  LEA.HI.X.SX32 R145, R34, R3, 0x1, P0 ;  /* 0x0000000322917211 */ /* 0x000fe200000f0eff */
[----:B------:R1:W2:Y:S01]  /*1380*/  LDG.E.U16 R24, desc[UR8][R28.64] ;  /* 0x000000081c187981 */ /* 0x0002a2000c1e1500 */
[-C--:B0-----:R-:W-:Y:S01]  /*1390*/  IADD3 R30, P2, PT, R68, R5.reuse, RZ ;  /* 0x00000005441e7210 */ /* 0x081fe20007f5e0ff */
[----:B------:R-:W-:Y:S01]  /*13a0*/  IMAD R36, R6, 0x29, RZ ;  /* 0x0000002906247824 */ /* 0x000fe200078e02ff */
[-C--:B------:R-:W-:Y:S01]  /*13b0*/  IADD3 R130, P1, PT, R64, R5.reuse, RZ ;  /* 0x0000000540827210 */ /* 0x080fe20007f3e0ff */
[C---:B------:R-:W-:Y:S01]  /*13c0*/  IMAD R56, R6.reuse, 0x65, RZ ;  /* 0x0000006506387824 */ /* 0x040fe200078e02ff */
[----:B------:R-:W2:Y:S01]  /*13d0*/  LDG.E.U16 R152, desc[UR8][R152.64] ;  /* 0x0000000898987981 */ /* 0x000ea2000c1e1500 */
[----:B-1----:R-:W-:Y:S01]  /*13e0*/  IMAD R32, R6, 0x39, RZ ;  /* 0x0000003906207824 */ /* 0x002fe200078e02ff */
[----:B------:R-:W0:Y:S01]  /*13f0*/  LDC R146, c[0x0][0x3b8] ;  /* 0x0000ee00ff927b82 */ /* 0x000e220000000800 */
[----:B------:R-:W-:Y:S01]  /*1400*/  IADD3 R28, P0, PT, R70, R5, RZ ;  /* 0x00000005461c7210 */ /* 0x000fe20007f1e0ff */
[----:B------:R-:W-:Y:S01]  /*1410*/  IMAD R119, R6, 0xea, RZ ;  /* 0x000000ea06777824 */ /* 0x000fe200078e02ff */
[-C--:B------:R-:W-:Y:S01]  /*1420*/  LEA.HI.X.SX32 R31, R38, R3.reuse, 0x1, P2 ;  /* 0x00000003261f7211 */ /* 0x080fe200010f0eff */
[----:B------:R-:W2:Y:S01]  /*1430*/  LDG.E.U16 R160, desc[UR8][R160.64] ;  /* 0x00000008a0a07981 */ /* 0x000ea2000c1e1500 */
[----:B------:R-:W-:-:S02]  /*1440*/  LEA.HI.X.SX32 R29, R32, R3, 0x1, P0 ;  /* 0x00000003201d7211 */ /* 0x000fc400000f0eff */
[----:B------:R-:W-:Y:S01]  /*1450*/  LEA R32, R6, R6, 0x6 ;  /* 0x0000000606207211 */ /* 0x000fe200078e30ff */
[----:B------:R1:W2:Y:S01]  /*1460*/  LDG.E.U16 R27, desc[UR8][R30.64] ;  /* 0x000000081e1b7981 */ /* 0x0002a2000c1e1500 */
[-C--:B------:R-:W-:Y:S01]  /*1470*/  IADD3 R34, P0, PT, R108, R5.reuse, RZ ;  /* 0x000000056c227210 */ /* 0x080fe20007f1e0ff */
[----:B------:R-:W-:Y:S01]  /*1480*/  IMAD R117, R6, 0xfa, RZ ;  /* 0x000000fa06757824 */ /* 0x000fe200078e02ff */
[----:B------:R-:W-:Y:S01]  /*1490*/  IADD3 R38, P2, PT, R114, R5, RZ ;  /* 0x0000000572267210 */ /* 0x000fe20007f5e0ff */
[----:B------:R-:W2:Y:S01]  /*14a0*/  LDG.E.U16 R28, desc[UR8][R28.64] ;  /* 0x000000081c1c7981 */ /* 0x000ea2000c1e1500 */
[----:B------:R-:W-:Y:S01]  /*14b0*/  LEA.HI.X.SX32 R131, R36, R3, 0x1, P1 ;  /* 0x0000000324837211 */ /* 0x000fe200008f0eff */
[----:B------:R-:W-:Y:S01]  /*14c0*/  IMAD R62, R6, 0x4a, RZ ;  /* 0x0000004a063e7824 */ /* 0x000fe200078e02ff */
[----:B------:R-:W-:Y:S01]  /*14d0*/  IADD3 R36, P1, PT, R103, R5, RZ ;  /* 0x0000000567247210 */ /* 0x000fe20007f3e0ff */
[----:B------:R-:W2:Y:S01]  /*14e0*/  LDG.E.U16 R154, desc[UR8][R154.64] ;  /* 0x000000089a9a7981 */ /* 0x000ea2000c1e1500 */
[----:B------:R-:W-:Y:S01]  /*14f0*/  LEA.HI.X.SX32 R35, R32, R3, 0x1, P0 ;  /* 0x0000000320237211 */ /* 0x000fe200000f0eff */
[----:B-1----:R-:W-:Y:S01]  /*1500*/  IMAD R30, R6, 0x59, RZ ;  /* 0x00000059061e7824 */ /* 0x002fe200078e02ff */
[----:B------:R-:W-:Y:S01]  /*1510*/  IADD3 R32, P0, PT, R112, R5, RZ ;  /* 0x0000000570207210 */ /* 0x000fe20007f1e0ff */
[----:B------:R-:W-:Y:S01]  /*1520*/  IMAD R153, R6, 0x84, RZ ;  /* 0x0000008406997824 */ /* 0x000fe200078e02ff */
[-C--:B------:R-:W-:Y:S01]  /*1530*/  LEA.HI.X.SX32 R39, R42, R3.reuse, 0x1, P2 ;  /* 0x000000032a277211 */ /* 0x080fe200010f0eff */
[----:B------:R1:W2:Y:S01]  /*1540*/  LDG.E.U16 R29, desc[UR8][R34.64] ;  /* 0x00000008221d7981 */ /* 0x0002a2000c1e1500 */
[-C--:B------:R-:W-:Y:S01]  /*1550*/  LEA.HI.X.SX32 R37, R40, R3.reuse, 0x1, P1 ;  /* 0x0000000328257211 */ /* 0x080fe200008f0eff */
[----:B------:R-:W-:Y:S01]  /*1560*/  IMAD R40, R6, 0x61, RZ ;  /* 0x0000006106287824 */ /* 0x000fe200078e02ff */
[----:B------:R-:W-:Y:S01]  /*1570*/  LEA.HI.X.SX32 R33, R30, R3, 0x1, P0 ;  /* 0x000000031e217211 */ /* 0x000fe200000f0eff */
[----:B------:R1:W2:Y:S01]  /*1580*/  LDG.E.U16 R31, desc[UR8][R38.64] ;  /* 0x00000008261f7981 */ /* 0x0002a2000c1e1500 */
[-C--:B------:R-:W-:Y:S01]  /*1590*/  IADD3 R44, P0, PT, R122, R5.reuse, RZ ;  /* 0x000000057a2c7210 */ /* 0x080fe20007f1e0ff */
[----:B------:R-:W-:Y:S01]  /*15a0*/  IMAD R42, R6, 0x69, RZ ;  /* 0x00000069062a7824 */ /* 0x000fe200078e02ff */
[----:B------:R-:W-:Y:S01]  /*15b0*/  IADD3 R46, P1, PT, R121, R5, RZ ;  /* 0x00000005792e7210 */ /* 0x000fe20007f3e0ff */
[----:B------:R1:W2:Y:S01]  /*15c0*/  LDG.E.U16 R30, desc[UR8][R36.64] ;  /* 0x00000008241e7981 */ /* 0x0002a2000c1e1500 */
[----:B------:R-:W-:Y:S01]  /*15d0*/  LEA.HI.X.SX32 R45, R40, R3, 0x1, P0 ;  /* 0x00000003282d7211 */ /* 0x000fe200000f0eff */
[----:B-1----:R-:W-:Y:S01]  /*15e0*/  IMAD R34, R6, 0x79, RZ ;  /* 0x0000007906227824 */ /* 0x002fe200078e02ff */
[----:B------:R-:W1:Y:S01]  /*15f0*/  LDC R174, c[0x0][0x3b8] ;  /* 0x0000ee00ffae7b82 */ /* 0x000e620000000800 */
[----:B------:R-:W2:Y:S01]  /*1600*/  LDG.E.U16 R32, desc[UR8][R32.64] ;  /* 0x0000000820207981 */ /* 0x000ea2000c1e1500 */
[----:B------:R-:W-:Y:S01]  /*1610*/  IADD3 R38, P2, PT, R116, R5, RZ ;  /* 0x0000000574267210 */ /* 0x000fe20007f5e0ff */
[----:B------:R-:W-:-:S02]  /*1620*/  IMAD R161, R6, 0xa4, RZ ;  /* 0x000000a406a17824 */ /* 0x000fc400078e02ff */
[----:B------:R-:W2:Y:S01]  /*1630*/  LDG.E.U16 R170, desc[UR8][R170.64] ;  /* 0x00000008aaaa7981 */ /* 0x000ea2000c1e1500 */
[----:B------:R-:W-:Y:S01]  /*1640*/  IADD3 R36, P0, PT, R120, R5, RZ ;  /* 0x0000000578247210 */ /* 0x000fe20007f1e0ff */
[----:B------:R-:W-:Y:S01]  /*1650*/  IMAD R58, R6, 0x7d, RZ ;  /* 0x0000007d063a7824 */ /* 0x000fe200078e02ff */
[-C--:B------:R-:W-:Y:S01]  /*1660*/  LEA.HI.X.SX32 R39, R48, R3.reuse, 0x1, P2 ;  /* 0x0000000330277211 */ /* 0x080fe200010f0eff */
[C---:B------:R-:W-:Y:S01]  /*1670*/  IMAD R169, R6.reuse, 0xc4, RZ ;  /* 0x000000c406a97824 */ /* 0x040fe200078e02ff */
[----:B------:R-:W-:Y:S01]  /*1680*/  SHF.L.U32 R48, R6, 0x1, RZ ;  /* 0x0000000106307819 */ /* 0x000fe200000006ff */
[----:B------:R0:W2:Y:S01]  /*1690*/  LDG.E.U16 R33, desc[UR8][R44.64] ;  /* 0x000000082c217981 */ /* 0x0000a2000c1e1500 */
[-C--:B------:R-:W-:Y:S01]  /*16a0*/  LEA.HI.X.SX32 R47, R42, R3.reuse, 0x1, P1 ;  /* 0x000000032a2f7211 */ /* 0x080fe200008f0eff */
[----:B------:R-:W-:Y:S01]  /*16b0*/  IMAD R66, R6, 0x5a, RZ ;  /* 0x0000005a06427824 */ /* 0x000fe200078e02ff */
[----:B------:R-:W-:Y:S01]  /*16c0*/  LEA.HI.X.SX32 R37, R34, R3, 0x1, P0 ;  /* 0x0000000322257211 */ /* 0x000fe200000f0eff */
[----:B------:R0:W2:Y:S01]  /*16d0*/  LDG.E.U16 R35, desc[UR8][R38.64] ;  /* 0x0000000826237981 */ /* 0x0000a2000c1e1500 */
[-C--:B------:R-:W-:Y:S01]  /*16e0*/  IADD3 R40, P0, PT, R48, R5.reuse, RZ ;  /* 0x0000000530287210 */ /* 0x080fe20007f1e0ff */
[C---:B------:R-:W-:Y:S01]  /*16f0*/  IMAD R60, R6.reuse, 0x2d, RZ ;  /* 0x0000002d063c7824 */ /* 0x040fe200078e02ff */
[C---:B------:R-:W-:Y:S01]  /*1700*/  LEA R42, P1, R6.reuse, R5, 0x2 ;  /* 0x00000005062a7211 */ /* 0x040fe200078210ff */
[----:B------:R0:W2:Y:S01]  /*1710*/  LDG.E.U16 R34, desc[UR8][R46.64] ;  /* 0x000000082e227981 */ /* 0x0000a2000c1e1500 */
[C---:B------:R-:W-:Y:S01]  /*1720*/  LEA.HI.X.SX32 R41, R6.reuse, R3, 0x1, P0 ;  /* 0x0000000306297211 */ /* 0x040fe200000f0eff */
[C---:B------:R-:W-:Y:S01]  /*1730*/  IMAD R74, R6.reuse, 0x7a, RZ ;  /* 0x0000007a064a7824 */ /* 0x040fe200078e02ff */
[-C--:B0-----:R-:W-:Y:S01]  /*1740*/  IADD3 R44, P2, PT, R105, R5.reuse, RZ ;  /* 0x00000005692c7210 */ /* 0x081fe20007f5e0ff */
[----:B------:R-:W2:Y:S01]  /*1750*/  LDG.E.U16 R36, desc[UR8][R36.64] ;  /* 0x0000000824247981 */ /* 0x000ea2000c1e1500 */
[C---:B------:R-:W-:Y:S01]  /*1760*/  IMAD R229, R6.reuse, 0x46, RZ ;  /* 0x0000004606e57824 */ /* 0x040fe200078e02ff */
[----:B------:R-:W-:Y:S01]  /*1770*/  IADD3 R38, P0, PT, R111, R5, RZ ;  /* 0x000000056f267210 */ /* 0x000fe20007f1e0ff */
[C---:B------:R-:W-:Y:S01]  /*1780*/  IMAD R163, R6.reuse, 0xb4, RZ ;  /* 0x000000b406a37824 */ /* 0x040fe200078e02ff */
[----:B------:R-:W2:Y:S01]  /*1790*/  LDG.E.U16 R176, desc[UR8][R176.64] ;  /* 0x00000008b0b07981 */ /* 0x000ea2000c1e1500 */
[C---:B------:R-:W-:Y:S01]  /*17a0*/  IMAD R230, R6.reuse, 0x56, RZ ;  /* 0x0000005606e67824 */ /* 0x040fe200078e02ff */
[----:B------:R-:W0:Y:S01]  /*17b0*/  LDC R73, c[0x0][0x3b8] ;  /* 0x0000ee00ff497b82 */ /* 0x000e220000000800 */
[----:B------:R-:W-:Y:S01]  /*17c0*/  IMAD R46, R6, 0x4d, RZ ;  /* 0x0000004d062e7824 */ /* 0x000fe200078e02ff */
[-C--:B------:R-:W-:Y:S01]  /*17d0*/  LEA.HI.X.SX32 R43, R48, R3.reuse, 0x1, P1 ;  /* 0x00000003302b7211 */ /* 0x080fe200008f0eff */
[----:B------:R-:W-:Y:S01]  /*17e0*/  IMAD R48, R6, 0x55, RZ ;  /* 0x0000005506307824 */ /* 0x000fe200078e02ff */
[-C--:B------:R-:W-:Y:S01]  /*17f0*/  LEA.HI.X.SX32 R45, R50, R3.reuse, 0x1, P2 ;  /* 0x00000003322d7211 */ /* 0x080fe200010f0eff */
[----:B------:R3:W2:Y:S01]  /*1800*/  LDG.E.U16 R201, desc[UR8][R40.64] ;  /* 0x0000000828c97981 */ /* 0x0006a2000c1e1500 */
[----:B------:R-:W-:-:S02]  /*1810*/  LEA.HI.X.SX32 R39, R46, R3, 0x1, P0 ;  /* 0x000000032e277211 */ /* 0x000fc400000f0eff */
[-C--:B------:R-:W-:Y:S01]  /*1820*/  IADD3 R46, P0, PT, R109, R5.reuse, RZ ;  /* 0x000000056d2e7210 */ /* 0x080fe20007f1e0ff */
[----:B------:R1:W2:Y:S01]  /*1830*/  LDG.E.U16 R37, desc[UR8][R44.64] ;  /* 0x000000082c257981 */ /* 0x0002a2000c1e1500 */
[C---:B------:R-:W-:Y:S01]  /*1840*/  IMAD R50, R6.reuse, 0x5d, RZ ;  /* 0x0000005d06327824 */ /* 0x040fe200078e02ff */
[----:B------:R-:W-:Y:S01]  /*1850*/  IADD3 R52, P1, PT, R113, R5, RZ ;  /* 0x0000000571347210 */ /* 0x000fe20007f3e0ff */
[----:B------:R-:W-:Y:S01]  /*1860*/  IMAD R235, R6, 0x66, RZ ;  /* 0x0000006606eb7824 */ /* 0x000fe200078e02ff */
[----:B------:R1:W2:Y:S01]  /*1870*/  LDG.E.U16 R198, desc[UR8][R42.64] ;  /* 0x000000082ac67981 */ /* 0x0002a2000c1e1500 */
[----:B------:R-:W-:Y:S01]  /*1880*/  LEA.HI.X.SX32 R47, R48, R3, 0x1, P0 ;  /* 0x00000003302f7211 */ /* 0x000fe200000f0eff */
[----:B---3--:R-:W-:Y:S01]  /*1890*/  IMAD R40, R6, 0x6d, RZ ;  /* 0x0000006d06287824 */ /* 0x008fe200078e02ff */
[----:B------:R-:W3:Y:S01]  /*18a0*/  LDC R75, c[0x0][0x3b8] ;  /* 0x0000ee00ff4b7b82 */ /* 0x000ee20000000800 */
[----:B------:R-:W2:Y:S01]  /*18b0*/  LDG.E.U16 R38, desc[UR8][R38.64] ;  /* 0x0000000826267981 */ /* 0x000ea2000c1e1500 */
[----:B-1----:R-:W-:-:S03]  /*18c0*/  IADD3 R44, P2, PT, R115, R5, RZ ;  /* 0x00000005732c7210 */ /* 0x002fc60007f5e0ff */
[----:B------:R-:W2:Y:S01]  /*18d0*/  LDG.E.U16 R178, desc[UR8][R178.64] ;  /* 0x00000008b2b27981 */ /* 0x000ea2000c1e1500 */
[----:B------:R-:W-:Y:S01]  /*18e0*/  IADD3 R42, P0, PT, R118, R5, RZ ;  /* 0x00000005762a7210 */ /* 0x000fe20007f1e0ff */
[----:B------:R-:W-:Y:S01]  /*18f0*/  IMAD R240, R6, 0x76, RZ ;  /* 0x0000007606f07824 */ /* 0x000fe200078e02ff */
[-C--:B------:R-:W-:Y:S01]  /*1900*/  LEA.HI.X.SX32 R45, R56, R3.reuse, 0x1, P2 ;  /* 0x00000003382d7211 */ /* 0x080fe200010f0eff */
[----:B------:R-:W-:Y:S01]  /*1910*/  IMAD R56, R6, 0x75, RZ ;  /* 0x0000007506387824 */ /* 0x000fe200078e02ff */
[-C--:B------:R-:W-:Y:S01]  /*1920*/  LEA.HI.X.SX32 R53, R50, R3.reuse, 0x1, P1 ;  /* 0x0000000332357211 */ /* 0x080fe200008f0eff */
[----:B------:R1:W2:Y:S01]  /*1930*/  LDG.E.U16 R39, desc[UR8][R46.64] ;  /* 0x000000082e277981 */ /* 0x0002a2000c1e1500 */
[----:B------:R-:W-:Y:S01]  /*1940*/  LEA.HI.X.SX32 R43, R40, R3, 0x1, P0 ;  /* 0x00000003282b7211 */ /* 0x000fe200000f0eff */
[C---:B------:R-:W-:Y:S01]  /*1950*/  IMAD R239, R6.reuse, 0x86, RZ ;  /* 0x0000008606ef7824 */ /* 0x040fe200078e02ff */
[-C--:B------:R-:W-:Y:S01]  /*1960*/  IADD3 R50, P0, PT, R119, R5.reuse, RZ ;  /* 0x0000000577327210 */ /* 0x080fe20007f1e0ff */
[----:B------:R4:W2:Y:S01]  /*1970*/  LDG.E.U16 R41, desc[UR8][R44.64] ;  /* 0x000000082c297981 */ /* 0x0008a2000c1e1500 */
[----:B------:R-:W-:Y:S01]  /*1980*/  IADD3 R48, P2, PT, R117, R5, RZ ;  /* 0x0000000575307210 */ /* 0x000fe20007f5e0ff */
[----:B------:R-:W-:Y:S01]  /*1990*/  IMAD R155, R6, 0x94, RZ ;  /* 0x00000094069b7824 */ /* 0x000fe200078e02ff */
[----:B------:R-:W-:Y:S01]  /*19a0*/  LEA.HI.X.SX32 R51, R56, R3, 0x1, P0 ;  /* 0x0000000338337211 */ /* 0x000fe200000f0eff */
[----:B------:R-:W2:Y:S01]  /*19b0*/  LDG.E.U16 R42, desc[UR8][R42.64] ;  /* 0x000000082a2a7981 */ /* 0x000ea2000c1e1500 */
[C---:B------:R-:W-:Y:S01]  /*19c0*/  IMAD R238, R6.reuse, 0x96, RZ ;  /* 0x0000009606ee7824 */ /* 0x040fe200078e02ff */
[-C--:B-1----:R-:W-:Y:S01]  /*19d0*/  IADD3 R46, P1, PT, R153, R5.reuse, RZ ;  /* 0x00000005992e7210 */ /* 0x082fe20007f3e0ff */
[----:B------:R-:W-:Y:S01]  /*19e0*/  IMAD R237, R6, 0xa6, RZ ;  /* 0x000000a606ed7824 */ /* 0x000fe200078e02ff */
[----:B------:R-:W-:Y:S01]  /*19f0*/  IADD3 R134, P0, PT, R62, R5, RZ ;  /* 0x000000053e867210 */ /* 0x000fe20007f1e0ff */
[----:B------:R-:W-:Y:S01]  /*1a00*/  IMAD R171, R6, 0xd4, RZ ;  /* 0x000000d406ab7824 */ /* 0x000fe200078e02ff */
[----:B------:R-:W-:Y:S01]  /*1a10*/  LEA.HI.X.SX32 R47, R54, R3, 0x1, P1 ;  /* 0x00000003362f7211 */ /* 0x000fe200008f0eff */
[----:B----4-:R-:W-:Y:S01]  /*1a20*/  IMAD R44, R6, 0x25, RZ ;  /* 0x00000025062c7824 */ /* 0x010fe200078e02ff */
[----:B------:R-:W-:Y:S01]  /*1a30*/  IADD3 R56, P1, PT, R161, R5, RZ ;  /* 0x00000005a1387210 */ /* 0x000fe20007f3e0ff */
[----:B------:R1:W4:Y:S01]  /*1a40*/  LDG.E.U16 R40, desc[UR8][R52.64] ;  /* 0x0000000834287981 */ /* 0x000322000c1e1500 */
[-C--:B------:R-:W-:Y:S01]  /*1a50*/  LEA.HI.X.SX32 R49, R58, R3.reuse, 0x1, P2 ;  /* 0x000000033a317211 */ /* 0x080fe200010f0eff */
[----:B------:R-:W-:Y:S01]  /*1a60*/  IMAD R236, R6, 0xb6, RZ ;  /* 0x000000b606ec7824 */ /* 0x000fe200078e02ff */
[----:B------:R-:W-:Y:S01]  /*1a70*/  LEA.HI.X.SX32 R135, R44, R3, 0x1, P0 ;  /* 0x000000032c877211 */ /* 0x000fe200000f0eff */
[----:B------:R0:W2:Y:S01]  /*1a80*/  LDG.E.U16 R43, desc[UR8][R50.64] ;  /* 0x00000008322b7981 */ /* 0x0000a2000c1e1500 */
[----:B------:R-:W-:Y:S01]  /*1a90*/  IADD3 R58, P0, PT, R155, R5, RZ ;  /* 0x000000059b3a7210 */ /* 0x000fe20007f1e0ff */
[----:B------:R-:W-:Y:S01]  /*1aa0*/  IMAD R232, R6, 0xe6, RZ ;  /* 0x000000e606e87824 */ /* 0x000fe200078e02ff */
[-C--:B------:R-:W-:Y:S01]  /*1ab0*/  LEA.HI.X.SX32 R57, R64, R3.reuse, 0x1, P1 ;  /* 0x0000000340397211 */ /* 0x080fe200008f0eff */
[----:B------:R-:W-:Y:S01]  /*1ac0*/  IMAD R177, R6, 0xe4, RZ ;  /* 0x000000e406b17824 */ /* 0x000fe200078e02ff */
[----:B------:R-:W-:Y:S01]  /*1ad0*/  LEA.HI.X.SX32 R59, R62, R3, 0x1, P0 ;  /* 0x000000033e3b7211 */ /* 0x000fe200000f0eff */
[C---:B------:R-:W-:Y:S01]  /*1ae0*/  IMAD R179, R6.reuse, 0xf4, RZ ;  /* 0x000000f406b37824 */ /* 0x040fe200078e02ff */
[-C--:B-1----:R-:W-:Y:S01]  /*1af0*/  IADD3 R52, P2, PT, R163, R5.reuse, RZ ;  /* 0x00000005a3347210 */ /* 0x082fe20007f5e0ff */
[----:B------:R-:W2:Y:S01]  /*1b00*/  LDG.E.U16 R45, desc[UR8][R46.64] ;  /* 0x000000082e2d7981 */ /* 0x000ea2000c1e1500 */
[C---:B------:R-:W-:Y:S01]  /*1b10*/  IMAD R234, R6.reuse, 0xc6, RZ ;  /* 0x000000c606ea7824 */ /* 0x040fe200078e02ff */
[-C--:B0-----:R-:W-:Y:S01]  /*1b20*/  IADD3 R50, P1, PT, R169, R5.reuse, RZ ;  /* 0x00000005a9327210 */ /* 0x081fe20007f3e0ff */
[----:B------:R-:W-:Y:S01]  /*1b30*/  IMAD R106, R6, 0x73, RZ ;  /* 0x00000073066a7824 */ /* 0x000fe200078e02ff */
[----:B------:R-:W-:Y:S01]  /*1b40*/  IADD3 R54, P0, PT, R66, R5, RZ ;  /* 0x0000000542367210 */ /* 0x000fe20007f1e0ff */
[----:B------:R-:W2:Y:S01]  /*1b50*/  LDG.E.U16 R44, desc[UR8][R48.64] ;  /* 0x00000008302c7981 */ /* 0x000ea2000c1e1500 */
[-C--:B------:R-:W-:Y:S01]  /*1b60*/  LEA.HI.X.SX32 R51, R68, R3.reuse, 0x1, P1 ;  /* 0x0000000344337211 */ /* 0x080fe200008f0eff */
[----:B------:R-:W-:Y:S01]  /*1b70*/  IMAD R68, R6, 0x6a, RZ ;  /* 0x0000006a06447824 */ /* 0x000fe200078e02ff */
[----:B------:R-:W-:Y:S01]  /*1b80*/  LEA.HI.X.SX32 R55, R60, R3, 0x1, P0 ;  /* 0x000000033c377211 */ /* 0x000fe200000f0eff */
[----:B------:R-:W-:Y:S01]  /*1b90*/  IMAD R60, R6, 0x35, RZ ;  /* 0x00000035063c7824 */ /* 0x000fe200078e02ff */
[-C--:B------:R-:W-:Y:S01]  /*1ba0*/  IADD3 R62, P1, PT, R171, R5.reuse, RZ ;  /* 0x00000005ab3e7210 */ /* 0x080fe20007f3e0ff */
[----:B------:R0:W2:Y:S01]  /*1bb0*/  LDG.E.U16 R47, desc[UR8][R56.64] ;  /* 0x00000008382f7981 */ /* 0x0000a2000c1e1500 */
[----:B------:R-:W-:Y:S01]  /*1bc0*/  IADD3 R64, P0, PT, R68, R5, RZ ;  /* 0x0000000544407210 */ /* 0x000fe20007f1e0ff */
[----:B------:R-:W-:Y:S01]  /*1bd0*/  IMAD R233, R6, 0xd6, RZ ;  /* 0x000000d606e97824 */ /* 0x000fe200078e02ff */
[-C--:B------:R-:W-:Y:S01]  /*1be0*/  LEA.HI.X.SX32 R53, R66, R3.reuse, 0x1, P2 ;  /* 0x0000000342357211 */ /* 0x080fe200010f0eff */
[----:B------:R-:W-:Y:S01]  /*1bf0*/  IMAD R66, R6, 0x3d, RZ ;  /* 0x0000003d06427824 */ /* 0x000fe200078e02ff */
[----:B------:R-:W-:Y:S01]  /*1c00*/  LEA.HI.X.SX32 R65, R60, R3, 0x1, P0 ;  /* 0x000000033c417211 */ /* 0x000fe200000f0eff */
[----:B------:R1:W2:Y:S01]  /*1c10*/  LDG.E.U16 R46, desc[UR8][R58.64] ;  /* 0x000000083a2e7981 */ /* 0x0002a2000c1e1500 */
[----:B------:R-:W-:Y:S01]  /*1c20*/  IADD3 R60, P0, PT, R74, R5, RZ ;  /* 0x000000054a3c7210 */ /* 0x000fe20007f1e0ff */
[----:B------:R-:W-:Y:S01]  /*1c30*/  IMAD R231, R6, 0xf6, RZ ;  /* 0x000000f606e77824 */ /* 0x000fe200078e02ff */
[----:B------:R-:W-:Y:S01]  /*1c40*/  LEA.HI.X.SX32 R63, R68, R3, 0x1, P1 ;  /* 0x00000003443f7211 */ /* 0x000fe200008f0eff */
[----:B------:R-:W2:Y:S01]  /*1c50*/  LDG.E.U16 R50, desc[UR8][R50.64] ;  /* 0x0000000832327981 */ /* 0x000ea2000c1e1500 */
[----:B0-----:R-:W-:Y:S01]  /*1c60*/  IADD3 R56, P2, PT, R177, R5, RZ ;  /* 0x00000005b1387210 */ /* 0x001fe20007f5e0ff */
[----:B------:R-:W-:Y:S01]  /*1c70*/  IMAD R76, R6, 0x6b, RZ ;  /* 0x0000006b064c7824 */ /* 0x000fe200078e02ff */
[----:B------:R-:W-:Y:S01]  /*1c80*/  LEA.HI.X.SX32 R61, R66, R3, 0x1, P0 ;  /* 0x00000003423d7211 */ /* 0x000fe200000f0eff */
[----:B------:R-:W2:Y:S01]  /*1c90*/  LDG.E.U16 R49, desc[UR8][R52.64] ;  /* 0x0000000834317981 */ /* 0x000ea2000c1e1500 */
[----:B------:R-:W0:Y:S01]  /*1ca0*/  LDC R79, c[0x0][0x3b8] ;  /* 0x0000ee00ff4f7b82 */ /* 0x000e220000000800 */
[----:B-1----:R-:W-:-:S02]  /*1cb0*/  IADD3 R58, P1, PT, R179, R5, RZ ;  /* 0x00000005b33a7210 */ /* 0x002fc40007f3e0ff */
[-C--:B------:R-:W-:Y:S01]  /*1cc0*/  LEA.HI.X.SX32 R57, R70, R3.reuse, 0x1, P2 ;  /* 0x0000000346397211 */ /* 0x080fe200010f0eff */
[----:B------:R-:W-:Y:S01]  /*1cd0*/  IMAD R66, R6, 0x23, RZ ;  /* 0x0000002306427824 */ /* 0x000fe200078e02ff */
[----:B------:R-:W-:Y:S01]  /*1ce0*/  LEA.HI.X.SX32 R59, R74, R3, 0x1, P1 ;  /* 0x000000034a3b7211 */ /* 0x000fe200008f0eff */
[----:B------:R1:W2:Y:S01]  /*1cf0*/  LDG.E.U16 R51, desc[UR8][R64.64] ;  /* 0x0000000840337981 */ /* 0x0002a2000c1e1500 */
[----:B------:R-:W-:Y:S01]  /*1d00*/  IADD3 R140, P0, PT, R229, R5, RZ ;  /* 0x00000005e58c7210 */ /* 0x000fe20007f1e0ff */
[----:B------:R-:W-:Y:S01]  /*1d10*/  IMAD R68, R6, 0x33, RZ ;  /* 0x0000003306447824 */ /* 0x000fe200078e02ff */
[----:B------:R-:W0:Y:S01]  /*1d20*/  LDC R77, c[0x0][0x3b8] ;  /* 0x0000ee00ff4d7b82 */ /* 0x000e220000000800 */
[----:B------:R-:W2:Y:S01]  /*1d30*/  LDG.E.U16 R48, desc[UR8][R54.64] ;  /* 0x0000000836307981 */ /* 0x000ea2000c1e1500 */
[----:B------:R-:W-:-:S03]  /*1d40*/  LEA.HI.X.SX32 R141, R66, R3, 0x1, P0 ;  /* 0x00000003428d7211 */ /* 0x000fc600000f0eff */
[----:B------:R3:W2:Y:S01]  /*1d50*/  LDG.E.U16 R53, desc[UR8][R56.64] ;  /* 0x0000000838357981 */ /* 0x0006a2000c1e1500 */
[----:B-1----:R-:W-:Y:S02]  /*1d60*/  IMAD R64, R6, 0x2b, RZ ;  /* 0x0000002b06407824 */ /* 0x002fe400078e02ff */
[----:B------:R-:W1:Y:S01]  /*1d70*/  LDC R83, c[0x0][0x3b8] ;  /* 0x0000ee00ff537b82 */ /* 0x000e620000000800 */
[----:B------:R5:W2:Y:S04]  /*1d80*/  LDG.E.U16 R52, desc[UR8][R62.64] ;  /* 0x000000083e347981 */ /* 0x000aa8000c1e1500 */
[----:B------:R5:W2:Y:S01]  /*1d90*/  LDG.E.U16 R54, desc[UR8][R60.64] ;  /* 0x000000083c367981 */ /* 0x000aa2000c1e1500 */
[----:B---3--:R-:W-:Y:S02]  /*1da0*/  IADD3 R56, P1, PT, R230, R5, RZ ;  /* 0x00000005e6387210 */ /* 0x008fe40007f3e0ff */
[----:B------:R-:W3:Y:S01]  /*1db0*/  LDC R85, c[0x0][0x3b8] ;  /* 0x0000ee00ff557b82 */ /* 0x000ee20000000800 */
[----:B------:R5:W2:Y:S02]  /*1dc0*/  LDG.E.U16 R55, desc[UR8][R58.64] ;  /* 0x000000083a377981 */ /* 0x000aa4000c1e1500 */
[----:B-----5:R-:W-:Y:S01]  /*1dd0*/  IMAD R62, R6, 0x3b, RZ ;  /* 0x0000003b063e7824 */ /* 0x020fe200078e02ff */
[----:B------:R-:W-:Y:S01]  /*1de0*/  LEA.HI.X.SX32 R57, R64, R3, 0x1, P1 ;  /* 0x0000000340397211 */ /* 0x000fe200008f0eff */
[----:B------:R-:W-:Y:S01]  /*1df0*/  IMAD R70, R6, 0x53, RZ ;  /* 0x0000005306467824 */ /* 0x000fe200078e02ff */
[----:B------:R-:W5:Y:S01]  /*1e00*/  LDG.E.U16 R128, desc[UR8][R128.64] ;  /* 0x0000000880807981 */ /* 0x000f62000c1e1500 */
[-C--:B------:R-:W-:Y:S01]  /*1e10*/  IADD3 R60, P2, PT, R235, R5.reuse, RZ ;  /* 0x00000005eb3c7210 */ /* 0x080fe20007f5e0ff */
[----:B------:R-:W0:Y:S02]  /*1e20*/  LDC R81, c[0x0][0x3b8] ;  /* 0x0000ee00ff517b82 */ /* 0x000e240000000800 */
[----:B------:R-:W2:Y:S01]  /*1e30*/  LDG.E.U16 R56, desc[UR8][R56.64] ;  /* 0x0000000838387981 */ /* 0x000ea2000c1e1500 */
[----:B------:R-:W-:-:S02]  /*1e40*/  IADD3 R58, P0, PT, R240, R5, RZ ;  /* 0x00000005f03a7210 */ /* 0x000fc40007f1e0ff */
[-C--:B------:R-:W-:Y:S01]  /*1e50*/  LEA.HI.X.SX32 R61, R68, R3.reuse, 0x1, P2 ;  /* 0x00000003443d7211 */ /* 0x080fe200010f0eff */
[----:B------:R-:W-:Y:S01]  /*1e60*/  IMAD R74, R6, 0x5b, RZ ;  /* 0x0000005b064a7824 */ /* 0x000fe200078e02ff */
[----:B------:R-:W-:Y:S01]  /*1e70*/  LEA.HI.X.SX32 R59, R62, R3, 0x1, P0 ;  /* 0x000000033e3b7211 */ /* 0x000fe200000f0eff */
[C---:B------:R-:W-:Y:S01]  /*1e80*/  IMAD R62, R6.reuse, 0x43, RZ ;  /* 0x00000043063e7824 */ /* 0x040fe200078e02ff */
[-C--:B------:R-:W-:Y:S01]  /*1e90*/  IADD3 R66, P0, PT, R239, R5.reuse, RZ ;  /* 0x00000005ef427210 */ /* 0x080fe20007f1e0ff */
[----:B------:R-:W-:Y:S01]  /*1ea0*/  IMAD R68, R6, 0x4b, RZ ;  /* 0x0000004b06447824 */ /* 0x000fe200078e02ff */
[----:B------:R-:W-:Y:S01]  /*1eb0*/  IADD3 R64, P2, PT, R237, R5, RZ ;  /* 0x00000005ed407210 */ /* 0x000fe20007f5e0ff */
[----:B------:R1:W2:Y:S01]  /*1ec0*/  LDG.E.U16 R57, desc[UR8][R60.64] ;  /* 0x000000083c397981 */ /* 0x0002a2000c1e1500 */
[----:B------:R-:W-:Y:S01]  /*1ed0*/  LEA.HI.X.SX32 R67, R62, R3, 0x1, P0 ;  /* 0x000000033e437211 */ /* 0x000fe200000f0eff */
[----:B------:R-:W0:Y:S01]  /*1ee0*/  LDC R87, c[0x0][0x3b8] ;  /* 0x0000ee00ff577b82 */ /* 0x000e220000000800 */
[----:B------:R-:W-:Y:S01]  /*1ef0*/  IADD3 R62, P0, PT, R236, R5, RZ ;  /* 0x00000005ec3e7210 */ /* 0x000fe20007f1e0ff */
[----:B------:R-:W2:Y:S01]  /*1f00*/  LDG.E.U16 R58, desc[UR8][R58.64] ;  /* 0x000000083a3a7981 */ /* 0x000ea2000c1e1500 */
[----:B------:R-:W-:-:S03]  /*1f10*/  LEA.HI.X.SX32 R65, R70, R3, 0x1, P2 ;  /* 0x0000000346417211 */ /* 0x000fc600010f0eff */
[----:B------:R-:W2:Y:S01]  /*1f20*/  LDG.E.U16 R130, desc[UR8][R130.64] ;  /* 0x0000000882827981 */ /* 0x000ea2000c1e1500 */
[----:B-1----:R-:W-:Y:S01]  /*1f30*/  IADD3 R60, P1, PT, R238, R5, RZ ;  /* 0x00000005ee3c7210 */ /* 0x002fe20007f3e0ff */
[----:B------:R-:W1:Y:S01]  /*1f40*/  LDC R89, c[0x0][0x3b8] ;  /* 0x0000ee00ff597b82 */ /* 0x000e620000000800 */
[-C--:B------:R-:W-:Y:S01]  /*1f50*/  LEA.HI.X.SX32 R63, R74, R3.reuse, 0x1, P0 ;  /* 0x000000034a3f7211 */ /* 0x080fe200000f0eff */
[----:B------:R-:W2:Y:S01]  /*1f60*/  LDG.E.U16 R132, desc[UR8][R132.64] ;  /* 0x0000000884847981 */ /* 0x000ea2000c1e1500 */
[----:B------:R-:W-:Y:S02]  /*1f70*/  LEA.HI.X.SX32 R61, R68, R3, 0x1, P1 ;  /* 0x00000003443d7211 */ /* 0x000fe400008f0eff */
[-C--:B------:R-:W-:Y:S01]  /*1f80*/  IADD3 R68, P2, PT, R232, R5.reuse, RZ ;  /* 0x00000005e8447210 */ /* 0x080fe20007f5e0ff */
[----:B------:R-:W-:Y:S01]  /*1f90*/  IMAD R74, R6, 0x63, RZ ;  /* 0x00000063064a7824 */ /* 0x000fe200078e02ff */
[----:B------:R-:W-:Y:S01]  /*1fa0*/  IADD3 R70, P0, PT, R234, R5, RZ ;  /* 0x00000005ea467210 */ /* 0x000fe20007f1e0ff */
[----:B------:R-:W2:Y:S01]  /*1fb0*/  LDG.E.U16 R60, desc[UR8][R60.64] ;  /* 0x000000083c3c7981 */ /* 0x000ea2000c1e1500 */
[-C--:B------:R-:W-:Y:S01]  /*1fc0*/  LEA.HI.X.SX32 R69, R106, R3.reuse, 0x1, P2 ;  /* 0x000000036a457211 */ /* 0x080fe200010f0eff */
[----:B------:R-:W0:Y:S01]  /*1fd0*/  LDC R91, c[0x0][0x3b8] ;  /* 0x0000ee00ff5b7b82 */ /* 0x000e220000000800 */
[----:B------:R-:W-:Y:S01]  /*1fe0*/  LEA.HI.X.SX32 R71, R74, R3, 0x1, P0 ;  /* 0x000000034a477211 */ /* 0x000fe200000f0eff */
[----:B------:R3:W2:Y:S01]  /*1ff0*/  LDG.E.U16 R59, desc[UR8][R66.64] ;  /* 0x00000008423b7981 */ /* 0x0006a2000c1e1500 */
[----:B------:R-:W-:-:S03]  /*2000*/  IMAD R74, R6, 0x7b, RZ ;  /* 0x0000007b064a7824 */ /* 0x000fc600078e02ff */
[----:B------:R-:W2:Y:S02]  /*2010*/  LDG.E.U16 R62, desc[UR8][R62.64] ;  /* 0x000000083e3e7981 */ /* 0x000ea4000c1e1500 */
[----:B------:R-:W0:Y:S02]  /*2020*/  LDC R106, c[0x0][0x3b8] ;  /* 0x0000ee00ff6a7b82 */ /* 0x000e240000000800 */
[----:B------:R3:W2:Y:S02]  /*2030*/  LDG.E.U16 R61, desc[UR8][R64.64] ;  /* 0x00000008403d7981 */ /* 0x0006a4000c1e1500 */
[-C--:B---3--:R-:W-:Y:S02]  /*2040*/  IADD3 R66, P0, PT, R231, R5.reuse, RZ ;  /* 0x00000005e7427210 */ /* 0x088fe40007f1e0ff */
[----:B------:R-:W3:Y:S02]  /*2050*/  LDG.E.U16 R134, desc[UR8][R134.64] ;  /* 0x0000000886867981 */ /* 0x000ee4000c1e1500 */
[----:B------:R-:W1:Y:S02]  /*2060*/  LDC R93, c[0x0][0x3b8] ;  /* 0x0000ee00ff5d7b82 */ /* 0x000e640000000800 */
[----:B------:R0:W2:Y:S01]  /*2070*/  LDG.E.U16 R63, desc[UR8][R70.64] ;  /* 0x00000008463f7981 */ /* 0x0000a2000c1e1500 */
[----:B------:R-:W-:-:S02]  /*2080*/  IADD3 R64, P1, PT, R233, R5, RZ ;  /* 0x00000005e9407210 */ /* 0x000fc40007f3e0ff */
[-C--:B------:R-:W-:Y:S01]  /*2090*/  LEA.HI.X.SX32 R67, R74, R3.reuse, 0x1, P0 ;  /* 0x000000034a437211 */ /* 0x080fe200000f0eff */
[----:B------:R-:W2:Y:S01]  /*20a0*/  LDG.E.U16 R136, desc[UR8][R136.64] ;  /* 0x0000000888887981 */ /* 0x000ea2000c1e1500 */
[----:B------:R-:W-:Y:S01]  /*20b0*/  LEA.HI.X.SX32 R65, R76, R3, 0x1, P1 ;  /* 0x000000034c417211 */ /* 0x000fe200008f0eff */
[----:B------:R-:W1:Y:S01]  /*20c0*/  LDC R97, c[0x0][0x3b8] ;  /* 0x0000ee00ff617b82 */ /* 0x000e620000000800 */
[C---:B------:R-:W-:Y:S01]  /*20d0*/  LEA R194, P0, R6.reuse, R5, 0x3 ;  /* 0x0000000506c27211 */ /* 0x040fe200078018ff */
[----:B------:R-:W2:Y:S01]  /*20e0*/  LDG.E.U16 R66, desc[UR8][R66.64] ;  /* 0x0000000842427981 */ /* 0x000ea2000c1e1500 */
[----:B0-----:R-:W-:-:S03]  /*20f0*/  SHF.L.U32 R70, R6, 0x2, RZ ;  /* 0x0000000206467819 */ /* 0x001fc600000006ff */
[----:B------:R-:W2:Y:S01]  /*2100*/  LDG.E.U16 R64, desc[UR8][R64.64] ;  /* 0x0000000840407981 */ /* 0x000ea2000c1e1500 */
[----:B------:R-:W-:Y:S01]  /*2110*/  LEA.HI.X.SX32 R195, R70, R3, 0x1, P0 ;  /* 0x0000000346c37211 */ /* 0x000fe200000f0eff */
[----:B------:R-:W0:Y:S01]  /*2120*/  LDC R95, c[0x0][0x3b8] ;  /* 0x0000ee00ff5f7b82 */ /* 0x000e220000000800 */
[C---:B------:R-:W-:Y:S01]  /*2130*/  SHF.L.U32 R70, R6.reuse, 0x6, RZ ;  /* 0x0000000606467819 */ /* 0x040fe200000006ff */
[----:B------:R-:W2:Y:S01]  /*2140*/  LDG.E.U16 R144, desc[UR8][R144.64] ;  /* 0x0000000890907981 */ /* 0x000ea2000c1e1500 */
[----:B------:R-:W-:Y:S02]  /*2150*/  SHF.L.U32 R76, R6, 0x5, RZ ;  /* 0x00000005064c7819 */ /* 0x000fe400000006ff */
[-C--:B------:R-:W-:Y:S01]  /*2160*/  LEA R146, P2, R146, R5.reuse, 0x6 ;  /* 0x0000000592927211 */ /* 0x080fe200078430ff */
[----:B------:R-:W2:Y:S01]  /*2170*/  LDG.E.U16 R140, desc[UR8][R140.64] ;  /* 0x000000088c8c7981 */ /* 0x000ea2000c1e1500 */
[----:B------:R-:W-:Y:S01]  /*2180*/  SHF.L.U32 R74, R6, 0x4, RZ ;  /* 0x00000004064a7819 */ /* 0x000fe200000006ff */
[----:B------:R-:W0:Y:S02]  /*2190*/  LDC R99, c[0x0][0x3b8] ;  /* 0x0000ee00ff637b82 */ /* 0x000e240000000800 */
[----:B------:R1:W2:Y:S01]  /*21a0*/  LDG.E.U16 R65, desc[UR8][R68.64] ;  /* 0x0000000844417981 */ /* 0x0002a2000c1e1500 */
[----:B------:R-:W-:-:S02]  /*21b0*/  LEA R174, P1, R174, R5, 0x5 ;  /* 0x00000005aeae7211 */ /* 0x000fc400078228ff */
[----:B------:R-:W-:Y:S01]  /*21c0*/  LEA.HI.X.SX32 R147, R76, R3, 0x1, P2 ;  /* 0x000000034c937211 */ /* 0x000fe200010f0eff */
[----:B------:R-:W2:Y:S02]  /*21d0*/  LDG.E.U16 R142, desc[UR8][R142.64] ;  /* 0x000000088e8e7981 */ /* 0x000ea4000c1e1500 */
[----:B------:R-:W0:Y:S02]  /*21e0*/  LDC R101, c[0x0][0x3b8] ;  /* 0x0000ee00ff657b82 */ /* 0x000e240000000800 */
[----:B------:R-:W2:Y:S01]  /*21f0*/  LDG.E.U16 R172, desc[UR8][R172.64] ;  /* 0x00000008acac7981 */ /* 0x000ea2000c1e1500 */
[----:B-1----:R-:W-:Y:S01]  /*2200*/  LEA R68, P0, R110, R5, 0x7 ;  /* 0x000000056e447211 */ /* 0x002fe200078038ff */
[----:B------:R-:W-:Y:S01]  /*2210*/  IMAD R76, R73, 0x110, RZ ;  /* 0x00000110494c7824 */ /* 0x000fe200078e02ff */
[-C--:B------:R-:W-:Y:S01]  /*2220*/  LEA.HI.X.SX32 R175, R74, R3.reuse, 0x1, P1 ;  /* 0x000000034aaf7211 */ /* 0x080fe200008f0eff */
[----:B------:R-:W2:Y:S01]  /*2230*/  LDG.E.U16 R146, desc[UR8][R146.64] ;  /* 0x0000000892927981 */ /* 0x000ea2000c1e1500 */
[----:B------:R-:W-:Y:S01]  /*2240*/  LEA.HI.X.SX32 R69, R70, R3, 0x1, P0 ;  /* 0x0000000346457211 */ /* 0x000fe200000f0eff */
[----:B------:R-:W-:Y:S01]  /*2250*/  IMAD R74, R75, 0x120, RZ ;  /* 0x000001204b4a7824 */ /* 0x000fe200078e02ff */
[----:B------:R-:W-:Y:S01]  /*2260*/  SHF.L.U32 R70, R6, 0x7, RZ ;  /* 0x0000000706467819 */ /* 0x000fe200000006ff */
[----:B------:R-:W-:Y:S01]  /*2270*/  IMAD R110, R79, 0x140, RZ ;  /* 0x000001404f6e7824 */ /* 0x000fe200078e02ff */
[-C--:B------:R-:W-:Y:S01]  /*2280*/  IADD3 R76, P1, PT, R76, R5.reuse, RZ ;  /* 0x000000054c4c7210 */ /* 0x080fe20007f3e0ff */
[----:B------:R1:W2:Y:S01]  /*2290*/  LDG.E.U16 R67, desc[UR8][R68.64] ;  /* 0x0000000844437981 */ /* 0x0002a2000c1e1500 */
[----:B------:R-:W0:Y:S03]  /*22a0*/  LDC R125, c[0x0][0x3b8] ;  /* 0x0000ee00ff7d7b82 */ /* 0x000e260000000800 */
[----:B------:R-:W2:Y:S04]  /*22b0*/  LDG.E.U16 R156, desc[UR8][R156.64] ;  /* 0x000000089c9c7981 */ /* 0x000ea8000c1e1500 */
[----:B------:R-:W2:Y:S01]  /*22c0*/  LDG.E.U16 R150, desc[UR8][R150.64] ;  /* 0x0000000896967981 */ /* 0x000ea2000c1e1500 */
[----:B------:R-:W0:Y:S01]  /*22d0*/  LDC R129, c[0x0][0x3b8] ;  /* 0x0000ee00ff817b82 */ /* 0x000e220000000800 */
[----:B-1----:R-:W-:Y:S01]  /*22e0*/  LEA R68, P0, R106, R5, 0x8 ;  /* 0x000000056a447211 */ /* 0x002fe200078040ff */
[----:B------:R-:W-:Y:S01]  /*22f0*/  IMAD R106, R77, 0x130, RZ ;  /* 0x000001304d6a7824 */ /* 0x000fe200078e02ff */
[-C--:B------:R-:W-:Y:S01]  /*2300*/  LEA.HI.X.SX32 R77, R72, R3.reuse, 0x1, P1 ;  /* 0x00000003484d7211 */ /* 0x080fe200008f0eff */
[----:B------:R-:W2:Y:S01]  /*2310*/  LDG.E.U16 R166, desc[UR8][R166.64] ;  /* 0x00000008a6a67981 */ /* 0x000ea2000c1e1500 */
[----:B------:R-:W-:-:S02]  /*2320*/  LEA.HI.X.SX32 R69, R70, R3, 0x1, P0 ;  /* 0x0000000346457211 */ /* 0x000fc400000f0eff */
[-C--:B------:R-:W-:Y:S01]  /*2330*/  IADD3 R70, P0, PT, R74, R5.reuse, RZ ;  /* 0x000000054a467210 */ /* 0x080fe20007f1e0ff */
[----:B------:R-:W1:Y:S01]  /*2340*/  LDC R131, c[0x0][0x3b8] ;  /* 0x0000ee00ff837b82 */ /* 0x000e620000000800 */
[----:B------:R-:W-:Y:S01]  /*2350*/  IADD3 R72, P1, PT, R110, R5, RZ ;  /* 0x000000056e487210 */ /* 0x000fe20007f3e0ff */
[----:B------:R-:W2:Y:S01]  /*2360*/  LDG.E.U16 R68, desc[UR8][R68.64] ;  /* 0x0000000844447981 */ /* 0x000ea2000c1e1500 */
[----:B------:R-:W-:Y:S01]  /*2370*/  LEA.HI.X.SX32 R71, R78, R3, 0x1, P0 ;  /* 0x000000034e477211 */ /* 0x000fe200000f0eff */
[----:B------:R-:W-:Y:S01]  /*2380*/  IMAD R78, R83, 0x160, RZ ;  /* 0x00000160534e7824 */ /* 0x000fe200078e02ff */
[----:B------:R-:W-:Y:S01]  /*2390*/  IADD3 R74, P2, PT, R106, R5, RZ ;  /* 0x000000056a4a7210 */ /* 0x000fe20007f5e0ff */
[----:B------:R-:W2:Y:S01]  /*23a0*/  LDG.E.U16 R164, desc[UR8][R164.64] ;  /* 0x00000008a4a47981 */ /* 0x000ea2000c1e1500 */
[-C--:B------:R-:W-:Y:S01]  /*23b0*/  LEA.HI.X.SX32 R73, R104, R3.reuse, 0x1, P1 ;  /* 0x0000000368497211 */ /* 0x080fe200008f0eff */
[----:B------:R-:W0:Y:S01]  /*23c0*/  LDC R83, c[0x0][0x3b8] ;  /* 0x0000ee00ff537b82 */ /* 0x000e220000000800 */
[----:B------:R-:W-:Y:S01]  /*23d0*/  IMAD R104, R85, 0x170, RZ ;  /* 0x0000017055687824 */ /* 0x000fe200078e02ff */
[----:B------:R-:W-:Y:S01]  /*23e0*/  LEA.HI.X.SX32 R75, R80, R3, 0x1, P2 ;  /* 0x00000003504b7211 */ /* 0x000fe200010f0eff */
[----:B------:R-:W-:Y:S01]  /*23f0*/  IMAD R80, R81, 0x150, RZ ;  /* 0x0000015051507824 */ /* 0x000fe200078e02ff */
[----:B------:R-:W2:Y:S04]  /*2400*/  LDG.E.U16 R70, desc[UR8][R70.64] ;  /* 0x0000000846467981 */ /* 0x000ea8000c1e1500 */
[----:B------:R-:W1:Y:S01]  /*2410*/  LDC R85, c[0x0][0x3b8] ;  /* 0x0000ee00ff557b82 */ /* 0x000e620000000800 */
[----:B------:R0:W2:Y:S01]  /*2420*/  LDG.E.U16 R69, desc[UR8][R76.64] ;  /* 0x000000084c457981 */ /* 0x0000a2000c1e1500 */
[----:B------:R-:W-:-:S03]  /*2430*/  IADD3 R80, P0, PT, R80, R5, RZ ;  /* 0x0000000550507210 */ /* 0x000fc60007f1e0ff */
[----:B------:R-:W2:Y:S03]  /*2440*/  LDG.E.U16 R72, desc[UR8][R72.64] ;  /* 0x0000000848487981 */ /* 0x000ea6000c1e1500 */
[----:B------:R-:W1:Y:S01]  /*2450*/  LDC R106, c[0x0][0x3b8] ;  /* 0x0000ee00ff6a7b82 */ /* 0x000e620000000800 */
[----:B------:R0:W2:Y:S02]  /*2460*/  LDG.E.U16 R71, desc[UR8][R74.64] ;  /* 0x000000084a477981 */ /* 0x0000a4000c1e1500 */
[----:B0-----:R-:W-:Y:S01]  /*2470*/  IMAD R76, R87, 0x180, RZ ;  /* 0x00000180574c7824 */ /* 0x001fe200078e02ff */
[----:B------:R-:W-:Y:S01]  /*2480*/  LEA.HI.X.SX32 R81, R102, R3, 0x1, P0 ;  /* 0x0000000366517211 */ /* 0x000fe200000f0eff */
[----:B------:R-:W2:Y:S03]  /*2490*/  LDG.E.U16 R148, desc[UR8][R148.64] ;  /* 0x0000000894947981 */ /* 0x000ea6000c1e1500 */
[----:B------:R-:W0:Y:S01]  /*24a0*/  LDC R110, c[0x0][0x3b8] ;  /* 0x0000ee00ff6e7b82 */ /* 0x000e220000000800 */
[----:B------:R-:W2:Y:S01]  /*24b0*/  LDG.E.U16 R180, desc[UR8][R180.64] ;  /* 0x00000008b4b47981 */ /* 0x000ea2000c1e1500 */
[----:B------:R-:W-:-:S02]  /*24c0*/  IADD3 R74, P1, PT, R78, R5, RZ ;  /* 0x000000054e4a7210 */ /* 0x000fc40007f3e0ff */
[-C--:B------:R-:W-:Y:S01]  /*24d0*/  IADD3 R78, P2, PT, R104, R5.reuse, RZ ;  /* 0x00000005684e7210 */ /* 0x080fe20007f5e0ff */
[----:B------:R-:W2:Y:S01]  /*24e0*/  LDG.E.U16 R158, desc[UR8][R158.64] ;  /* 0x000000089e9e7981 */ /* 0x000ea2000c1e1500 */
[----:B------:R-:W-:Y:S02]  /*24f0*/  IADD3 R76, P0, PT, R76, R5, RZ ;  /* 0x000000054c4c7210 */ /* 0x000fe40007f1e0ff */
[----:B------:R-:W0:Y:S01]  /*2500*/  LDC R87, c[0x0][0x3b8] ;  /* 0x0000ee00ff577b82 */ /* 0x000e220000000800 */
[-C--:B------:R-:W-:Y:S01]  /*2510*/  LEA.HI.X.SX32 R79, R82, R3.reuse, 0x1, P2 ;  /* 0x00000003524f7211 */ /* 0x080fe200010f0eff */
[----:B------:R-:W-:Y:S01]  /*2520*/  IMAD R82, R89, 0x190, RZ ;  /* 0x0000019059527824 */ /* 0x000fe200078e02ff */
[-C--:B------:R-:W-:Y:S01]  /*2530*/  LEA.HI.X.SX32 R75, R98, R3.reuse, 0x1, P1 ;  /* 0x00000003624b7211 */ /* 0x080fe200008f0eff */
[----:B------:R-:W-:Y:S01]  /*2540*/  IMAD R102, R83, 0x1c0, RZ ;  /* 0x000001c053667824 */ /* 0x000fe200078e02ff */
[----:B------:R-:W-:Y:S01]  /*2550*/  LEA.HI.X.SX32 R77, R100, R3, 0x1, P0 ;  /* 0x00000003644d7211 */ /* 0x000fe200000f0eff */
[----:B------:R-:W-:Y:S01]  /*2560*/  IMAD R100, R91, 0x1a0, RZ ;  /* 0x000001a05b647824 */ /* 0x000fe200078e02ff */
[----:B------:R-:W-:Y:S01]  /*2570*/  IADD3 R82, P0, PT, R82, R5, RZ ;  /* 0x0000000552527210 */ /* 0x000fe20007f1e0ff */
[----:B------:R-:W0:Y:S01]  /*2580*/  LDC R89, c[0x0][0x3b8] ;  /* 0x0000ee00ff597b82 */ /* 0x000e220000000800 */
[----:B------:R-:W2:Y:S02]  /*2590*/  LDG.E.U16 R74, desc[UR8][R74.64] ;  /* 0x000000084a4a7981 */ /* 0x000ea4000c1e1500 */
[----:B------:R-:W-:-:S02]  /*25a0*/  LEA.HI.X.SX32 R83, R84, R3, 0x1, P0 ;  /* 0x0000000354537211 */ /* 0x000fc400000f0eff */
[----:B------:R1:W2:Y:S03]  /*25b0*/  LDG.E.U16 R73, desc[UR8][R80.64] ;  /* 0x0000000850497981 */ /* 0x0002a6000c1e1500 */
[----:B------:R-:W4:Y:S01]  /*25c0*/  LDC R98, c[0x0][0x3b8] ;  /* 0x0000ee00ff627b82 */ /* 0x000f220000000800 */
[----:B------:R-:W2:Y:S04]  /*25d0*/  LDG.E.U16 R76, desc[UR8][R76.64] ;  /* 0x000000084c4c7981 */ /* 0x000ea8000c1e1500 */
[----:B------:R1:W2:Y:S02]  /*25e0*/  LDG.E.U16 R75, desc[UR8][R78.64] ;  /* 0x000000084e4b7981 */ /* 0x0002a4000c1e1500 */
[----:B-1----:R-:W-:Y:S01]  /*25f0*/  IMAD R80, R93, 0x1b0, RZ ;  /* 0x000001b05d507824 */ /* 0x002fe200078e02ff */
[----:B------:R-:W1:Y:S01]  /*2600*/  LDC R91, c[0x0][0x3b8] ;  /* 0x0000ee00ff5b7b82 */ /* 0x000e620000000800 */
[----:B------:R-:W2:Y:S04]  /*2610*/  LDG.E.U16 R182, desc[UR8][R182.64] ;  /* 0x00000008b6b67981 */ /* 0x000ea8000c1e1500 */
[----:B------:R0:W2:Y:S01]  /*2620*/  LDG.E.U16 R77, desc[UR8][R82.64] ;  /* 0x00000008524d7981 */ /* 0x0000a2000c1e1500 */
[----:B------:R-:W-:Y:S01]  /*2630*/  IADD3 R78, P1, PT, R100, R5, RZ ;  /* 0x00000005644e7210 */ /* 0x000fe20007f3e0ff */
[----:B------:R-:W-:Y:S01]  /*2640*/  IMAD R100, R85, 0x1d0, RZ ;  /* 0x000001d055647824 */ /* 0x000fe200078e02ff */
[----:B------:R-:W1:Y:S01]  /*2650*/  LDC R93, c[0x0][0x3b8] ;  /* 0x0000ee00ff5d7b82 */ /* 0x000e620000000800 */
[----:B------:R-:W2:Y:S01]  /*2660*/  LDG.E.U16 R184, desc[UR8][R184.64] ;  /* 0x00000008b8b87981 */ /* 0x000ea2000c1e1500 */
[----:B------:R-:W-:-:S03]  /*2670*/  LEA.HI.X.SX32 R79, R96, R3, 0x1, P1 ;  /* 0x00000003604f7211 */ /* 0x000fc600008f0eff */
[----:B------:R-:W2:Y:S01]  /*2680*/  LDG.E.U16 R174, desc[UR8][R174.64] ;  /* 0x00000008aeae7981 */ /* 0x000ea2000c1e1500 */
[-C--:B0-----:R-:W-:Y:S02]  /*2690*/  IADD3 R82, P1, PT, R100, R5.reuse, RZ ;  /* 0x0000000564527210 */ /* 0x081fe40007f3e0ff */
[-C--:B------:R-:W-:Y:S01]  /*26a0*/  IADD3 R84, P0, PT, R80, R5.reuse, RZ ;  /* 0x0000000550547210 */ /* 0x080fe20007f1e0ff */
[----:B------:R-:W-:Y:S01]  /*26b0*/  IMAD R96, R89, 0x112, RZ ;  /* 0x0000011259607824 */ /* 0x000fe200078e02ff */
[----:B------:R-:W-:Y:S01]  /*26c0*/  IADD3 R80, P2, PT, R102, R5, RZ ;  /* 0x0000000566507210 */ /* 0x000fe20007f5e0ff */
[----:B------:R-:W2:Y:S01]  /*26d0*/  LDG.E.U16 R78, desc[UR8][R78.64] ;  /* 0x000000084e4e7981 */ /* 0x000ea2000c1e1500 */
[-C--:B------:R-:W-:Y:S01]  /*26e0*/  LEA.HI.X.SX32 R83, R88, R3.reuse, 0x1, P1 ;  /* 0x0000000358537211 */ /* 0x080fe200008f0eff */
[----:B------:R-:W-:Y:S01]  /*26f0*/  IMAD R88, R97, 0x1e0, RZ ;  /* 0x000001e061587824 */ /* 0x000fe200078e02ff */
[-C--:B------:R-:W-:Y:S01]  /*2700*/  LEA.HI.X.SX32 R85, R94, R3.reuse, 0x1, P0 ;  /* 0x000000035e557211 */ /* 0x080fe200000f0eff */
[----:B------:R-:W0:Y:S01]  /*2710*/  LDC R97, c[0x0][0x3b8] ;  /* 0x0000ee00ff617b82 */ /* 0x000e220000000800 */
[----:B------:R-:W-:Y:S01]  /*2720*/  LEA.HI.X.SX32 R81, R92, R3, 0x1, P2 ;  /* 0x000000035c517211 */ /* 0x000fe200010f0eff */
[----:B------:R-:W-:Y:S01]  /*2730*/  IMAD R94, R87, 0x102, RZ ;  /* 0x00000102575e7824 */ /* 0x000fe200078e02ff */
[----:B------:R-:W2:Y:S04]  /*2740*/  LDG.E.U16 R186, desc[UR8][R186.64] ;  /* 0x00000008baba7981 */ /* 0x000ea8000c1e1500 */
[----:B------:R-:W2:Y:S01]  /*2750*/  LDG.E.U16 R80, desc[UR8][R80.64] ;  /* 0x0000000850507981 */ /* 0x000ea2000c1e1500 */
[----:B----4-:R-:W-:Y:S01]  /*2760*/  IMAD R98, R98, 0x1f0, RZ ;  /* 0x000001f062627824 */ /* 0x010fe200078e02ff */
[----:B------:R-:W-:Y:S01]  /*2770*/  LEA R92, R6, R6, 0x7 ;  /* 0x00000006065c7211 */ /* 0x000fe200078e38ff */
[----:B------:R-:W4:Y:S01]  /*2780*/  LDC R102, c[0x0][0x3b8] ;  /* 0x0000ee00ff667b82 */ /* 0x000f220000000800 */
[----:B------:R1:W2:Y:S07]  /*2790*/  LDG.E.U16 R79, desc[UR8][R84.64] ;  /* 0x00000008544f7981 */ /* 0x0002ae000c1e1500 */
[----:B------:R-:W3:Y:S01]  /*27a0*/  LDC R107, c[0x0][0x3b8] ;  /* 0x0000ee00ff6b7b82 */ /* 0x000ee20000000800 */
[----:B------:R0:W2:Y:S01]  /*27b0*/  LDG.E.U16 R81, desc[UR8][R82.64] ;  /* 0x0000000852517981 */ /* 0x0000a2000c1e1500 */
[----:B-1----:R-:W-:Y:S01]  /*27c0*/  IADD3 R84, P0, PT, R94, R5, RZ ;  /* 0x000000055e547210 */ /* 0x002fe20007f1e0ff */
[----:B------:R-:W-:-:S02]  /*27d0*/  IMAD R94, R6, 0x89, RZ ;  /* 0x00000089065e7824 */ /* 0x000fc400078e02ff */
[----:B------:R-:W2:Y:S01]  /*27e0*/  LDG.E.U16 R194, desc[UR8][R194.64] ;  /* 0x00000008c2c27981 */ /* 0x000ea2000c1e1500 */
[----:B0-----:R-:W-:Y:S02]  /*27f0*/  IMAD R104, R97, 0x152, RZ ;  /* 0x0000015261687824 */ /* 0x001fe400078e02ff */
[----:B------:R-:W0:Y:S08]  /*2800*/  LDC R100, c[0x0][0x3b8] ;  /* 0x0000ee00ff647b82 */ /* 0x000e300000000800 */
[----:B------:R-:W1:Y:S01]  /*2810*/  LDC R123, c[0x0][0x3b8] ;  /* 0x0000ee00ff7b7b82 */ /* 0x000e620000000800 */
[----:B------:R-:W-:-:S07]  /*2820*/  IADD3 R82, P1, PT, R88, R5, RZ ;  /* 0x0000000558527210 */ /* 0x000fce0007f3e0ff */
[----:B------:R-:W1:Y:S01]  /*2830*/  LDC R127, c[0x0][0x3b8] ;  /* 0x0000ee00ff7f7b82 */ /* 0x000e620000000800 */
[----:B------:R-:W-:Y:S01]  /*2840*/  LEA.HI.X.SX32 R83, R86, R3, 0x1, P1 ;  /* 0x0000000356537211 */ /* 0x000fe200008f0eff */
[----:B------:R-:W-:Y:S01]  /*2850*/  IMAD R226, R6, 0x9c, RZ ;  /* 0x0000009c06e27824 */ /* 0x000fe200078e02ff */
[----:B------:R-:W-:Y:S01]  /*2860*/  IADD3 R86, P1, PT, R96, R5, RZ ;  /* 0x0000000560567210 */ /* 0x000fe20007f3e0ff */
[----:B------:R-:W-:Y:S01]  /*2870*/  IMAD R225, R6, 0x8c, RZ ;  /* 0x0000008c06e17824 */ /* 0x000fe200078e02ff */
[----:B------:R-:W-:Y:S01]  /*2880*/  LEA.HI.X.SX32 R85, R92, R3, 0x1, P0 ;  /* 0x000000035c557211 */ /* 0x000fe200000f0eff */
[----:B------:R-:W-:Y:S01]  /*2890*/  IMAD R92, R91, 0x122, RZ ;  /* 0x000001225b5c7824 */ /* 0x000fe200078e02ff */
[----:B------:R-:W-:Y:S01]  /*28a0*/  IADD3 R88, P2, PT, R98, R5, RZ ;  /* 0x0000000562587210 */ /* 0x000fe20007f5e0ff */
[----:B------:R-:W2:Y:S01]  /*28b0*/  LDG.E.U16 R82, desc[UR8][R82.64] ;  /* 0x0000000852527981 */ /* 0x000ea2000c1e1500 */
[-C--:B------:R-:W-:Y:S01]  /*28c0*/  LEA.HI.X.SX32 R87, R94, R3.reuse, 0x1, P1 ;  /* 0x000000035e577211 */ /* 0x080fe200008f0eff */
[----:B----4-:R-:W-:Y:S01]  /*28d0*/  IMAD R126, R102, 0x192, RZ ;  /* 0x00000192667e7824 */ /* 0x010fe200078e02ff */
[----:B------:R-:W-:Y:S01]  /*28e0*/  LEA.HI.X.SX32 R89, R90, R3, 0x1, P2 ;  /* 0x000000035a597211 */ /* 0x000fe200010f0eff */
[----:B------:R-:W4:Y:S01]  /*28f0*/  LDG.E.U16 R84, desc[UR8][R84.64] ;  /* 0x0000000854547981 */ /* 0x000f22000c1e1500 */
[----:B------:R-:W-:Y:S01]  /*2900*/  IMAD R90, R6, 0x91, RZ ;  /* 0x00000091065a7824 */ /* 0x000fe200078e02ff */
[----:B------:R-:W1:Y:S01]  /*2910*/  LDC R133, c[0x0][0x3b8] ;  /* 0x0000ee00ff857b82 */ /* 0x000e620000000800 */
[----:B------:R-:W-:Y:S01]  /*2920*/  IMAD R98, R93, 0x132, RZ ;  /* 0x000001325d627824 */ /* 0x000fe200078e02ff */
[----:B------:R-:W2:Y:S04]  /*2930*/  LDG.E.U16 R192, desc[UR8][R192.64] ;  /* 0x00000008c0c07981 */ /* 0x000ea8000c1e1500 */
[----:B------:R5:W2:Y:S01]  /*2940*/  LDG.E.U16 R83, desc[UR8][R88.64] ;  /* 0x0000000858537981 */ /* 0x000aa2000c1e1500 */
[----:B------:R-:W-:Y:S01]  /*2950*/  IMAD R106, R106, 0x1b2, RZ ;  /* 0x000001b26a6a7824 */ /* 0x000fe200078e02ff */
[----:B------:R-:W1:Y:S02]  /*2960*/  LDC R135, c[0x0][0x3b8] ;  /* 0x0000ee00ff877b82 */ /* 0x000e640000000800 */
[----:B------:R0:W2:Y:S01]  /*2970*/  LDG.E.U16 R85, desc[UR8][R86.64] ;  /* 0x0000000856557981 */ /* 0x0000a2000c1e1500 */
[----:B------:R-:W-:-:S02]  /*2980*/  IMAD R94, R6, 0x99, RZ ;  /* 0x00000099065e7824 */ /* 0x000fc400078e02ff */
[C---:B------:R-:W-:Y:S01]  /*2990*/  IMAD R223, R6.reuse, 0xbc, RZ ;  /* 0x000000bc06df7824 */ /* 0x040fe200078e02ff */
[----:B------:R-:W2:Y:S01]  /*29a0*/  LDG.E.U16 R190, desc[UR8][R190.64] ;  /* 0x00000008bebe7981 */ /* 0x000ea2000c1e1500 */
[----:B-----5:R-:W-:Y:S01]  /*29b0*/  IMAD R88, R95, 0x142, RZ ;  /* 0x000001425f587824 */ /* 0x020fe200078e02ff */
[----:B------:R-:W5:Y:S01]  /*29c0*/  LDC R137, c[0x0][0x3b8] ;  /* 0x0000ee00ff897b82 */ /* 0x000f620000000800 */
[----:B------:R-:W-:Y:S01]  /*29d0*/  IMAD R219, R6, 0xac, RZ ;  /* 0x000000ac06db7824 */ /* 0x000fe200078e02ff */
[----:B------:R-:W2:Y:S01]  /*29e0*/  LDG.E.U16 R196, desc[UR8][R196.64] ;  /* 0x00000008c4c47981 */ /* 0x000ea2000c1e1500 */
[----:B0-----:R-:W-:-:S04]  /*29f0*/  IADD3 R86, P0, PT, R92, R5, RZ ;  /* 0x000000055c567210 */ /* 0x001fc80007f1e0ff */
[----:B------:R-:W-:Y:S01]  /*2a00*/  LEA.HI.X.SX32 R87, R90, R3, 0x1, P0 ;  /* 0x000000035a577211 */ /* 0x000fe200000f0eff */
[----:B------:R-:W-:Y:S01]  /*2a10*/  IMAD R96, R6, 0xa1, RZ ;  /* 0x000000a106607824 */ /* 0x000fe200078e02ff */
[-C--:B------:R-:W-:Y:S01]  /*2a20*/  IADD3 R90, P0, PT, R104, R5.reuse, RZ ;  /* 0x00000005685a7210 */ /* 0x080fe20007f1e0ff */
[----:B------:R-:W-:Y:S01]  /*2a30*/  IMAD R124, R100, 0x172, RZ ;  /* 0x00000172647c7824 */ /* 0x000fe200078e02ff */
[----:B------:R-:W0:Y:S01]  /*2a40*/  LDC R104, c[0x0][0x3b8] ;  /* 0x0000ee00ff687b82 */ /* 0x000e220000000800 */
[-C--:B------:R-:W-:Y:S01]  /*2a50*/  IADD3 R92, P1, PT, R98, R5.reuse, RZ ;  /* 0x00000005625c7210 */ /* 0x080fe20007f3e0ff */
[----:B------:R-:W-:Y:S01]  /*2a60*/  IMAD R98, R6, 0xa9, RZ ;  /* 0x000000a906627824 */ /* 0x000fe200078e02ff */
[----:B------:R-:W-:Y:S01]  /*2a70*/  IADD3 R88, P2, PT, R88, R5, RZ ;  /* 0x0000000558587210 */ /* 0x000fe20007f5e0ff */
[----:B------:R-:W2:Y:S01]  /*2a80*/  LDG.E.U16 R86, desc[UR8][R86.64] ;  /* 0x0000000856567981 */ /* 0x000ea2000c1e1500 */
[-C--:B------:R-:W-:Y:S02]  /*2a90*/  LEA.HI.X.SX32 R93, R94, R3.reuse, 0x1, P1 ;  /* 0x000000035e5d7211 */ /* 0x080fe400008f0eff */
[-C--:B------:R-:W-:Y:S01]  /*2aa0*/  LEA.HI.X.SX32 R89, R96, R3.reuse, 0x1, P2 ;  /* 0x0000000360597211 */ /* 0x080fe200010f0eff */
[----:B------:R-:W-:Y:S01]  /*2ab0*/  IMAD R96, R99, 0x162, RZ ;  /* 0x0000016263607824 */ /* 0x000fe200078e02ff */
[----:B------:R-:W-:Y:S01]  /*2ac0*/  LEA.HI.X.SX32 R91, R98, R3, 0x1, P0 ;  /* 0x00000003625b7211 */ /* 0x000fe200000f0eff */
[C---:B------:R-:W-:Y:S01]  /*2ad0*/  IMAD R94, R6.reuse, 0xb1, RZ ;  /* 0x000000b1065e7824 */ /* 0x040fe200078e02ff */
[----:B------:R-:W2:Y:S01]  /*2ae0*/  LDC R145, c[0x0][0x3b8] ;  /* 0x0000ee00ff917b82 */ /* 0x000ea20000000800 */
[----:B------:R-:W2:Y:S04]  /*2af0*/  LDG.E.U16 R88, desc[UR8][R88.64] ;  /* 0x0000000858587981 */ /* 0x000ea8000c1e1500 */
[----:B------:R3:W2:Y:S01]  /*2b00*/  LDG.E.U16 R87, desc[UR8][R92.64] ;  /* 0x000000085c577981 */ /* 0x0006a2000c1e1500 */
[----:B------:R-:W-:-:S02]  /*2b10*/  IMAD R100, R6, 0xc1, RZ ;  /* 0x000000c106647824 */ /* 0x000fc400078e02ff */
[----:B------:R-:W-:Y:S01]  /*2b20*/  IMAD R102, R6, 0xc9, RZ ;  /* 0x000000c906667824 */ /* 0x000fe200078e02ff */
[----:B------:R-:W2:Y:S01]  /*2b30*/  LDC R141, c[0x0][0x3b8] ;  /* 0x0000ee00ff8d7b82 */ /* 0x000ea20000000800 */
[----:B------:R1:W2:Y:S01]  /*2b40*/  LDG.E.U16 R89, desc[UR8][R90.64] ;  /* 0x000000085a597981 */ /* 0x0002a2000c1e1500 */
[----:B---3--:R-:W-:Y:S02]  /*2b50*/  IMAD R92, R101, 0x182, RZ ;  /* 0x00000182655c7824 */ /* 0x008fe400078e02ff */
[----:B------:R-:W-:-:S04]  /*2b60*/  IMAD R110, R110, 0x1c2, RZ ;  /* 0x000001c26e6e7824 */ /* 0x000fc800078e02ff */
[----:B------:R-:W3:Y:S01]  /*2b70*/  LDC R147, c[0x0][0x3b8] ;  /* 0x0000ee00ff937b82 */ /* 0x000ee20000000800 */
[-C--:B-1----:R-:W-:Y:S02]  /*2b80*/  IADD3 R90, P0, PT, R96, R5.reuse, RZ ;  /* 0x00000005605a7210 */ /* 0x082fe40007f1e0ff */
[----:B------:R-:W-:Y:S02]  /*2b90*/  IADD3 R92, P2, PT, R92, R5, RZ ;  /* 0x000000055c5c7210 */ /* 0x000fe40007f5e0ff */
[----:B------:R-:W-:Y:S01]  /*2ba0*/  LEA.HI.X.SX32 R91, R94, R3, 0x1, P0 ;  /* 0x000000035e5b7211 */ /* 0x000fe200000f0eff */
[----:B------:R-:W-:Y:S01]  /*2bb0*/  IMAD R138, R127, 0x154, RZ ;  /* 0x000001547f8a7824 */ /* 0x000fe200078e02ff */
[----:B------:R-:W-:Y:S01]  /*2bc0*/  IADD3 R94, P0, PT, R126, R5, RZ ;  /* 0x000000057e5e7210 */ /* 0x000fe20007f1e0ff */
[----:B------:R-:W-:Y:S01]  /*2bd0*/  IMAD R98, R6, 0xb9, RZ ;  /* 0x000000b906627824 */ /* 0x000fe200078e02ff */
[----:B------:R-:W-:Y:S01]  /*2be0*/  LEA.HI.X.SX32 R93, R100, R3, 0x1, P2 ;  /* 0x00000003645d7211 */ /* 0x000fe200010f0eff */
[----:B0-----:R-:W-:Y:S01]  /*2bf0*/  IMAD R100, R104, 0x1a2, RZ ;  /* 0x000001a268647824 */ /* 0x001fe200078e02ff */
[----:B------:R-:W-:Y:S01]  /*2c00*/  IADD3 R96, P1, PT, R124, R5, RZ ;  /* 0x000000057c607210 */ /* 0x000fe20007f3e0ff */
[----:B------:R-:W2:Y:S01]  /*2c10*/  LDG.E.U16 R90, desc[UR8][R90.64] ;  /* 0x000000085a5a7981 */ /* 0x000ea2000c1e1500 */
[-C--:B------:R-:W-:Y:S01]  /*2c20*/  LEA.HI.X.SX32 R95, R102, R3.reuse, 0x1, P0 ;  /* 0x00000003665f7211 */ /* 0x080fe200000f0eff */
[----:B------:R-:W0:Y:S01]  /*2c30*/  LDC R124, c[0x0][0x3b8] ;  /* 0x0000ee00ff7c7b82 */ /* 0x000e220000000800 */
[----:B------:R-:W-:Y:S01]  /*2c40*/  LEA.HI.X.SX32 R97, R98, R3, 0x1, P1 ;  /* 0x0000000362617211 */ /* 0x000fe200008f0eff */
[----:B------:R-:W2:Y:S01]  /*2c50*/  LDG.E.U16 R92, desc[UR8][R92.64] ;  /* 0x000000085c5c7981 */ /* 0x000ea2000c1e1500 */
[----:B------:R-:W-:-:S02]  /*2c60*/  IMAD R98, R6, 0xd1, RZ ;  /* 0x000000d106627824 */ /* 0x000fc400078e02ff */
[----:B------:R-:W-:-:S03]  /*2c70*/  IMAD R126, R125, 0x1d2, RZ ;  /* 0x000001d27d7e7824 */ /* 0x000fc600078e02ff */
[----:B------:R-:W1:Y:S01]  /*2c80*/  LDC R125, c[0x0][0x3b8] ;  /* 0x0000ee00ff7d7b82 */ /* 0x000e620000000800 */
[----:B------:R-:W2:Y:S04]  /*2c90*/  LDG.E.U16 R91, desc[UR8][R96.64] ;  /* 0x00000008605b7981 */ /* 0x000ea8000c1e1500 */
[----:B------:R5:W2:Y:S01]  /*2ca0*/  LDG.E.U16 R93, desc[UR8][R94.64] ;  /* 0x000000085e5d7981 */ /* 0x000aa2000c1e1500 */
[----:B------:R-:W-:Y:S02]  /*2cb0*/  IMAD R104, R6, 0xe1, RZ ;  /* 0x000000e106687824 */ /* 0x000fe400078e02ff */
[----:B------:R-:W1:Y:S01]  /*2cc0*/  LDC R127, c[0x0][0x3b8] ;  /* 0x0000ee00ff7f7b82 */ /* 0x000e620000000800 */
[----:B-----5:R-:W-:Y:S01]  /*2cd0*/  IADD3 R94, P0, PT, R100, R5, RZ ;  /* 0x00000005645e7210 */ /* 0x020fe20007f1e0ff */
[----:B------:R-:W-:-:S06]  /*2ce0*/  IMAD R212, R135, 0x176, RZ ;  /* 0x0000017687d47824 */ /* 0x000fcc00078e02ff */
[----:B------:R-:W5:Y:S01]  /*2cf0*/  LDC R143, c[0x0][0x3b8] ;  /* 0x0000ee00ff8f7b82 */ /* 0x000f620000000800 */
[----:B------:R-:W-:Y:S02]  /*2d00*/  LEA.HI.X.SX32 R95, R98, R3, 0x1, P0 ;  /* 0x00000003625f7211 */ /* 0x000fe400000f0eff */
[-C--:B------:R-:W-:Y:S01]  /*2d10*/  IADD3 R98, P0, PT, R126, R5.reuse, RZ ;  /* 0x000000057e627210 */ /* 0x080fe20007f1e0ff */
[----:B------:R-:W-:Y:S01]  /*2d20*/  IMAD R102, R6, 0xd9, RZ ;  /* 0x000000d906667824 */ /* 0x000fe200078e02ff */
[-C--:B------:R-:W-:Y:S01]  /*2d30*/  IADD3 R100, P1, PT, R106, R5.reuse, RZ ;  /* 0x000000056a647210 */ /* 0x080fe20007f3e0ff */
[----:B------:R-:W3:Y:S02]  /*2d40*/  LDG.E.U16 R94, desc[UR8][R94.64] ;  /* 0x000000085e5e7981 */ /* 0x000ee4000c1e1500 */
[----:B------:R-:W5:Y:S01]  /*2d50*/  LDC R126, c[0x0][0x3b8] ;  /* 0x0000ee00ff7e7b82 */ /* 0x000f620000000800 */
[----:B------:R-:W-:Y:S01]  /*2d60*/  IADD3 R96, P2, PT, R110, R5, RZ ;  /* 0x000000056e607210 */ /* 0x000fe20007f5e0ff */
[----:B------:R-:W-:Y:S01]  /*2d70*/  IMAD R106, R6, 0xe9, RZ ;  /* 0x000000e9066a7824 */ /* 0x000fe200078e02ff */
[----:B------:R-:W-:-:S02]  /*2d80*/  LEA.HI.X.SX32 R101, R102, R3, 0x1, P1 ;  /* 0x0000000366657211 */ /* 0x000fc400008f0eff */
[-C--:B------:R-:W-:Y:S01]  /*2d90*/  LEA.HI.X.SX32 R97, R104, R3.reuse, 0x1, P2 ;  /* 0x0000000368617211 */ /* 0x080fe200010f0eff */
[----:B------:R-:W-:Y:S01]  /*2da0*/  IMAD R104, R129, 0x1e2, RZ ;  /* 0x000001e281687824 */ /* 0x000fe200078e02ff */
[----:B------:R-:W-:Y:S01]  /*2db0*/  LEA.HI.X.SX32 R99, R106, R3, 0x1, P0 ;  /* 0x000000036a637211 */ /* 0x000fe200000f0eff */
[----:B------:R-:W5:Y:S01]  /*2dc0*/  LDC R129, c[0x0][0x3b8] ;  /* 0x0000ee00ff817b82 */ /* 0x000f620000000800 */
[----:B------:R-:W-:Y:S01]  /*2dd0*/  IMAD R106, R131, 0x1f2, RZ ;  /* 0x000001f2836a7824 */ /* 0x000fe200078e02ff */
[----:B------:R-:W4:Y:S01]  /*2de0*/  LDG.E.U16 R96, desc[UR8][R96.64] ;  /* 0x0000000860607981 */ /* 0x000f22000c1e1500 */
[----:B------:R-:W-:-:S03]  /*2df0*/  IMAD R102, R6, 0xf1, RZ ;  /* 0x000000f106667824 */ /* 0x000fc600078e02ff */
[----:B------:R1:W4:Y:S01]  /*2e00*/  LDG.E.U16 R95, desc[UR8][R100.64] ;  /* 0x00000008645f7981 */ /* 0x000322000c1e1500 */
[----:B------:R-:W-:Y:S01]  /*2e10*/  IMAD R110, R6, 0xf9, RZ ;  /* 0x000000f9066e7824 */ /* 0x000fe200078e02ff */
[----:B------:R-:W-:Y:S01]  /*2e20*/  IADD3 R106, P2, PT, R106, R5, RZ ;  /* 0x000000056a6a7210 */ /* 0x000fe20007f5e0ff */
[----:B0-----:R-:W-:Y:S01]  /*2e30*/  IMAD R124, R124, 0x124, RZ ;  /* 0x000001247c7c7824 */ /* 0x001fe200078e02ff */
[----:B------:R-:W0:Y:S01]  /*2e40*/  LDC R131, c[0x0][0x3b8] ;  /* 0x0000ee00ff837b82 */ /* 0x000e220000000800 */
[----:B------:R1:W4:Y:S02]  /*2e50*/  LDG.E.U16 R97, desc[UR8][R98.64] ;  /* 0x0000000862617981 */ /* 0x000324000c1e1500 */
[----:B-1----:R-:W-:-:S05]  /*2e60*/  IMAD R100, R107, 0x104, RZ ;  /* 0x000001046b647824 */ /* 0x002fca00078e02ff */
[----:B------:R-:W1:Y:S01]  /*2e70*/  LDC R173, c[0x0][0x3b8] ;  /* 0x0000ee00ffad7b82 */ /* 0x000e620000000800 */
[----:B------:R-:W-:Y:S01]  /*2e80*/  IADD3 R98, P0, PT, R104, R5, RZ ;  /* 0x0000000568627210 */ /* 0x000fe20007f1e0ff */
[----:B------:R-:W-:-:S03]  /*2e90*/  IMAD R104, R123, 0x114, RZ ;  /* 0x000001147b687824 */ /* 0x000fc600078e02ff */
[----:B------:R-:W-:-:S03]  /*2ea0*/  LEA.HI.X.SX32 R99, R102, R3, 0x1, P0 ;  /* 0x0000000366637211 */ /* 0x000fc600000f0eff */
[----:B------:R-:W0:Y:S01]  /*2eb0*/  LDC R123, c[0x0][0x3b8] ;  /* 0x0000ee00ff7b7b82 */ /* 0x000e220000000800 */
[----:B------:R-:W-:Y:S02]  /*2ec0*/  IADD3 R100, P0, PT, R100, R5, RZ ;  /* 0x0000000564647210 */ /* 0x000fe40007f1e0ff */
[----:B------:R-:W-:Y:S01]  /*2ed0*/  LEA.HI.X.SX32 R107, R110, R3, 0x1, P2 ;  /* 0x000000036e6b7211 */ /* 0x000fe200010f0eff */
[----:B------:R-:W-:Y:S01]  /*2ee0*/  IMAD R110, R125, 0x134, RZ ;  /* 0x000001347d6e7824 */ /* 0x000fe200078e02ff */
[----:B------:R-:W-:Y:S01]  /*2ef0*/  IADD3 R102, P2, PT, R124, R5, RZ ;  /* 0x000000057c667210 */ /* 0x000fe20007f5e0ff */
[----:B------:R-:W4:Y:S01]  /*2f00*/  LDG.E.U16 R98, desc[UR8][R98.64] ;  /* 0x0000000862627981 */ /* 0x000f22000c1e1500 */
[----:B------:R-:W-:Y:S01]  /*2f10*/  LEA.HI.X.SX32 R101, R108, R3, 0x1, P0 ;  /* 0x000000036c657211 */ /* 0x000fe200000f0eff */
[----:B------:R-:W1:Y:S01]  /*2f20*/  LDC R124, c[0x0][0x3b8] ;  /* 0x0000ee00ff7c7b82 */ /* 0x000e620000000800 */
[----:B-----5:R-:W-:-:S07]  /*2f30*/  IMAD R108, R126, 0x144, RZ ;  /* 0x000001447e6c7824 */ /* 0x020fce00078e02ff */
[----:B------:R-:W5:Y:S01]  /*2f40*/  LDC R125, c[0x0][0x3b8] ;  /* 0x0000ee00ff7d7b82 */ /* 0x000f620000000800 */
[-C--:B------:R-:W-:Y:S01]  /*2f50*/  IADD3 R104, P1, PT, R104, R5.reuse, RZ ;  /* 0x0000000568687210 */ /* 0x080fe20007f3e0ff */
[----:B------:R0:W4:Y:S01]  /*2f60*/  LDG.E.U16 R99, desc[UR8][R106.64] ;  /* 0x000000086a637981 */ /* 0x000122000c1e1500 */
[----:B------:R-:W-:-:S03]  /*2f70*/  IADD3 R110, P0, PT, R110, R5, RZ ;  /* 0x000000056e6e7210 */ /* 0x000fc60007f1e0ff */
[----:B------:R-:W4:Y:S02]  /*2f80*/  LDG.E.U16 R100, desc[UR8][R100.64] ;  /* 0x0000000864647981 */ /* 0x000f24000c1e1500 */
[----:B------:R-:W5:Y:S01]  /*2f90*/  LDC R126, c[0x0][0x3b8] ;  /* 0x0000ee00ff7e7b82 */ /* 0x000f620000000800 */
[-C--:B------:R-:W-:Y:S01]  /*2fa0*/  LEA.HI.X.SX32 R105, R105, R3.reuse, 0x1, P1 ;  /* 0x0000000369697211 */ /* 0x080fe200008f0eff */
[----:B0-----:R-:W-:Y:S01]  /*2fb0*/  IMAD R106, R129, 0x164, RZ ;  /* 0x00000164816a7824 */ /* 0x001fe200078e02ff */
[-C--:B------:R-:W-:Y:S02]  /*2fc0*/  LEA.HI.X.SX32 R111, R111, R3.reuse, 0x1, P0 ;  /* 0x000000036f6f7211 */ /* 0x080fe400000f0eff */
[----:B------:R-:W-:Y:S01]  /*2fd0*/  LEA.HI.X.SX32 R103, R103, R3, 0x1, P2 ;  /* 0x0000000367677211 */ /* 0x000fe200010f0eff */
[----:B------:R0:W4:Y:S01]  /*2fe0*/  LDG.E.U16 R101, desc[UR8][R104.64] ;  /* 0x0000000868657981 */ /* 0x000122000c1e1500 */
[----:B------:R-:W-:Y:S01]  /*2ff0*/  IADD3 R106, P0, PT, R106, R5, RZ ;  /* 0x000000056a6a7210 */ /* 0x000fe20007f1e0ff */
[----:B------:R-:W5:Y:S02]  /*3000*/  LDC R129, c[0x0][0x3b8] ;  /* 0x0000ee00ff817b82 */ /* 0x000f640000000800 */
[----:B------:R-:W4:Y:S01]  /*3010*/  LDG.E.U16 R102, desc[UR8][R102.64] ;  /* 0x0000000866667981 */ /* 0x000f22000c1e1500 */
[----:B------:R-:W-:Y:S01]  /*3020*/  LEA.HI.X.SX32 R107, R112, R3, 0x1, P0 ;  /* 0x00000003706b7211 */ /* 0x000fe200000f0eff */
[----:B------:R-:W-:Y:S01]  /*3030*/  IMAD R112, R123, 0x174, RZ ;  /* 0x000001747b707824 */ /* 0x000fe200078e02ff */
[----:B0-----:R-:W-:-:S03]  /*3040*/  IADD3 R104, P1, PT, R108, R5, RZ ;  /* 0x000000056c687210 */ /* 0x001fc60007f3e0ff */
[----:B------:R-:W4:Y:S01]  /*3050*/  LDG.E.U16 R106, desc[UR8][R106.64] ;  /* 0x000000086a6a7981 */ /* 0x000f22000c1e1500 */
[----:B------:R-:W-:Y:S01]  /*3060*/  IADD3 R108, P2, PT, R138, R5, RZ ;  /* 0x000000058a6c7210 */ /* 0x000fe20007f5e0ff */
[----:B------:R-:W0:Y:S01]  /*3070*/  LDC R123, c[0x0][0x3b8] ;  /* 0x0000ee00ff7b7b82 */ /* 0x000e220000000800 */
[-C--:B------:R-:W-:Y:S01]  /*3080*/  LEA.HI.X.SX32 R105, R114, R3.reuse, 0x1, P1 ;  /* 0x0000000372697211 */ /* 0x080fe200008f0eff */
[----:B------:R5:W4:Y:S01]  /*3090*/  LDG.E.U16 R103, desc[UR8][R110.64] ;  /* 0x000000086e677981 */ /* 0x000b22000c1e1500 */
[----:B------:R-:W-:Y:S01]  /*30a0*/  LEA.HI.X.SX32 R109, R109, R3, 0x1, P2 ;  /* 0x000000036d6d7211 */ /* 0x000fe200010f0eff */
[----:B-1----:R-:W-:Y:S01]  /*30b0*/  IMAD R114, R124, 0x184, RZ ;  /* 0x000001847c727824 */ /* 0x002fe200078e02ff */
[----:B------:R-:W-:Y:S01]  /*30c0*/  IADD3 R112, P0, PT, R112, R5, RZ ;  /* 0x0000000570707210 */ /* 0x000fe20007f1e0ff */
[----:B-----5:R-:W-:Y:S01]  /*30d0*/  IMAD R126, R126, 0x1a4, RZ ;  /* 0x000001a47e7e7824 */ /* 0x020fe200078e02ff */
[----:B------:R-:W5:Y:S01]  /*30e0*/  LDG.E.U16 R104, desc[UR8][R104.64] ;  /* 0x0000000868687981 */ /* 0x000f62000c1e1500 */
[----:B------:R-:W1:Y:S01]  /*30f0*/  LDC R124, c[0x0][0x3b8] ;  /* 0x0000ee00ff7c7b82 */ /* 0x000e620000000800 */
[----:B------:R-:W-:Y:S01]  /*3100*/  IMAD R110, R125, 0x194, RZ ;  /* 0x000001947d6e7824 */ /* 0x000fe200078e02ff */
[----:B------:R-:W-:Y:S01]  /*3110*/  LEA.HI.X.SX32 R113, R113, R3, 0x1, P0 ;  /* 0x0000000371717211 */ /* 0x000fe200000f0eff */
[----:B------:R-:W-:-:S05]  /*3120*/  IMAD R138, R127, 0x1b4, RZ ;  /* 0x000001b47f8a7824 */ /* 0x000fca00078e02ff */
[----:B------:R-:W0:Y:S01]  /*3130*/  LDC R125, c[0x0][0x3b8] ;  /* 0x0000ee00ff7d7b82 */ /* 0x000e220000000800 */
[----:B------:R1:W4:Y:S04]  /*3140*/  LDG.E.U16 R105, desc[UR8][R108.64] ;  /* 0x000000086c697981 */ /* 0x000328000c1e1500 */
[----:B------:R1:W4:Y:S03]  /*3150*/  LDG.E.U16 R107, desc[UR8][R112.64] ;  /* 0x00000008706b7981 */ /* 0x000326000c1e1500 */
[----:B------:R-:W0:Y:S01]  /*3160*/  LDC R157, c[0x0][0x3b8] ;  /* 0x0000ee00ff9d7b82 */ /* 0x000e220000000800 */
[-C--:B-1----:R-:W-:Y:S02]  /*3170*/  IADD3 R108, P1, PT, R114, R5.reuse, RZ ;  /* 0x00000005726c7210 */ /* 0x082fe40007f3e0ff */
[----:B------:R-:W-:-:S02]  /*3180*/  IADD3 R114, P0, PT, R110, R5, RZ ;  /* 0x000000056e727210 */ /* 0x000fc40007f1e0ff */
[----:B------:R-:W-:-:S03]  /*3190*/  IADD3 R110, P2, PT, R126, R5, RZ ;  /* 0x000000057e6e7210 */ /* 0x000fc60007f5e0ff */
[----:B------:R-:W1:Y:S01]  /*31a0*/  LDC R151, c[0x0][0x3b8] ;  /* 0x0000ee00ff977b82 */ /* 0x000e620000000800 */
[-C--:B------:R-:W-:Y:S01]  /*31b0*/  LEA.HI.X.SX32 R109, R122, R3.reuse, 0x1, P1 ;  /* 0x000000037a6d7211 */ /* 0x080fe200008f0eff */
[----:B------:R-:W-:Y:S01]  /*31c0*/  IMAD R126, R133, 0x1e4, RZ ;  /* 0x000001e4857e7824 */ /* 0x000fe200078e02ff */
[-C--:B------:R-:W-:Y:S02]  /*31d0*/  LEA.HI.X.SX32 R115, R115, R3.reuse, 0x1, P0 ;  /* 0x0000000373737211 */ /* 0x080fe400000f0eff */
[----:B------:R-:W-:Y:S01]  /*31e0*/  LEA.HI.X.SX32 R111, R121, R3, 0x1, P2 ;  /* 0x00000003796f7211 */ /* 0x000fe200010f0eff */
[----:B------:R-:W4:Y:S02]  /*31f0*/  LDG.E.U16 R108, desc[UR8][R108.64] ;  /* 0x000000086c6c7981 */ /* 0x000f24000c1e1500 */
[----:B------:R-:W0:Y:S01]  /*3200*/  LDC R121, c[0x0][0x3b8] ;  /* 0x0000ee00ff797b82 */ /* 0x000e220000000800 */
[----:B------:R-:W-:Y:S01]  /*3210*/  IADD3 R112, P1, PT, R138, R5, RZ ;  /* 0x000000058a707210 */ /* 0x000fe20007f3e0ff */
[----:B------:R-:W4:Y:S04]  /*3220*/  LDG.E.U16 R110, desc[UR8][R110.64] ;  /* 0x000000086e6e7981 */ /* 0x000f28000c1e1500 */
[----:B------:R1:W4:Y:S01]  /*3230*/  LDG.E.U16 R109, desc[UR8][R114.64] ;  /* 0x00000008726d7981 */ /* 0x000322000c1e1500 */
[----:B------:R-:W-:Y:S01]  /*3240*/  LEA.HI.X.SX32 R113, R118, R3, 0x1, P1 ;  /* 0x0000000376717211 */ /* 0x000fe200008f0eff */
[----:B------:R-:W-:Y:S01]  /*3250*/  IMAD R118, R129, 0x1c4, RZ ;  /* 0x000001c481767824 */ /* 0x000fe200078e02ff */
[----:B------:R-:W0:Y:S01]  /*3260*/  LDC R133, c[0x0][0x3b8] ;  /* 0x0000ee00ff857b82 */ /* 0x000e220000000800 */
[----:B------:R-:W-:-:S02]  /*3270*/  IMAD R122, R131, 0x1d4, RZ ;  /* 0x000001d4837a7824 */ /* 0x000fc400078e02ff */
[----:B------:R1:W4:Y:S02]  /*3280*/  LDG.E.U16 R111, desc[UR8][R112.64] ;  /* 0x00000008706f7981 */ /* 0x000324000c1e1500 */
[-C--:B-1----:R-:W-:Y:S01]  /*3290*/  IADD3 R114, P2, PT, R126, R5.reuse, RZ ;  /* 0x000000057e727210 */ /* 0x082fe20007f5e0ff */
[----:B------:R-:W-:Y:S02]  /*32a0*/  IMAD R124, R124, 0x1f4, RZ ;  /* 0x000001f47c7c7824 */ /* 0x000fe400078e02ff */
[----:B------:R-:W1:Y:S01]  /*32b0*/  LDC R126, c[0x0][0x3b8] ;  /* 0x0000ee00ff7e7b82 */ /* 0x000e620000000800 */
[----:B------:R-:W-:-:S07]  /*32c0*/  IADD3 R112, P0, PT, R118, R5, RZ ;  /* 0x0000000576707210 */ /* 0x000fce0007f1e0ff */
[----:B------:R-:W1:Y:S01]  /*32d0*/  LDC R129, c[0x0][0x3b8] ;  /* 0x0000ee00ff817b82 */ /* 0x000e620000000800 */
[----:B------:R-:W-:Y:S02]  /*32e0*/  LEA.HI.X.SX32 R113, R116, R3, 0x1, P0 ;  /* 0x0000000374717211 */ /* 0x000fe400000f0eff */
[-C--:B------:R-:W-:Y:S02]  /*32f0*/  IADD3 R118, P1, PT, R122, R5.reuse, RZ ;  /* 0x000000057a767210 */ /* 0x080fe40007f3e0ff */
[----:B------:R-:W-:Y:S01]  /*3300*/  IADD3 R116, P0, PT, R124, R5, RZ ;  /* 0x000000057c747210 */ /* 0x000fe20007f1e0ff */
[----:B------:R-:W4:Y:S02]  /*3310*/  LDG.E.U16 R112, desc[UR8][R112.64] ;  /* 0x0000000870707981 */ /* 0x000f24000c1e1500 */
[----:B------:R-:W1:Y:S01]  /*3320*/  LDC R131, c[0x0][0x3b8] ;  /* 0x0000ee00ff837b82 */ /* 0x000e620000000800 */
[-C--:B------:R-:W-:Y:S01]  /*3330*/  LEA.HI.X.SX32 R115, R120, R3.reuse, 0x1, P2 ;  /* 0x0000000378737211 */ /* 0x080fe200010f0eff */
[----:B0-----:R-:W-:Y:S01]  /*3340*/  IMAD R120, R121, 0x106, RZ ;  /* 0x0000010679787824 */ /* 0x001fe200078e02ff */
[----:B------:R-:W-:-:S02]  /*3350*/  LEA.HI.X.SX32 R119, R119, R3, 0x1, P1 ;  /* 0x0000000377777211 */ /* 0x000fc400008f0eff */
[----:B------:R-:W-:Y:S01]  /*3360*/  LEA.HI.X.SX32 R117, R117, R3, 0x1, P0 ;  /* 0x0000000375757211 */ /* 0x000fe200000f0eff */
[----:B------:R-:W4:Y:S01]  /*3370*/  LDG.E.U16 R114, desc[UR8][R114.64] ;  /* 0x0000000872727981 */ /* 0x000f22000c1e1500 */
[----:B------:R-:W-:Y:S01]  /*3380*/  IMAD R122, R6, 0x83, RZ ;  /* 0x00000083067a7824 */ /* 0x000fe200078e02ff */
[----:B------:R-:W0:Y:S02]  /*3390*/  LDC R167, c[0x0][0x3b8] ;  /* 0x0000ee00ffa77b82 */ /* 0x000e240000000800 */
[----:B------:R1:W4:Y:S02]  /*33a0*/  LDG.E.U16 R113, desc[UR8][R118.64] ;  /* 0x0000000876717981 */ /* 0x000324000c1e1500 */
[----:B-1----:R-:W-:Y:S02]  /*33b0*/  IMAD R202, R126, 0x136, RZ ;  /* 0x000001367eca7824 */ /* 0x002fe400078e02ff */
[----:B------:R1:W4:Y:S02]  /*33c0*/  LDG.E.U16 R115, desc[UR8][R116.64] ;  /* 0x0000000874737981 */ /* 0x000324000c1e1500 */
[----:B------:R-:W0:Y:S01]  /*33d0*/  LDC R165, c[0x0][0x3b8] ;  /* 0x0000ee00ffa57b82 */ /* 0x000e220000000800 */
[----:B------:R-:W-:-:S02]  /*33e0*/  IMAD R118, R125, 0x126, RZ ;  /* 0x000001267d767824 */ /* 0x000fc400078e02ff */
[----:B------:R-:W-:-:S05]  /*33f0*/  IMAD R200, R123, 0x116, RZ ;  /* 0x000001167bc87824 */ /* 0x000fca00078e02ff */
[----:B------:R-:W0:Y:S01]  /*3400*/  LDC R149, c[0x0][0x3b8] ;  /* 0x0000ee00ff957b82 */ /* 0x000e220000000800 */
[-C--:B-1----:R-:W-:Y:S01]  /*3410*/  IADD3 R116, P0, PT, R120, R5.reuse, RZ ;  /* 0x0000000578747210 */ /* 0x082fe20007f1e0ff */
[----:B------:R-:W-:Y:S01]  /*3420*/  IMAD R138, R6, 0x93, RZ ;  /* 0x00000093068a7824 */ /* 0x000fe200078e02ff */
[----:B------:R-:W-:Y:S02]  /*3430*/  IADD3 R126, P2, PT, R118, R5, RZ ;  /* 0x00000005767e7210 */ /* 0x000fe40007f5e0ff */
[----:B------:R-:W-:Y:S01]  /*3440*/  LEA.HI.X.SX32 R117, R122, R3, 0x1, P0 ;  /* 0x000000037a757211 */ /* 0x000fe200000f0eff */
[----:B------:R-:W-:Y:S01]  /*3450*/  IMAD R122, R6, 0x9b, RZ ;  /* 0x0000009b067a7824 */ /* 0x000fe200078e02ff */
[-C--:B------:R-:W-:Y:S01]  /*3460*/  IADD3 R118, P0, PT, R202, R5.reuse, RZ ;  /* 0x00000005ca767210 */ /* 0x080fe20007f1e0ff */
[----:B------:R-:W-:Y:S01]  /*3470*/  IMAD R124, R6, 0x8b, RZ ;  /* 0x0000008b067c7824 */ /* 0x000fe200078e02ff */
[----:B------:R-:W-:Y:S01]  /*3480*/  IADD3 R120, P1, PT, R200, R5, RZ ;  /* 0x00000005c8787210 */ /* 0x000fe20007f3e0ff */
[----:B------:R-:W4:Y:S01]  /*3490*/  LDG.E.U16 R116, desc[UR8][R116.64] ;  /* 0x0000000874747981 */ /* 0x000f22000c1e1500 */
[-C--:B------:R-:W-:Y:S01]  /*34a0*/  LEA.HI.X.SX32 R127, R138, R3.reuse, 0x1, P2 ;  /* 0x000000038a7f7211 */ /* 0x080fe200010f0eff */
[----:B------:R-:W1:Y:S01]  /*34b0*/  LDC R181, c[0x0][0x3b8] ;  /* 0x0000ee00ffb57b82 */ /* 0x000e620000000800 */
[-C--:B------:R-:W-:Y:S01]  /*34c0*/  LEA.HI.X.SX32 R119, R122, R3.reuse, 0x1, P0 ;  /* 0x000000037a777211 */ /* 0x080fe200000f0eff */
[----:B------:R-:W-:Y:S01]  /*34d0*/  IMAD R122, R129, 0x146, RZ ;  /* 0x00000146817a7824 */ /* 0x000fe200078e02ff */
[----:B------:R-:W-:Y:S01]  /*34e0*/  LEA.HI.X.SX32 R121, R124, R3, 0x1, P1 ;  /* 0x000000037c797211 */ /* 0x000fe200008f0eff */
[----:B------:R-:W4:Y:S01]  /*34f0*/  LDG.E.U16 R126, desc[UR8][R126.64] ;  /* 0x000000087e7e7981 */ /* 0x000f22000c1e1500 */
[----:B------:R-:W-:-:S02]  /*3500*/  IMAD R202, R131, 0x156, RZ ;  /* 0x0000015683ca7824 */ /* 0x000fc400078e02ff */
[----:B------:R-:W-:Y:S01]  /*3510*/  IMAD R124, R6, 0xa3, RZ ;  /* 0x000000a3067c7824 */ /* 0x000fe200078e02ff */
[----:B------:R2:W4:Y:S01]  /*3520*/  LDG.E.U16 R117, desc[UR8][R120.64] ;  /* 0x0000000878757981 */ /* 0x000522000c1e1500 */
[----:B------:R-:W-:Y:S01]  /*3530*/  IMAD R204, R133, 0x166, RZ ;  /* 0x0000016685cc7824 */ /* 0x000fe200078e02ff */
[----:B------:R-:W0:Y:S02]  /*3540*/  LDC R159, c[0x0][0x3b8] ;  /* 0x0000ee00ff9f7b82 */ /* 0x000e240000000800 */
[----:B------:R2:W4:Y:S02]  /*3550*/  LDG.E.U16 R127, desc[UR8][R118.64] ;  /* 0x00000008767f7981 */ /* 0x000524000c1e1500 */
[----:B--2---:R-:W-:Y:S01]  /*3560*/  IADD3 R120, P1, PT, R202, R5, RZ ;  /* 0x00000005ca787210 */ /* 0x004fe20007f3e0ff */
[----:B------:R-:W-:-:S03]  /*3570*/  IMAD R202, R6, 0xbb, RZ ;  /* 0x000000bb06ca7824 */ /* 0x000fc600078e02ff */
[----:B------:R-:W2:Y:S01]  /*3580*/  LDC R183, c[0x0][0x3b8] ;  /* 0x0000ee00ffb77b82 */ /* 0x000ea20000000800 */
[----:B------:R-:W-:Y:S01]  /*3590*/  IADD3 R118, P0, PT, R122, R5, RZ ;  /* 0x000000057a767210 */ /* 0x000fe20007f1e0ff */
[----:B------:R-:W-:-:S03]  /*35a0*/  IMAD R138, R6, 0xab, RZ ;  /* 0x000000ab068a7824 */ /* 0x000fc600078e02ff */
[----:B------:R-:W-:-:S03]  /*35b0*/  LEA.HI.X.SX32 R119, R124, R3, 0x1, P0 ;  /* 0x000000037c777211 */ /* 0x000fc600000f0eff */
[----:B------:R-:W0:Y:S01]  /*35c0*/  LDC R185, c[0x0][0x3b8] ;  /* 0x0000ee00ffb97b82 */ /* 0x000e220000000800 */
[-C--:B------:R-:W-:Y:S02]  /*35d0*/  IADD3 R124, P0, PT, R212, R5.reuse, RZ ;  /* 0x00000005d47c7210 */ /* 0x080fe40007f1e0ff */
[----:B------:R-:W-:Y:S01]  /*35e0*/  IADD3 R122, P2, PT, R204, R5, RZ ;  /* 0x00000005cc7a7210 */ /* 0x000fe20007f5e0ff */
[----:B------:R-:W-:Y:S01]  /*35f0*/  IMAD R204, R137, 0x186, RZ ;  /* 0x0000018689cc7824 */ /* 0x000fe200078e02ff */
[-C--:B------:R-:W-:Y:S01]  /*3600*/  LEA.HI.X.SX32 R125, R202, R3.reuse, 0x1, P0 ;  /* 0x00000003ca7d7211 */ /* 0x080fe200000f0eff */
[----:B------:R1:W4:Y:S01]  /*3610*/  LDG.E.U16 R129, desc[UR8][R118.64] ;  /* 0x0000000876817981 */ /* 0x000322000c1e1500 */
[----:B------:R-:W-:Y:S01]  /*3620*/  LEA.HI.X.SX32 R121, R138, R3, 0x1, P1 ;  /* 0x000000038a797211 */ /* 0x000fe200008f0eff */
[C---:B------:R-:W-:Y:S01]  /*3630*/  IMAD R138, R6.reuse, 0xc3, RZ ;  /* 0x000000c3068a7824 */ /* 0x040fe200078e02ff */
[----:B------:R-:W0:Y:S01]  /*3640*/  LDC R175, c[0x0][0x3b8] ;  /* 0x0000ee00ffaf7b82 */ /* 0x000e220000000800 */
[----:B------:R1:W4:Y:S01]  /*3650*/  LDG.E.U16 R135, desc[UR8][R124.64] ;  /* 0x000000087c877981 */ /* 0x000322000c1e1500 */
[----:B------:R-:W-:-:S02]  /*3660*/  IMAD R200, R6, 0xb3, RZ ;  /* 0x000000b306c87824 */ /* 0x000fc400078e02ff */
[----:B------:R-:W-:Y:S01]  /*3670*/  IMAD R212, R141, 0x196, RZ ;  /* 0x000001968dd47824 */ /* 0x000fe200078e02ff */
[----:B------:R3:W4:Y:S01]  /*3680*/  LDG.E.U16 R131, desc[UR8][R120.64] ;  /* 0x0000000878837981 */ /* 0x000722000c1e1500 */
[----:B-1----:R-:W-:Y:S02]  /*3690*/  IADD3 R118, P0, PT, R204, R5, RZ ;  /* 0x00000005cc767210 */ /* 0x002fe40007f1e0ff */
[----:B------:R-:W1:Y:S01]  /*36a0*/  LDC R189, c[0x0][0x3b8] ;  /* 0x0000ee00ffbd7b82 */ /* 0x000e620000000800 */
[----:B------:R-:W-:Y:S01]  /*36b0*/  IMAD R124, R145, 0x1b6, RZ ;  /* 0x000001b6917c7824 */ /* 0x000fe200078e02ff */
[----:B------:R-:W-:Y:S01]  /*36c0*/  LEA.HI.X.SX32 R119, R138, R3, 0x1, P0 ;  /* 0x000000038a777211 */ /* 0x000fe200000f0eff */
[----:B------:R-:W-:-:S03]  /*36d0*/  IMAD R138, R6, 0xdb, RZ ;  /* 0x000000db068a7824 */ /* 0x000fc600078e02ff */
[----:B------:R-:W-:Y:S01]  /*36e0*/  IADD3 R124, P0, PT, R124, R5, RZ ;  /* 0x000000057c7c7210 */ /* 0x000fe20007f1e0ff */
[----:B------:R-:W-:Y:S01]  /*36f0*/  IMAD R214, R143, 0x1a6, RZ ;  /* 0x000001a68fd67824 */ /* 0x000fe200078e02ff */
[-C--:B------:R-:W-:Y:S01]  /*3700*/  LEA.HI.X.SX32 R123, R200, R3.reuse, 0x1, P2 ;  /* 0x00000003c87b7211 */ /* 0x080fe200010f0eff */
[----:B------:R-:W-:Y:S01]  /*3710*/  IMAD R200, R6, 0xcb, RZ ;  /* 0x000000cb06c87824 */ /* 0x000fe200078e02ff */
[----:B------:R-:W-:Y:S01]  /*3720*/  LEA.HI.X.SX32 R125, R138, R3, 0x1, P0 ;  /* 0x000000038a7d7211 */ /* 0x000fe200000f0eff */
[----:B------:R2:W4:Y:S01]  /*3730*/  LDG.E.U16 R137, desc[UR8][R118.64] ;  /* 0x0000000876897981 */ /* 0x000522000c1e1500 */
[----:B---3--:R-:W-:Y:S01]  /*3740*/  IADD3 R120, P1, PT, R212, R5, RZ ;  /* 0x00000005d4787210 */ /* 0x008fe20007f3e0ff */
[----:B------:R-:W-:Y:S01]  /*3750*/  IMAD R212, R147, 0x1c6, RZ ;  /* 0x000001c693d47824 */ /* 0x000fe200078e02ff */
[----:B------:R-:W3:Y:S01]  /*3760*/  LDC R187, c[0x0][0x3b8] ;  /* 0x0000ee00ffbb7b82 */ /* 0x000ee20000000800 */
[----:B------:R2:W4:Y:S01]  /*3770*/  LDG.E.U16 R143, desc[UR8][R124.64] ;  /* 0x000000087c8f7981 */ /* 0x000522000c1e1500 */
[----:B------:R-:W-:Y:S01]  /*3780*/  LEA.HI.X.SX32 R121, R200, R3, 0x1, P1 ;  /* 0x00000003c8797211 */ /* 0x000fe200008f0eff */
[----:B------:R-:W-:-:S02]  /*3790*/  IMAD R200, R6, 0xe3, RZ ;  /* 0x000000e306c87824 */ /* 0x000fc400078e02ff */
[----:B------:R0:W4:Y:S01]  /*37a0*/  LDG.E.U16 R133, desc[UR8][R122.64] ;  /* 0x000000087a857981 */ /* 0x000122000c1e1500 */
[----:B--2---:R-:W-:Y:S01]  /*37b0*/  IADD3 R118, P0, PT, R212, R5, RZ ;  /* 0x00000005d4767210 */ /* 0x004fe20007f1e0ff */
[----:B------:R-:W-:Y:S02]  /*37c0*/  IMAD R202, R6, 0xd3, RZ ;  /* 0x000000d306ca7824 */ /* 0x000fe400078e02ff */
[----:B------:R-:W2:Y:S01]  /*37d0*/  LDG.E.U16 R138, desc[UR8][R120.64] ;  /* 0x00000008788a7981 */ /* 0x000ea2000c1e1500 */
[----:B------:R-:W1:Y:S01]  /*37e0*/  LDC R195, c[0x0][0x3b8] ;  /* 0x0000ee00ffc37b82 */ /* 0x000e620000000800 */
[----:B------:R-:W-:Y:S01]  /*37f0*/  IMAD R124, R173, 0x1f6, RZ ;  /* 0x000001f6ad7c7824 */ /* 0x000fe200078e02ff */
[----:B------:R-:W-:-:S06]  /*3800*/  LEA.HI.X.SX32 R119, R200, R3, 0x1, P0 ;  /* 0x00000003c8777211 */ /* 0x000fcc00000f0eff */
[----:B------:R-:W1:Y:S01]  /*3810*/  LDC R173, c[0x0][0x3b8] ;  /* 0x0000ee00ffad7b82 */ /* 0x000e620000000800 */
[----:B------:R-:W-:Y:S01]  /*3820*/  IMAD R200, R6, 0xfb, RZ ;  /* 0x000000fb06c87824 */ /* 0x000fe200078e02ff */
[-C--:B------:R-:W-:Y:S01]  /*3830*/  IADD3 R124, P0, PT, R124, R5.reuse, RZ ;  /* 0x000000057c7c7210 */ /* 0x080fe20007f1e0ff */
[----:B------:R-:W-:Y:S01]  /*3840*/  IMAD R216, R151, 0x1e6, RZ ;  /* 0x000001e697d87824 */ /* 0x000fe200078e02ff */
[----:B0-----:R-:W-:Y:S01]  /*3850*/  IADD3 R122, P2, PT, R214, R5, RZ ;  /* 0x00000005d67a7210 */ /* 0x001fe20007f5e0ff */
[----:B------:R0:W2:Y:S01]  /*3860*/  LDG.E.U16 R145, desc[UR8][R118.64] ;  /* 0x0000000876917981 */ /* 0x0000a2000c1e1500 */
[-C--:B------:R-:W-:Y:S01]  /*3870*/  LEA.HI.X.SX32 R125, R200, R3.reuse, 0x1, P0 ;  /* 0x00000003c87d7211 */ /* 0x080fe200000f0eff */
[----:B------:R-:W-:Y:S01]  /*3880*/  IMAD R200, R157, 0x108, RZ ;  /* 0x000001089dc87824 */ /* 0x000fe200078e02ff */
[----:B------:R-:W-:Y:S01]  /*3890*/  LEA.HI.X.SX32 R123, R202, R3, 0x1, P2 ;  /* 0x00000003ca7b7211 */ /* 0x000fe200010f0eff */
[----:B------:R-:W-:Y:S01]  /*38a0*/  IMAD R204, R6, 0xf3, RZ ;  /* 0x000000f306cc7824 */ /* 0x000fe200078e02ff */
[----:B------:R-:W3:Y:S01]  /*38b0*/  LDC R193, c[0x0][0x3b8] ;  /* 0x0000ee00ffc17b82 */ /* 0x000ee20000000800 */
[----:B------:R0:W2:Y:S02]  /*38c0*/  LDG.E.U16 R151, desc[UR8][R124.64] ;  /* 0x000000087c977981 */ /* 0x0000a4000c1e1500 */
[----:B0-----:R-:W-:-:S02]  /*38d0*/  IADD3 R118, P0, PT, R200, R5, RZ ;  /* 0x00000005c8767210 */ /* 0x001fc40007f1e0ff */
[----:B------:R0:W2:Y:S01]  /*38e0*/  LDG.E.U16 R141, desc[UR8][R122.64] ;  /* 0x000000087a8d7981 */ /* 0x0000a2000c1e1500 */
[----:B------:R-:W-:Y:S02]  /*38f0*/  IMAD R200, R167, 0x138, RZ ;  /* 0x00000138a7c87824 */ /* 0x000fe400078e02ff */
[----:B------:R-:W3:Y:S01]  /*3900*/  LDC R191, c[0x0][0x3b8] ;  /* 0x0000ee00ffbf7b82 */ /* 0x000ee20000000800 */
[----:B------:R-:W-:Y:S02]  /*3910*/  LEA.HI.X.SX32 R119, R153, R3, 0x1, P0 ;  /* 0x0000000399777211 */ /* 0x000fe400000f0eff */
[-C--:B------:R-:W-:Y:S02]  /*3920*/  IADD3 R124, P0, PT, R200, R5.reuse, RZ ;  /* 0x00000005c87c7210 */ /* 0x080fe40007f1e0ff */
[----:B0-----:R-:W-:Y:S01]  /*3930*/  IADD3 R122, P2, PT, R216, R5, RZ ;  /* 0x00000005d87a7210 */ /* 0x001fe20007f5e0ff */
[----:B-1----:R-:W-:Y:S01]  /*3940*/  IMAD R200, R173, 0x148, RZ ;  /* 0x00000148adc87824 */ /* 0x002fe200078e02ff */
[----:B------:R-:W2:Y:S01]  /*3950*/  LDG.E.U16 R153, desc[UR8][R118.64] ;  /* 0x0000000876997981 */ /* 0x000ea2000c1e1500 */
[----:B------:R-:W0:Y:S01]  /*3960*/  LDC R173, c[0x0][0x3b8] ;  /* 0x0000ee00ffad7b82 */ /* 0x000e220000000800 */
[----:B------:R-:W-:Y:S01]  /*3970*/  LEA.HI.X.SX32 R123, R204, R3, 0x1, P2 ;  /* 0x00000003cc7b7211 */ /* 0x000fe200010f0eff */
[----:B------:R-:W-:-:S02]  /*3980*/  IMAD R204, R165, 0x128, RZ ;  /* 0x00000128a5cc7824 */ /* 0x000fc400078e02ff */
[----:B------:R-:W-:Y:S02]  /*3990*/  IMAD R214, R149, 0x1d6, RZ ;  /* 0x000001d695d67824 */ /* 0x000fe400078e02ff */
[----:B------:R1:W2:Y:S01]  /*39a0*/  LDG.E.U16 R149, desc[UR8][R122.64] ;  /* 0x000000087a957981 */ /* 0x0002a2000c1e1500 */
[----:B------:R-:W-:Y:S01]  /*39b0*/  IMAD R202, R6, 0xeb, RZ ;  /* 0x000000eb06ca7824 */ /* 0x000fe200078e02ff */
[----:B------:R-:W3:Y:S01]  /*39c0*/  LDC R197, c[0x0][0x3b8] ;  /* 0x0000ee00ffc57b82 */ /* 0x000ee20000000800 */
[-C--:B------:R-:W-:Y:S02]  /*39d0*/  IADD3 R120, P1, PT, R214, R5.reuse, RZ ;  /* 0x00000005d6787210 */ /* 0x080fe40007f3e0ff */
[----:B-1----:R-:W-:Y:S01]  /*39e0*/  IADD3 R122, P2, PT, R204, R5, RZ ;  /* 0x00000005cc7a7210 */ /* 0x002fe20007f5e0ff */
[----:B------:R-:W-:-:S04]  /*39f0*/  IMAD R204, R181, 0x168, RZ ;  /* 0x00000168b5cc7824 */ /* 0x000fc800078e02ff */
[----:B------:R-:W1:Y:S01]  /*3a00*/  LDC R207, c[0x0][0x3b8] ;  /* 0x0000ee00ffcf7b82 */ /* 0x000e620000000800 */
[-C--:B------:R-:W-:Y:S01]  /*3a10*/  LEA.HI.X.SX32 R121, R202, R3.reuse, 0x1, P1 ;  /* 0x00000003ca797211 */ /* 0x080fe200008f0eff */
[----:B------:R-:W-:Y:S01]  /*3a20*/  IMAD R202, R159, 0x118, RZ ;  /* 0x000001189fca7824 */ /* 0x000fe200078e02ff */
[----:B------:R-:W-:-:S05]  /*3a30*/  LEA.HI.X.SX32 R125, R226, R3, 0x1, P0 ;  /* 0x00000003e27d7211 */ /* 0x000fca00000f0eff */
[----:B------:R-:W1:Y:S01]  /*3a40*/  LDC R181, c[0x0][0x3b8] ;  /* 0x0000ee00ffb57b82 */ /* 0x000e620000000800 */
[----:B------:R-:W-:Y:S01]  /*3a50*/  IADD3 R118, P0, PT, R200, R5, RZ ;  /* 0x00000005c8767210 */ /* 0x000fe20007f1e0ff */
[----:B------:R-:W-:Y:S01]  /*3a60*/  IMAD R200, R183, 0x178, RZ ;  /* 0x00000178b7c87824 */ /* 0x000fe200078e02ff */
[----:B------:R5:W2:Y:S02]  /*3a70*/  LDG.E.U16 R147, desc[UR8][R120.64] ;  /* 0x0000000878937981 */ /* 0x000aa4000c1e1500 */
[-C--:B------:R-:W-:Y:S02]  /*3a80*/  LEA.HI.X.SX32 R119, R161, R3.reuse, 0x1, P0 ;  /* 0x00000003a1777211 */ /* 0x080fe400000f0eff */
[----:B------:R0:W2:Y:S01]  /*3a90*/  LDG.E.U16 R159, desc[UR8][R124.64] ;  /* 0x000000087c9f7981 */ /* 0x0000a2000c1e1500 */
[----:B------:R-:W1:Y:S01]  /*3aa0*/  LDC R183, c[0x0][0x3b8] ;  /* 0x0000ee00ffb77b82 */ /* 0x000e620000000800 */
[----:B------:R-:W-:Y:S02]  /*3ab0*/  LEA.HI.X.SX32 R123, R155, R3, 0x1, P2 ;  /* 0x000000039b7b7211 */ /* 0x000fe400010f0eff */
[----:B------:R0:W2:Y:S01]  /*3ac0*/  LDG.E.U16 R161, desc[UR8][R118.64] ;  /* 0x0000000876a17981 */ /* 0x0000a2000c1e1500 */
[----:B-----5:R-:W-:Y:S01]  /*3ad0*/  IADD3 R120, P1, PT, R202, R5, RZ ;  /* 0x00000005ca787210 */ /* 0x020fe20007f3e0ff */
[----:B------:R-:W-:-:S02]  /*3ae0*/  IMAD R221, R6, 0xdc, RZ ;  /* 0x000000dc06dd7824 */ /* 0x000fc400078e02ff */
[----:B------:R5:W2:Y:S01]  /*3af0*/  LDG.E.U16 R157, desc[UR8][R122.64] ;  /* 0x000000087a9d7981 */ /* 0x000aa2000c1e1500 */
[----:B------:R-:W-:Y:S01]  /*3b00*/  IMAD R215, R6, 0xcc, RZ ;  /* 0x000000cc06d77824 */ /* 0x000fe200078e02ff */
[----:B0-----:R-:W-:Y:S01]  /*3b10*/  IADD3 R124, P0, PT, R200, R5, RZ ;  /* 0x00000005c87c7210 */ /* 0x001fe20007f1e0ff */
[----:B------:R-:W-:Y:S01]  /*3b20*/  IMAD R200, R185, 0x188, RZ ;  /* 0x00000188b9c87824 */ /* 0x000fe200078e02ff */
[-C--:B------:R-:W-:Y:S01]  /*3b30*/  LEA.HI.X.SX32 R121, R225, R3.reuse, 0x1, P1 ;  /* 0x00000003e1797211 */ /* 0x080fe200008f0eff */
[----:B------:R-:W-:Y:S01]  /*3b40*/  IMAD R202, R175, 0x158, RZ ;  /* 0x00000158afca7824 */ /* 0x000fe200078e02ff */
[----:B------:R-:W-:Y:S01]  /*3b50*/  LEA.HI.X.SX32 R125, R223, R3, 0x1, P0 ;  /* 0x00000003df7d7211 */ /* 0x000fe200000f0eff */
[----:B------:R-:W0:Y:S01]  /*3b60*/  LDC R185, c[0x0][0x3b8] ;  /* 0x0000ee00ffb97b82 */ /* 0x000e220000000800 */
[-C--:B------:R-:W-:Y:S01]  /*3b70*/  IADD3 R118, P0, PT, R200, R5.reuse, RZ ;  /* 0x00000005c8767210 */ /* 0x080fe20007f1e0ff */
[----:B------:R-:W-:Y:S01]  /*3b80*/  IMAD R200, R173, 0x1b8, RZ ;  /* 0x000001b8adc87824 */ /* 0x000fe200078e02ff */
[----:B------:R3:W2:Y:S01]  /*3b90*/  LDG.E.U16 R155, desc[UR8][R120.64] ;  /* 0x00000008789b7981 */ /* 0x0006a2000c1e1500 */
[----:B-----5:R-:W-:Y:S01]  /*3ba0*/  IADD3 R122, P2, PT, R204, R5, RZ ;  /* 0x00000005cc7a7210 */ /* 0x020fe20007f5e0ff */
[----:B------:R-:W-:Y:S01]  /*3bb0*/  IMAD R204, R189, 0x1a8, RZ ;  /* 0x000001a8bdcc7824 */ /* 0x000fe200078e02ff */
[-C--:B------:R-:W-:Y:S01]  /*3bc0*/  LEA.HI.X.SX32 R119, R169, R3.reuse, 0x1, P0 ;  /* 0x00000003a9777211 */ /* 0x080fe200000f0eff */
[----:B------:R5:W2:Y:S01]  /*3bd0*/  LDG.E.U16 R167, desc[UR8][R124.64] ;  /* 0x000000087ca77981 */ /* 0x000aa2000c1e1500 */
[----:B------:R-:W0:Y:S01]  /*3be0*/  LDC R189, c[0x0][0x3b8] ;  /* 0x0000ee00ffbd7b82 */ /* 0x000e220000000800 */
[----:B------:R-:W-:-:S02]  /*3bf0*/  LEA.HI.X.SX32 R123, R163, R3, 0x1, P2 ;  /* 0x00000003a37b7211 */ /* 0x000fc400010f0eff */
[----:B------:R1:W2:Y:S01]  /*3c00*/  LDG.E.U16 R169, desc[UR8][R118.64] ;  /* 0x0000000876a97981 */ /* 0x0002a2000c1e1500 */
[-C--:B---3--:R-:W-:Y:S01]  /*3c10*/  IADD3 R120, P1, PT, R202, R5.reuse, RZ ;  /* 0x00000005ca787210 */ /* 0x088fe20007f3e0ff */
[----:B------:R-:W-:Y:S02]  /*3c20*/  IMAD R202, R187, 0x198, RZ ;  /* 0x00000198bbca7824 */ /* 0x000fe400078e02ff */
[----:B------:R3:W2:Y:S01]  /*3c30*/  LDG.E.U16 R165, desc[UR8][R122.64] ;  /* 0x000000087aa57981 */ /* 0x0006a2000c1e1500 */
[----:B------:R-:W0:Y:S01]  /*3c40*/  LDC R187, c[0x0][0x3b8] ;  /* 0x0000ee00ffbb7b82 */ /* 0x000e220000000800 */
[----:B-----5:R-:W-:Y:S01]  /*3c50*/  IADD3 R124, P0, PT, R200, R5, RZ ;  /* 0x00000005c87c7210 */ /* 0x020fe20007f1e0ff */
[----:B-1----:R-:W-:Y:S01]  /*3c60*/  IMAD R200, R181, 0x1c8, RZ ;  /* 0x000001c8b5c87824 */ /* 0x002fe200078e02ff */
[-C--:B------:R-:W-:Y:S02]  /*3c70*/  LEA.HI.X.SX32 R121, R219, R3.reuse, 0x1, P1 ;  /* 0x00000003db797211 */ /* 0x080fe400008f0eff */
[----:B------:R-:W-:-:S02]  /*3c80*/  LEA.HI.X.SX32 R125, R221, R3, 0x1, P0 ;  /* 0x00000003dd7d7211 */ /* 0x000fc400000f0eff */
[-C--:B------:R-:W-:Y:S01]  /*3c90*/  IADD3 R118, P0, PT, R200, R5.reuse, RZ ;  /* 0x00000005c8767210 */ /* 0x080fe20007f1e0ff */
[----:B------:R1:W5:Y:S01]  /*3ca0*/  LDG.E.U16 R163, desc[UR8][R120.64] ;  /* 0x0000000878a37981 */ /* 0x000362000c1e1500 */
[----:B---3--:R-:W-:Y:S01]  /*3cb0*/  IADD3 R122, P2, PT, R204, R5, RZ ;  /* 0x00000005cc7a7210 */ /* 0x008fe20007f5e0ff */
[----:B------:R-:W-:Y:S01]  /*3cc0*/  IMAD R200, R195, 0x1f8, RZ ;  /* 0x000001f8c3c87824 */ /* 0x000fe200078e02ff */
[----:B------:R-:W3:Y:S01]  /*3cd0*/  LDC R205, c[0x0][0x3b8] ;  /* 0x0000ee00ffcd7b82 */ /* 0x000ee20000000800 */
[----:B------:R-:W-:Y:S01]  /*3ce0*/  IMAD R204, R193, 0x1e8, RZ ;  /* 0x000001e8c1cc7824 */ /* 0x000fe200078e02ff */
[----:B------:R-:W-:Y:S01]  /*3cf0*/  LEA.HI.X.SX32 R123, R171, R3, 0x1, P2 ;  /* 0x00000003ab7b7211 */ /* 0x000fe200010f0eff */
[----:B------:R0:W2:Y:S01]  /*3d00*/  LDG.E.U16 R175, desc[UR8][R124.64] ;  /* 0x000000087caf7981 */ /* 0x0000a2000c1e1500 */
[----:B-1----:R-:W-:-:S04]  /*3d10*/  IADD3 R120, P1, PT, R202, R5, RZ ;  /* 0x00000005ca787210 */ /* 0x002fc80007f3e0ff */
[----:B------:R-:W1:Y:S01]  /*3d20*/  LDC R195, c[0x0][0x3b8] ;  /* 0x0000ee00ffc37b82 */ /* 0x000e620000000800 */
[----:B------:R-:W-:Y:S01]  /*3d30*/  IMAD R202, R183, 0x1d8, RZ ;  /* 0x000001d8b7ca7824 */ /* 0x000fe200078e02ff */
[----:B------:R0:W2:Y:S01]  /*3d40*/  LDG.E.U16 R173, desc[UR8][R122.64] ;  /* 0x000000087aad7981 */ /* 0x0000a2000c1e1500 */
[-C--:B------:R-:W-:Y:S01]  /*3d50*/  LEA.HI.X.SX32 R121, R215, R3.reuse, 0x1, P1 ;  /* 0x00000003d7797211 */ /* 0x080fe200008f0eff */
[C---:B------:R-:W-:Y:S01]  /*3d60*/  IMAD R217, R6.reuse, 0xfc, RZ ;  /* 0x000000fc06d97824 */ /* 0x040fe200078e02ff */
[----:B------:R-:W-:Y:S01]  /*3d70*/  LEA.HI.X.SX32 R119, R177, R3, 0x1, P0 ;  /* 0x00000003b1777211 */ /* 0x000fe200000f0eff */
[----:B------:R-:W-:Y:S01]  /*3d80*/  IMAD R213, R6, 0xec, RZ ;  /* 0x000000ec06d57824 */ /* 0x000fe200078e02ff */
[-C--:B0-----:R-:W-:Y:S01]  /*3d90*/  IADD3 R124, P0, PT, R200, R5.reuse, RZ ;  /* 0x00000005c87c7210 */ /* 0x081fe20007f1e0ff */
[----:B------:R0:W2:Y:S01]  /*3da0*/  LDG.E.U16 R171, desc[UR8][R120.64] ;  /* 0x0000000878ab7981 */ /* 0x0000a2000c1e1500 */
[----:B------:R-:W-:Y:S01]  /*3db0*/  IMAD R212, R185, 0x10a, RZ ;  /* 0x0000010ab9d47824 */ /* 0x000fe200078e02ff */
[----:B------:R-:W3:Y:S01]  /*3dc0*/  LDC R193, c[0x0][0x3b8] ;  /* 0x0000ee00ffc17b82 */ /* 0x000ee20000000800 */
[----:B------:R-:W-:Y:S01]  /*3dd0*/  IADD3 R122, P2, PT, R204, R5, RZ ;  /* 0x00000005cc7a7210 */ /* 0x000fe20007f5e0ff */
[----:B------:R-:W-:Y:S01]  /*3de0*/  IMAD R216, R189, 0x12a, RZ ;  /* 0x0000012abdd87824 */ /* 0x000fe200078e02ff */
[----:B------:R-:W-:Y:S01]  /*3df0*/  LEA.HI.X.SX32 R125, R217, R3, 0x1, P0 ;  /* 0x00000003d97d7211 */ /* 0x000fe200000f0eff */
[----:B------:R-:W-:Y:S01]  /*3e00*/  IMAD R214, R187, 0x11a, RZ ;  /* 0x0000011abbd67824 */ /* 0x000fe200078e02ff */
[----:B------:R0:W2:Y:S02]  /*3e10*/  LDG.E.U16 R177, desc[UR8][R118.64] ;  /* 0x0000000876b17981 */ /* 0x0000a4000c1e1500 */
[----:B0-----:R-:W-:Y:S01]  /*3e20*/  IADD3 R120, P1, PT, R202, R5, RZ ;  /* 0x00000005ca787210 */ /* 0x001fe20007f3e0ff */
[----:B------:R-:W0:Y:S01]  /*3e30*/  LDC R203, c[0x0][0x3b8] ;  /* 0x0000ee00ffcb7b82 */ /* 0x000e220000000800 */
[-C--:B------:R-:W-:Y:S01]  /*3e40*/  LEA.HI.X.SX32 R123, R179, R3.reuse, 0x1, P2 ;  /* 0x00000003b37b7211 */ /* 0x080fe200010f0eff */
[C---:B------:R-:W-:Y:S01]  /*3e50*/  IMAD R200, R6.reuse, 0x85, RZ ;  /* 0x0000008506c87824 */ /* 0x040fe200078e02ff */
[----:B------:R-:W-:Y:S01]  /*3e60*/  LEA.HI.X.SX32 R121, R213, R3, 0x1, P1 ;  /* 0x00000003d5797211 */ /* 0x000fe200008f0eff */
[----:B------:R1:W2:Y:S01]  /*3e70*/  LDG.E.U16 R183, desc[UR8][R124.64] ;  /* 0x000000087cb77981 */ /* 0x0002a2000c1e1500 */
[----:B------:R-:W-:Y:S01]  /*3e80*/  IMAD R204, R6, 0x95, RZ ;  /* 0x0000009506cc7824 */ /* 0x000fe200078e02ff */
[----:B------:R-:W-:-:S02]  /*3e90*/  IADD3 R118, P0, PT, R212, R5, RZ ;  /* 0x00000005d4767210 */ /* 0x000fc40007f1e0ff */
[----:B------:R1:W2:Y:S01]  /*3ea0*/  LDG.E.U16 R181, desc[UR8][R122.64] ;  /* 0x000000087ab57981 */ /* 0x0002a2000c1e1500 */
[----:B------:R-:W-:Y:S01]  /*3eb0*/  IMAD R202, R6, 0x8d, RZ ;  /* 0x0000008d06ca7824 */ /* 0x000fe200078e02ff */
[----:B------:R-:W-:Y:S02]  /*3ec0*/  R2UR UR5, R2 ;  /* 0x00000000020572ca */ /* 0x000fe400000e0000 */
[----:B------:R-:W-:Y:S01]  /*3ed0*/  LOP3.LUT P5, RZ, R209, 0x7f, RZ, 0xc0, !PT ;  /* 0x0000007fd1ff7812 */ /* 0x000fe200078ac0ff */
[----:B------:R1:W2:Y:S02]  /*3ee0*/  LDG.E.U16 R179, desc[UR8][R120.64] ;  /* 0x0000000878b37981 */ /* 0x0002a4000c1e1500 */
[----:B-1----:R-:W-:Y:S01]  /*3ef0*/  IMAD R124, R191, 0x13a, RZ ;  /* 0x0000013abf7c7824 */ /* 0x002fe200078e02ff */
[----:B------:R-:W-:Y:S01]  /*3f00*/  LEA.HI.X.SX32 R119, R200, R3, 0x1, P0 ;  /* 0x00000003c8777211 */ /* 0x000fe200000f0eff */
[----:B------:R-:W-:Y:S01]  /*3f10*/  UMOV UR10, 0x1 ;  /* 0x00000001000a7882 */ /* 0x000fe20000000000 */
[----:B------:R-:W-:Y:S01]  /*3f20*/  LOP3.LUT R199, R199, 0xff7fffff, RZ, 0xc0, !PT ;  /* 0xff7fffffc7c77812 */ /* 0x000fe200078ec0ff */
[----:B------:R-:W1:Y:S01]  /*3f30*/  LDC R247, c[0x0][0x3c4] ;  /* 0x0000f100fff77b82 */ /* 0x000e620000000800 */
[-C--:B------:R-:W-:Y:S01]  /*3f40*/  IADD3 R122, P2, PT, R216, R5.reuse, RZ ;  /* 0x00000005d87a7210 */ /* 0x080fe20007f5e0ff */
[----:B------:R-:W-:Y:S01]  /*3f50*/  IMAD R200, R6, 0x9d, RZ ;  /* 0x0000009d06c87824 */ /* 0x000fe200078e02ff */
[----:B------:R-:W-:Y:S01]  /*3f60*/  IADD3 R120, P1, PT, R214, R5, RZ ;  /* 0x00000005d6787210 */ /* 0x000fe20007f3e0ff */
[----:B------:R-:W-:Y:S01]  /*3f70*/  IMAD R216, R197, 0x14a, RZ ;  /* 0x0000014ac5d87824 */ /* 0x000fe200078e02ff */
[----:B------:R-:W-:Y:S01]  /*3f80*/  LEA.HI.X.SX32 R123, R204, R3, 0x1, P2 ;  /* 0x00000003cc7b7211 */ /* 0x000fe200010f0eff */
[----:B------:R-:W-:Y:S01]  /*3f90*/  IMAD R242, R195, 0x16a, RZ ;  /* 0x0000016ac3f27824 */ /* 0x000fe200078e02ff */
[----:B------:R-:W-:Y:S01]  /*3fa0*/  IADD3 R124, P0, PT, R124, R5, RZ ;  /* 0x000000057c7c7210 */ /* 0x000fe20007f1e0ff */
[----:B------:R-:W1:Y:S01]  /*3fb0*/  LDC R204, c[0x0][0x3b8] ;  /* 0x0000ee00ffcc7b82 */ /* 0x000e620000000800 */
[-C--:B------:R-:W-:Y:S01]  /*3fc0*/  LEA.HI.X.SX32 R121, R202, R3.reuse, 0x1, P1 ;  /* 0x00000003ca797211 */ /* 0x080fe200008f0eff */
[----:B------:R-:W-:Y:S01]  /*3fd0*/  IMAD R224, R207, 0x15a, RZ ;  /* 0x0000015acfe07824 */ /* 0x000fe200078e02ff */
[----:B------:R3:W2:Y:S01]  /*3fe0*/  LDG.E.U16 R185, desc[UR8][R118.64] ;  /* 0x0000000876b97981 */ /* 0x0006a2000c1e1500 */
[----:B------:R-:W-:Y:S01]  /*3ff0*/  LEA.HI.X.SX32 R125, R200, R3, 0x1, P0 ;  /* 0x00000003c87d7211 */ /* 0x000fe200000f0eff */
[----:B------:R-:W-:-:S02]  /*4000*/  IMAD R214, R6, 0xb5, RZ ;  /* 0x000000b506d67824 */ /* 0x000fc400078e02ff */
[----:B------:R0:W2:Y:S01]  /*4010*/  LDG.E.U16 R189, desc[UR8][R122.64] ;  /* 0x000000087abd7981 */ /* 0x0000a2000c1e1500 */
[----:B------:R-:W1:Y:S01]  /*4020*/  LDC R202, c[0x0][0x3b8] ;  /* 0x0000ee00ffca7b82 */ /* 0x000e620000000800 */
[----:B------:R-:W-:Y:S02]  /*4030*/  IMAD R212, R6, 0xad, RZ ;  /* 0x000000ad06d47824 */ /* 0x000fe400078e02ff */
[----:B------:R0:W2:Y:S01]  /*4040*/  LDG.E.U16 R187, desc[UR8][R120.64] ;  /* 0x0000000878bb7981 */ /* 0x0000a2000c1e1500 */
[-C--:B---3--:R-:W-:Y:S01]  /*4050*/  IADD3 R118, P0, PT, R216, R5.reuse, RZ ;  /* 0x00000005d8767210 */ /* 0x088fe20007f1e0ff */
[----:B------:R-:W-:Y:S02]  /*4060*/  IMAD R200, R6, 0xa5, RZ ;  /* 0x000000a506c87824 */ /* 0x000fe400078e02ff */
[----:B------:R3:W2:Y:S01]  /*4070*/  LDG.E.U16 R191, desc[UR8][R124.64] ;  /* 0x000000087cbf7981 */ /* 0x0006a2000c1e1500 */
[----:B------:R-:W1:Y:S01]  /*4080*/  LDC R216, c[0x0][0x3b8] ;  /* 0x0000ee00ffd87b82 */ /* 0x000e620000000800 */
[----:B0-----:R-:W-:-:S02]  /*4090*/  IADD3 R122, P2, PT, R242, R5, RZ ;  /* 0x00000005f27a7210 */ /* 0x001fc40007f5e0ff */
[----:B------:R-:W-:Y:S02]  /*40a0*/  IADD3 R120, P1, PT, R224, R5, RZ ;  /* 0x00000005e0787210 */ /* 0x000fe40007f3e0ff */
[----:B------:R-:W-:-:S03]  /*40b0*/  LEA.HI.X.SX32 R123, R214, R3, 0x1, P2 ;  /* 0x00000003d67b7211 */ /* 0x000fc600010f0eff */
[----:B------:R-:W0:Y:S01]  /*40c0*/  LDC R207, c[0x0][0x3b8] ;  /* 0x0000ee00ffcf7b82 */ /* 0x000e220000000800 */
[-C--:B------:R-:W-:Y:S01]  /*40d0*/  LEA.HI.X.SX32 R121, R212, R3.reuse, 0x1, P1 ;  /* 0x00000003d4797211 */ /* 0x080fe200008f0eff */
[----:B---3--:R-:W-:Y:S01]  /*40e0*/  IMAD R124, R193, 0x17a, RZ ;  /* 0x0000017ac17c7824 */ /* 0x008fe200078e02ff */
[----:B------:R-:W-:Y:S01]  /*40f0*/  LEA.HI.X.SX32 R119, R200, R3, 0x1, P0 ;  /* 0x00000003c8777211 */ /* 0x000fe200000f0eff */
[----:B------:R-:W-:Y:S01]  /*4100*/  IMAD R244, R205, 0x18a, RZ ;  /* 0x0000018acdf47824 */ /* 0x000fe200078e02ff */
[----:B------:R-:W3:Y:S03]  /*4110*/  LDG.E.U16 R197, desc[UR8][R122.64] ;  /* 0x000000087ac57981 */ /* 0x000ee6000c1e1500 */
[----:B------:R-:W0:Y:S01]  /*4120*/  LDC R214, c[0x0][0x3b8] ;  /* 0x0000ee00ffd67b82 */ /* 0x000e220000000800 */
[----:B------:R-:W-:-:S07]  /*4130*/  IMAD R200, R6, 0xbd, RZ ;  /* 0x000000bd06c87824 */ /* 0x000fce00078e02ff */
[----:B------:R-:W4:Y:S01]  /*4140*/  LDC R212, c[0x0][0x3b8] ;  /* 0x0000ee00ffd47b82 */ /* 0x000f220000000800 */
[----:B------:R-:W-:Y:S01]  /*4150*/  IADD3 R124, P0, PT, R124, R5, RZ ;  /* 0x000000057c7c7210 */ /* 0x000fe20007f1e0ff */
[----:B------:R-:W-:Y:S01]  /*4160*/  IMAD R246, R203, 0x19a, RZ ;  /* 0x0000019acbf67824 */ /* 0x000fe200078e02ff */
[----:B------:R1:W2:Y:S01]  /*4170*/  LDG.E.U16 R193, desc[UR8][R118.64] ;  /* 0x0000000876c17981 */ /* 0x0002a2000c1e1500 */
[----:B------:R-:W-:Y:S01]  /*4180*/  IMAD R224, R6, 0xc5, RZ ;  /* 0x000000c506e07824 */ /* 0x000fe200078e02ff */
[----:B------:R-:W-:Y:S01]  /*4190*/  LEA.HI.X.SX32 R125, R200, R3, 0x1, P0 ;  /* 0x00000003c87d7211 */ /* 0x000fe200000f0eff */
[----:B------:R-:W-:Y:S01]  /*41a0*/  IMAD R242, R6, 0xcd, RZ ;  /* 0x000000cd06f27824 */ /* 0x000fe200078e02ff */
[----:B------:R1:W2:Y:S02]  /*41b0*/  LDG.E.U16 R195, desc[UR8][R120.64] ;  /* 0x0000000878c37981 */ /* 0x0002a4000c1e1500 */
[----:B-1----:R-:W-:Y:S01]  /*41c0*/  IMAD R202, R202, 0x1ba, RZ ;  /* 0x000001bacaca7824 */ /* 0x002fe200078e02ff */
[----:B------:R-:W1:Y:S01]  /*41d0*/  LDC R2, c[0x0][0x3c0] ;  /* 0x0000f000ff027b82 */ /* 0x000e620000000800 */
[----:B------:R-:W-:Y:S01]  /*41e0*/  IMAD R248, R204, 0x1aa, RZ ;  /* 0x000001aaccf87824 */ /* 0x000fe200078e02ff */
[----:B------:R0:W2:Y:S01]  /*41f0*/  LDG.E.U16 R200, desc[UR8][R124.64] ;  /* 0x000000087cc87981 */ /* 0x0000a2000c1e1500 */
[----:B------:R-:W-:-:S02]  /*4200*/  IADD3 R118, P0, PT, R244, R5, RZ ;  /* 0x00000005f4767210 */ /* 0x000fc40007f1e0ff */
[----:B------:R-:W-:-:S03]  /*4210*/  IADD3 R120, P1, PT, R246, R5, RZ ;  /* 0x00000005f6787210 */ /* 0x000fc60007f3e0ff */
[----:B------:R-:W1:Y:S01]  /*4220*/  LDC R249, c[0x0][0x3c4] ;  /* 0x0000f100fff97b82 */ /* 0x000e620000000800 */
[-C--:B------:R-:W-:Y:S01]  /*4230*/  LEA.HI.X.SX32 R119, R224, R3.reuse, 0x1, P0 ;  /* 0x00000003e0777211 */ /* 0x080fe200000f0eff */
[----:B------:R-:W-:Y:S01]  /*4240*/  IMAD R224, R6, 0xdd, RZ ;  /* 0x000000dd06e07824 */ /* 0x000fe200078e02ff */
[----:B------:R-:W-:Y:S01]  /*4250*/  LEA.HI.X.SX32 R121, R242, R3, 0x1, P1 ;  /* 0x00000003f2797211 */ /* 0x000fe200008f0eff */
[----:B------:R-:W-:Y:S01]  /*4260*/  IMAD R204, R6, 0xd5, RZ ;  /* 0x000000d506cc7824 */ /* 0x000fe200078e02ff */
[-C--:B0-----:R-:W-:Y:S01]  /*4270*/  IADD3 R124, P0, PT, R202, R5.reuse, RZ ;  /* 0x00000005ca7c7210 */ /* 0x081fe20007f1e0ff */
[----:B------:R-:W-:Y:S01]  /*4280*/  IMAD R242, R216, 0x1ca, RZ ;  /* 0x000001cad8f27824 */ /* 0x000fe200078e02ff */
[----:B------:R-:W-:Y:S01]  /*4290*/  IADD3 R122, P2, PT, R248, R5, RZ ;  /* 0x00000005f87a7210 */ /* 0x000fe20007f5e0ff */
[----:B------:R0:W2:Y:S01]  /*42a0*/  LDG.E.U16 R202, desc[UR8][R118.64] ;  /* 0x0000000876ca7981 */ /* 0x0000a2000c1e1500 */
[-C--:B------:R-:W-:Y:S01]  /*42b0*/  LEA.HI.X.SX32 R125, R224, R3.reuse, 0x1, P0 ;  /* 0x00000003e07d7211 */ /* 0x080fe200000f0eff */
[----:B------:R-:W-:Y:S01]  /*42c0*/  IMAD R214, R214, 0x1da, RZ ;  /* 0x000001dad6d67824 */ /* 0x000fe200078e02ff */
[----:B------:R-:W-:Y:S01]  /*42d0*/  LEA.HI.X.SX32 R123, R204, R3, 0x1, P2 ;  /* 0x00000003cc7b7211 */ /* 0x000fe200010f0eff */
[----:B------:R-:W-:Y:S01]  /*42e0*/  IMAD R224, R6, 0xe5, RZ ;  /* 0x000000e506e07824 */ /* 0x000fe200078e02ff */
[----:B------:R0:W2:Y:S01]  /*42f0*/  LDG.E.U16 R203, desc[UR8][R120.64] ;  /* 0x0000000878cb7981 */ /* 0x0000a2000c1e1500 */
[----:B----4-:R-:W-:Y:S01]  /*4300*/  IMAD R244, R212, 0x1ea, RZ ;  /* 0x000001ead4f47824 */ /* 0x010fe200078e02ff */
[----:B------:R-:W-:Y:S01]  /*4310*/  VOTEU.ALL UP0, P5 ;  /* 0x0000000000ff7886 */ /* 0x000fe20002800000 */
[----:B------:R-:W-:Y:S01]  /*4320*/  IMAD R216, R6, 0xed, RZ ;  /* 0x000000ed06d87824 */ /* 0x000fe200078e02ff */
[----:B------:R4:W2:Y:S01]  /*4330*/  LDG.E.U16 R204, desc[UR8][R122.64] ;  /* 0x000000087acc7981 */ /* 0x0008a2000c1e1500 */
[-C--:B0-----:R-:W-:Y:S01]  /*4340*/  IADD3 R118, P0, PT, R242, R5.reuse, RZ ;  /* 0x00000005f2767210 */ /* 0x081fe20007f1e0ff */
[----:B------:R-:W-:Y:S01]  /*4350*/  IMAD R242, R207, 0x1fa, RZ ;  /* 0x000001facff27824 */ /* 0x000fe200078e02ff */
[----:B------:R-:W-:Y:S01]  /*4360*/  VOTEU.ALL UP1, P5 ;  /* 0x0000000000ff7886 */ /* 0x000fe20002820000 */
[----:B------:R0:W2:Y:S01]  /*4370*/  LDG.E.U16 R205, desc[UR8][R124.64] ;  /* 0x000000087ccd7981 */ /* 0x0000a2000c1e1500 */
[----:B------:R-:W-:Y:S01]  /*4380*/  IMAD R212, R6, 0xf5, RZ ;  /* 0x000000f506d47824 */ /* 0x000fe200078e02ff */
[----:B------:R-:W-:Y:S01]  /*4390*/  IADD3 R120, P1, PT, R214, R5, RZ ;  /* 0x00000005d6787210 */ /* 0x000fe20007f3e0ff */
[----:B------:R-:W-:Y:S01]  /*43a0*/  IMAD R214, R6, 0xfd, RZ ;  /* 0x000000fd06d67824 */ /* 0x000fe200078e02ff */
[----:B------:R-:W-:Y:S01]  /*43b0*/  LEA.HI.X.SX32 R119, R224, R3, 0x1, P0 ;  /* 0x00000003e0777211 */ /* 0x000fe200000f0eff */
[----:B------:R-:W-:Y:S01]  /*43c0*/  IMAD R246, R6, 0x17, RZ ;  /* 0x0000001706f67824 */ /* 0x000fe200078e02ff */
[----:B----4-:R-:W-:Y:S01]  /*43d0*/  IADD3 R122, P2, PT, R244, R5, RZ ;  /* 0x00000005f47a7210 */ /* 0x010fe20007f5e0ff */
[----:B------:R-:W4:Y:S01]  /*43e0*/  LDC R248, c[0x0][0x3c4] ;  /* 0x0000f100fff87b82 */ /* 0x000f220000000800 */
[----:B------:R-:W-:Y:S01]  /*43f0*/  LEA.HI.X.SX32 R121, R216, R3, 0x1, P1 ;  /* 0x00000003d8797211 */ /* 0x000fe200008f0eff */
[----:B------:R-:W2:Y:S01]  /*4400*/  LDG.E.U16 R207, desc[UR8][R118.64] ;  /* 0x0000000876cf7981 */ /* 0x000ea2000c1e1500 */
[----:B0-----:R-:W-:-:S02]  /*4410*/  IADD3 R124, P0, PT, R242, R5, RZ ;  /* 0x00000005f27c7210 */ /* 0x001fc40007f1e0ff */
[-C--:B------:R-:W-:Y:S02]  /*4420*/  LEA.HI.X.SX32 R123, R212, R3.reuse, 0x1, P2 ;  /* 0x00000003d47b7211 */ /* 0x080fe400010f0eff */
[----:B------:R-:W-:Y:S01]  /*4430*/  LEA.HI.X.SX32 R125, R214, R3, 0x1, P0 ;  /* 0x00000003d67d7211 */ /* 0x000fe200000f0eff */
[----:B------:R0:W2:Y:S01]  /*4440*/  LDG.E.U16 R212, desc[UR8][R120.64] ;  /* 0x0000000878d47981 */ /* 0x0000a2000c1e1500 */
[----:B------:R-:W1:Y:S03]  /*4450*/  LDC R250, c[0x0][0x3c4] ;  /* 0x0000f100fffa7b82 */ /* 0x000e660000000800 */
[----:B------:R0:W2:Y:S04]  /*4460*/  LDG.E.U16 R214, desc[UR8][R122.64] ;  /* 0x000000087ad67981 */ /* 0x0000a8000c1e1500 */
[----:B------:R1:W2:Y:S01]  /*4470*/  LDG.E.U16 R216, desc[UR8][R124.64] ;  /* 0x000000087cd87981 */ /* 0x0002a2000c1e1500 */
[----:B------:R-:W1:Y:S01]  /*4480*/  LDC R251, c[0x0][0x3c4] ;  /* 0x0000f100fffb7b82 */ /* 0x000e620000000800 */
[----:B0-----:R-:W-:-:S02]  /*4490*/  IADD3 R120, P1, PT, R210, R5, RZ ;  /* 0x00000005d2787210 */ /* 0x001fc40007f3e0ff */
[----:B------:R-:W-:Y:S02]  /*44a0*/  IADD3 R122, P2, PT, R211, R5, RZ ;  /* 0x00000005d37a7210 */ /* 0x000fe40007f5e0ff */
[----:B------:R-:W-:-:S03]  /*44b0*/  SHF.L.U32 R211, R209, 0x1, RZ ;  /* 0x00000001d1d37819 */ /* 0x000fc600000006ff */
[----:B------:R-:W0:Y:S01]  /*44c0*/  LDC R252, c[0x0][0x3c4] ;  /* 0x0000f100fffc7b82 */ /* 0x000e220000000800 */
[----:B------:R-:W-:Y:S02]  /*44d0*/  LOP3.LUT R210, R209, 0x40, RZ, 0xc0, !PT ;  /* 0x00000040d1d27812 */ /* 0x000fe400078ec0ff */
[----:B------:R-:W-:Y:S02]  /*44e0*/  LOP3.LUT R211, R211, 0x7e, RZ, 0xc0, !PT ;  /* 0x0000007ed3d37812 */ /* 0x000fe400078ec0ff */
[----:B------:R-:W-:Y:S02]  /*44f0*/  IADD3 R118, P0, PT, R206, R5, RZ ;  /* 0x00000005ce767210 */ /* 0x000fe40007f1e0ff */
[----:B------:R-:W-:-:S04]  /*4500*/  LEA R206, R210, R211, 0x9 ;  /* 0x000000d3d2ce7211 */ /* 0x000fc800078e48ff */
[C---:B------:R-:W-:Y:S01]  /*4510*/  LOP3.LUT R245, R206.reuse, 0x10, RZ, 0x3c, !PT ;  /* 0x00000010cef57812 */ /* 0x040fe200078e3cff */
[----:B------:R-:W-:Y:S04]  /*4520*/  STS.U16 [R206+UR4], R139 ;  /* 0x0000008bce007988 */ /* 0x000fe80008000404 */
[----:B------:R-:W-:Y:S04]  /*4530*/  STS.U16 [R206+UR4+0x400], R188 ;  /* 0x000400bcce007988 */ /* 0x000fe80008000404 */
[----:B------:R-:W-:Y:S04]  /*4540*/  STS.U16 [R206+UR4+0x800], R174 ;  /* 0x000800aece007988 */ /* 0x000fe80008000404 */
[----:B------:R-:W-:Y:S04]  /*4550*/  STS.U16 [R206+UR4+0x1000], R146 ;  /* 0x00100092ce007988 */ /* 0x000fe80008000404 */
[----:B------:R-:W-:Y:S04]  /*4560*/  STS.U16 [R206+UR4+0x2000], R67 ;  /* 0x00200043ce007988 */ /* 0x000fe80008000404 */
[----:B------:R-:W-:Y:S04]  /*4570*/  STS.U16 [R206+UR4+0x4000], R68 ;  /* 0x00400044ce007988 */ /* 0x000fe80008000404 */
[----:B------:R-:W-:Y:S04]  /*4580*/  STS.U16 [R206+UR4+0x4400], R69 ;  /* 0x00440045ce007988 */ /* 0x000fe80008000404 */
[----:B------:R0:W-:Y:S04]  /*4590*/  STS.U16 [R206+UR4+0x2400], R8 ;  /* 0x00240008ce007988 */ /* 0x0001e80008000404 */
[----:B------:R-:W-:Y:S04]  /*45a0*/  STS.U16 [R206+UR4+0x4800], R70 ;  /* 0x00480046ce007988 */ /* 0x000fe80008000404 */
[----:B------:R-:W-:Y:S04]  /*45b0*/  STS.U16 [R206+UR4+0x4c00], R71 ;  /* 0x004c0047ce007988 */ /* 0x000fe80008000404 */
[----:B------:R-:W-:Y:S04]  /*45c0*/  STS.U16 [R206+UR4+0x1400], R132 ;  /* 0x00140084ce007988 */ /* 0x000fe80008000404 */
[----:B------:R0:W-:Y:S04]  /*45d0*/  STS.U16 [R206+UR4+0x2800], R0 ;  /* 0x00280000ce007988 */ /* 0x0001e80008000404 */
[----:B------:R-:W-:Y:S04]  /*45e0*/  STS.U16 [R206+UR4+0x5000], R72 ;  /* 0x00500048ce007988 */ /* 0x000fe80008000404 */
        /* <DEDUP_REMOVED lines=42> */
[----:B------:R-:W-:Y:S01]  /*4890*/  STS.U16 [R245+UR4+0x2080], R29 ;  /* 0x0020801df5007988 */ /* 0x000fe20008000404 */
[----:B------:R-:W-:Y:S01]  /*48a0*/  LOP3.LUT R243, R206, 0x20, RZ, 0x3c, !PT ;  /* 0x00000020cef37812 */ /* 0x000fe200078e3cff */
[----:B------:R-:W-:Y:S01]  /*48b0*/  IMAD R244, R6, 0x2e, RZ ;  /* 0x0000002e06f47824 */ /* 0x000fe200078e02ff */
[-C--:B------:R-:W-:Y:S01]  /*48c0*/  LEA.HI.X.SX32 R123, R222, R3.reuse, 0x1, P2 ;  /* 0x00000003de7b7211 */ /* 0x080fe200010f0eff */
[----:B------:R-:W-:Y:S01]  /*48d0*/  STS.U16 [R245+UR4+0x2480], R30 ;  /* 0x0024801ef5007988 */ /* 0x000fe20008000404 */
[-C--:B------:R-:W-:Y:S01]  /*48e0*/  LEA.HI.X.SX32 R119, R220, R3.reuse, 0x1, P0 ;  /* 0x00000003dc777211 */ /* 0x080fe200000f0eff */
[----:B------:R-:W-:Y:S01]  /*48f0*/  IMAD R242, R6, 0x3e, RZ ;  /* 0x0000003e06f27824 */ /* 0x000fe200078e02ff */
[C---:B0-----:R-:W-:Y:S01]  /*4900*/  LOP3.LUT R8, R206.reuse, 0x30, RZ, 0x3c, !PT ;  /* 0x00000030ce087812 */ /* 0x041fe200078e3cff */
[----:B------:R-:W-:Y:S01]  /*4910*/  STS.U16 [R245+UR4+0x2880], R31 ;  /* 0x0028801ff5007988 */ /* 0x000fe20008000404 */
[----:B------:R-:W-:Y:S01]  /*4920*/  LOP3.LUT R0, R206, 0x40, RZ, 0x3c, !PT ;  /* 0x00000040ce007812 */ /* 0x000fe200078e3cff */
[----:B------:R-:W-:Y:S01]  /*4930*/  IMAD R22, R6, 0x8e, RZ ;  /* 0x0000008e06167824 */ /* 0x000fe200078e02ff */
[----:B------:R-:W0:Y:S01]  /*4940*/  LDC R27, c[0x0][0x3b8] ;  /* 0x0000ee00ff1b7b82 */ /* 0x000e220000000800 */
[----:B------:R-:W-:Y:S04]  /*4950*/  STS.U16 [R245+UR4+0x2c80], R32 ;  /* 0x002c8020f5007988 */ /* 0x000fe80008000404 */
[----:B------:R1:W-:Y:S04]  /*4960*/  STS.U16 [R245+UR4+0x3080], R33 ;  /* 0x00308021f5007988 */ /* 0x0003e80008000404 */
[----:B------:R-:W-:Y:S04]  /*4970*/  STS.U16 [R245+UR4+0x3480], R34 ;  /* 0x00348022f5007988 */ /* 0x000fe80008000404 */
[----:B------:R3:W-:Y:S01]  /*4980*/  STS.U16 [R245+UR4+0x3880], R35 ;  /* 0x00388023f5007988 */ /* 0x0007e20008000404 */
[----:B------:R-:W-:Y:S01]  /*4990*/  LEA.HI.X.SX32 R121, R244, R3, 0x1, P1 ;  /* 0x00000003f4797211 */ /* 0x000fe200008f0eff */
[----:B-1----:R-:W1:Y:S02]  /*49a0*/  LDC R33, c[0x0][0x3b8] ;  /* 0x0000ee00ff217b82 */ /* 0x002e640000000800 */
[----:B------:R-:W-:Y:S04]  /*49b0*/  STS.U16 [R245+UR4+0x3c80], R36 ;  /* 0x003c8024f5007988 */ /* 0x000fe80008000404 */
[----:B------:R0:W-:Y:S01]  /*49c0*/  STS.U16 [R245+UR4+0x80], R201 ;  /* 0x000080c9f5007988 */ /* 0x0001e20008000404 */
[----:B------:R-:W-:-:S03]  /*49d0*/  IADD3 R124, P0, PT, R218, R5, RZ ;  /* 0x00000005da7c7210 */ /* 0x000fc60007f1e0ff */
[----:B------:R0:W4:Y:S01]  /*49e0*/  LDG.E.U16 R222, desc[UR8][R122.64] ;  /* 0x000000087ade7981 */ /* 0x000122000c1e1500 */
[----:B------:R-:W-:Y:S01]  /*49f0*/  LOP3.LUT R13, R206, 0x50, RZ, 0x3c, !PT ;  /* 0x00000050ce0d7812 */ /* 0x000fe200078e3cff */
[C---:B------:R-:W-:Y:S01]  /*4a00*/  IMAD R14, R6.reuse, 0x57, RZ ;  /* 0x00000057060e7824 */ /* 0x040fe200078e02ff */
[----:B---3--:R-:W3:Y:S01]  /*4a10*/  LDC R35, c[0x0][0x3b8] ;  /* 0x0000ee00ff237b82 */ /* 0x008ee20000000800 */
[----:B------:R-:W-:Y:S04]  /*4a20*/  STS.U16 [R243+UR4+0x500], R184 ;  /* 0x000500b8f3007988 */ /* 0x000fe80008000404 */
[----:B------:R-:W-:Y:S01]  /*4a30*/  STS.U16 [R243+UR4+0x900], R170 ;  /* 0x000900aaf3007988 */ /* 0x000fe20008000404 */
[C---:B------:R-:W-:Y:S02]  /*4a40*/  IMAD R28, R6.reuse, 0xbe, RZ ;  /* 0x000000be061c7824 */ /* 0x040fe400078e02ff */
[C---:B------:R-:W-:Y:S01]  /*4a50*/  IMAD R32, R6.reuse, 0xde, RZ ;  /* 0x000000de06207824 */ /* 0x040fe200078e02ff */
[----:B------:R-:W-:Y:S01]  /*4a60*/  STS.U16 [R243+UR4+0xd00], R156 ;  /* 0x000d009cf3007988 */ /* 0x000fe20008000404 */
[----:B------:R-:W-:-:S02]  /*4a70*/  IMAD R30, R6, 0xce, RZ ;  /* 0x000000ce061e7824 */ /* 0x000fc400078e02ff */
[C---:B------:R-:W-:Y:S01]  /*4a80*/  IMAD R16, R6.reuse, 0x5f, RZ ;  /* 0x0000005f06107824 */ /* 0x040fe200078e02ff */
[----:B------:R-:W-:Y:S01]  /*4a90*/  STS.U16 [R243+UR4+0x1100], R142 ;  /* 0x0011008ef3007988 */ /* 0x000fe20008000404 */
[----:B------:R-:W-:Y:S01]  /*4aa0*/  IMAD R20, R6, 0x6f, RZ ;  /* 0x0000006f06147824 */ /* 0x000fe200078e02ff */
[----:B------:R-:W-:-:S04]  /*4ab0*/  @!UP0 UIADD3 UR12, UPT, UPT, -UR10, 0x100000, URZ ;  /* 0x001000000a0c8890 */ /* 0x000fc8000fffe1ff */
[----:B------:R-:W-:Y:S02]  /*4ac0*/  @!UP0 USHF.L.U32 UR13, UR12, 0xb, URZ ;  /* 0x0000000b0c0d8899 */ /* 0x000fe400080006ff */
[----:B------:R-:W-:Y:S01]  /*4ad0*/  @!UP0 USHF.L.U32 UR12, UR12, 0x1, URZ ;  /* 0x000000010c0c8899 */ /* 0x000fe200080006ff */
[----:B------:R-:W-:Y:S01]  /*4ae0*/  IMAD R34, R6, 0xfe, RZ ;  /* 0x000000fe06227824 */ /* 0x000fe200078e02ff */
[----:B------:R-:W-:Y:S04]  /*4af0*/  STS.U16 [R243+UR4+0x1500], R128 ;  /* 0x00150080f3007988 */ /* 0x000fe80008000404 */
[----:B------:R-:W-:Y:S01]  /*4b00*/  STL.64 [R1+0x1060], R210 ;  /* 0x001060d201007387 */ /* 0x000fe20000100a00 */
[----:B------:R-:W-:Y:S01]  /*4b10*/  PRMT R130, RZ, 0x7610, R130 ;  /* 0x00007610ff827816 */ /* 0x000fe20000000082 */
[----:B0-----:R-:W0:Y:S02]  /*4b20*/  LDC R245, c[0x0][0x3c4] ;  /* 0x0000f100fff57b82 */ /* 0x001e240000000800 */
[----:B------:R1:W-:Y:S04]  /*4b30*/  STS.U16 [R243+UR4+0x1900], R17 ;  /* 0x00190011f3007988 */ /* 0x0003e80008000404 */
[----:B------:R0:W-:Y:S04]  /*4b40*/  STS.U16 [R243+UR4+0x1d00], R24 ;  /* 0x001d0018f3007988 */ /* 0x0001e80008000404 */
[----:B------:R-:W-:Y:S01]  /*4b50*/  STS.U16 [R243+UR4+0x100], R198 ;  /* 0x000100c6f3007988 */ /* 0x000fe20008000404 */
[----:B------:R-:W-:Y:S01]  /*4b60*/  IADD3 R122, P1, PT, R244, R5, RZ ;  /* 0x00000005f47a7210 */ /* 0x000fe20007f3e0ff */
[----:B-1----:R-:W1:Y:S02]  /*4b70*/  LDC R17, c[0x0][0x3b8] ;  /* 0x0000ee00ff117b82 */ /* 0x002e640000000800 */
[----:B------:R-:W-:Y:S04]  /*4b80*/  STS.U16 [R243+UR4+0x4100], R100 ;  /* 0x00410064f3007988 */ /* 0x000fe80008000404 */
[----:B------:R-:W-:Y:S01]  /*4b90*/  STS.U16 [R243+UR4+0x4500], R101 ;  /* 0x00450065f3007988 */ /* 0x000fe20008000404 */
[-C--:B------:R-:W-:Y:S01]  /*4ba0*/  LEA.HI.X.SX32 R125, R242, R3.reuse, 0x1, P0 ;  /* 0x00000003f27d7211 */ /* 0x080fe200000f0eff */
[----:B------:R-:W1:Y:S02]  /*4bb0*/  LDC R211, c[0x0][0x3c4] ;  /* 0x0000f100ffd37b82 */ /* 0x000e640000000800 */
[----:B------:R-:W-:Y:S04]  /*4bc0*/  STS.U16 [R243+UR4+0x4900], R102 ;  /* 0x00490066f3007988 */ /* 0x000fe80008000404 */
[----:B------:R-:W-:Y:S04]  /*4bd0*/  STS.U16 [R243+UR4+0x4d00], R103 ;  /* 0x004d0067f3007988 */ /* 0x000fe80008000404 */
[----:B------:R2:W3:Y:S04]  /*4be0*/  LDG.E.U16 R218, desc[UR8][R118.64] ;  /* 0x0000000876da7981 */ /* 0x0004e8000c1e1500 */
[----:B------:R0:W3:Y:S01]  /*4bf0*/  LDG.E.U16 R220, desc[UR8][R120.64] ;  /* 0x0000000878dc7981 */ /* 0x0000e2000c1e1500 */
[----:B------:R-:W-:Y:S01]  /*4c00*/  PRMT R128, RZ, 0x7610, R128 ;  /* 0x00007610ff807816 */ /* 0x000fe20000000080 */
[----:B------:R-:W1:Y:S02]  /*4c10*/  LDC R210, c[0x0][0x3c4] ;  /* 0x0000f100ffd27b82 */ /* 0x000e640000000800 */
[----:B------:R-:W-:Y:S01]  /*4c20*/  STS.U16 [R243+UR4+0x5100], R104 ;  /* 0x00510068f3007988 */ /* 0x000fe20008000404 */
[----:B------:R-:W-:-:S03]  /*4c30*/  LEA.HI.X.SX32 R123, R246, R3, 0x1, P1 ;  /* 0x00000003f67b7211 */ /* 0x000fc600008f0eff */
[----:B------:R5:W-:Y:S01]  /*4c40*/  STS.U16 [R243+UR4+0x5500], R105 ;  /* 0x00550069f3007988 */ /* 0x000be20008000404 */
[----:B------:R-:W-:-:S03]  /*4c50*/  LEA R244, R6, -R6, 0x3 ;  /* 0x8000000606f47211 */ /* 0x000fc600078e18ff */
[----:B------:R5:W-:Y:S01]  /*4c60*/  STS.U16 [R243+UR4+0x5900], R106 ;  /* 0x0059006af3007988 */ /* 0x000be20008000404 */
[----:B--2---:R-:W-:-:S03]  /*4c70*/  IADD3 R118, P0, PT, R227, R5, RZ ;  /* 0x00000005e3767210 */ /* 0x004fc60007f1e0ff */
[----:B------:R2:W-:Y:S01]  /*4c80*/  STS.U16 [R243+UR4+0x5d00], R107 ;  /* 0x005d006bf3007988 */ /* 0x0005e20008000404 */
[----:B0-----:R-:W-:-:S03]  /*4c90*/  IADD3 R120, P1, PT, R228, R5, RZ ;  /* 0x00000005e4787210 */ /* 0x001fc60007f3e0ff */
[----:B------:R0:W3:Y:S01]  /*4ca0*/  LDG.E.U16 R224, desc[UR8][R124.64] ;  /* 0x000000087ce07981 */ /* 0x0000e2000c1e1500 */
[C---:B------:R-:W-:Y:S02]  /*4cb0*/  IMAD R246, R6.reuse, 0x7e, RZ ;  /* 0x0000007e06f67824 */ /* 0x040fe400078e02ff */
[----:B------:R-:W-:Y:S01]  /*4cc0*/  IMAD R24, R6, 0x9e, RZ ;  /* 0x0000009e06187824 */ /* 0x000fe200078e02ff */
[----:B------:R-:W-:Y:S01]  /*4cd0*/  STS.U16 [R243+UR4+0x6100], R108 ;  /* 0x0061006cf3007988 */ /* 0x000fe20008000404 */
[----:B------:R-:W-:Y:S01]  /*4ce0*/  LEA.HI.X.SX32 R119, R244, R3, 0x1, P0 ;  /* 0x00000003f4777211 */ /* 0x000fe200000f0eff */
[----:B-----5:R-:W5:Y:S02]  /*4cf0*/  LDC R105, c[0x0][0x3c4] ;  /* 0x0000f100ff697b82 */ /* 0x020f640000000800 */
[----:B------:R-:W-:Y:S04]  /*4d00*/  STS.U16 [R243+UR4+0x6500], R109 ;  /* 0x0065006df3007988 */ /* 0x000fe80008000404 */
[----:B------:R-:W-:Y:S01]  /*4d10*/  STS.U16 [R243+UR4+0x6900], R110 ;  /* 0x0069006ef3007988 */ /* 0x000fe20008000404 */
[CC--:B0-----:R-:W-:Y:S01]  /*4d20*/  LEA R124, R6.reuse, -R6.reuse, 0x4 ;  /* 0x80000006067c7211 */ /* 0x0c1fe200078e20ff */
[----:B------:R-:W0:Y:S02]  /*4d30*/  LDC R106, c[0x0][0x3c4] ;  /* 0x0000f100ff6a7b82 */ /* 0x000e240000000800 */
[----:B------:R-:W-:Y:S01]  /*4d40*/  STS.U16 [R243+UR4+0x6d00], R111 ;  /* 0x006d006ff3007988 */ /* 0x000fe20008000404 */
[----:B------:R-:W-:-:S03]  /*4d50*/  LEA R228, R6, -R6, 0x5 ;  /* 0x8000000606e47211 */ /* 0x000fc600078e28ff */
[----:B------:R-:W-:Y:S01]  /*4d60*/  STS.U16 [R243+UR4+0x7100], R112 ;  /* 0x00710070f3007988 */ /* 0x000fe20008000404 */
[----:B------:R-:W-:Y:S01]  /*4d70*/  SHF.R.U32.HI R104, RZ, 0x5, R209 ;  /* 0x00000005ff687819 */ /* 0x000fe200000116d1 */
[----:B--2---:R-:W2:Y:S02]  /*4d80*/  LDC R107, c[0x0][0x3c4] ;  /* 0x0000f100ff6b7b82 */ /* 0x004ea40000000800 */
[----:B------:R1:W2:Y:S04]  /*4d90*/  LDG.E.U16 R139, desc[UR8][R122.64] ;  /* 0x000000087a8b7981 */ /* 0x0002a8000c1e1500 */
[----:B------:R-:W-:Y:S04]  /*4da0*/  STS.U16 [R243+UR4+0x7500], R113 ;  /* 0x00750071f3007988 */ /* 0x000fe80008000404 */
[----:B------:R-:W-:Y:S01]  /*4db0*/  STS.U16 [R243+UR4+0x7900], R114 ;  /* 0x00790072f3007988 */ /* 0x000fe20008000404 */
[----:B-1----:R-:W-:-:S03]  /*4dc0*/  IADD3 R122, P0, PT, R242, R5, RZ ;  /* 0x00000005f27a7210 */ /* 0x002fc60007f1e0ff */
[----:B------:R-:W-:Y:S01]  /*4dd0*/  STS.U16 [R243+UR4+0x7d00], R115 ;  /* 0x007d0073f3007988 */ /* 0x000fe20008000404 */
[----:B------:R-:W-:-:S03]  /*4de0*/  LEA.HI.X.SX32 R121, R124, R3, 0x1, P1 ;  /* 0x000000037c797211 */ /* 0x000fc600008f0eff */
[----:B------:R1:W-:Y:S01]  /*4df0*/  STS.U16 [R243+UR4+0x2100], R45 ;  /* 0x0021002df3007988 */ /* 0x0003e20008000404 */
[----:B------:R-:W-:Y:S01]  /*4e00*/  LEA.HI.X.SX32 R123, R228, R3, 0x1, P0 ;  /* 0x00000003e47b7211 */ /* 0x000fe200000f0eff */
[C---:B------:R-:W-:Y:S02]  /*4e10*/  IMAD R242, R6.reuse, 0x4e, RZ ;  /* 0x0000004e06f27824 */ /* 0x040fe400078e02ff */
[----:B------:R-:W-:Y:S04]  /*4e20*/  STS.U16 [R243+UR4+0x2500], R46 ;  /* 0x0025002ef3007988 */ /* 0x000fe80008000404 */
[----:B------:R5:W2:Y:S01]  /*4e30*/  LDG.E.U16 R227, desc[UR8][R118.64] ;  /* 0x0000000876e37981 */ /* 0x000aa2000c1e1500 */
[----:B------:R-:W-:Y:S01]  /*4e40*/  IMAD R124, R6, 0x27, RZ ;  /* 0x00000027067c7824 */ /* 0x000fe200078e02ff */
[----:B-1----:R-:W1:Y:S02]  /*4e50*/  LDC R45, c[0x0][0x3b8] ;  /* 0x0000ee00ff2d7b82 */ /* 0x002e640000000800 */
[----:B------:R0:W-:Y:S04]  /*4e60*/  STS.U16 [R243+UR4+0x2900], R47 ;  /* 0x0029002ff3007988 */ /* 0x0001e80008000404 */
[----:B------:R0:W-:Y:S01]  /*4e70*/  STS.U16 [R243+UR4+0x2d00], R49 ;  /* 0x002d0031f3007988 */ /* 0x0001e20008000404 */
[----:B-----5:R-:W-:-:S03]  /*4e80*/  IADD3 R118, P1, PT, R225, R5, RZ ;  /* 0x00000005e1767210 */ /* 0x020fc60007f3e0ff */
[----:B------:R-:W-:Y:S01]  /*4e90*/  STS.U16 [R243+UR4+0x3100], R50 ;  /* 0x00310032f3007988 */ /* 0x000fe20008000404 */
[----:B------:R-:W-:Y:S01]  /*4ea0*/  LEA.HI.X.SX32 R119, R229, R3, 0x1, P1 ;  /* 0x00000003e5777211 */ /* 0x000fe200008f0eff */
[----:B------:R-:W-:Y:S02]  /*4eb0*/  IMAD R244, R6, 0x5e, RZ ;  /* 0x0000005e06f47824 */ /* 0x000fe400078e02ff */
[----:B------:R-:W-:Y:S01]  /*4ec0*/  STS.U16 [R243+UR4+0x3500], R52 ;  /* 0x00350034f3007988 */ /* 0x000fe20008000404 */
[----:B0-----:R-:W0:Y:S03]  /*4ed0*/  LDC R47, c[0x0][0x3b8] ;  /* 0x0000ee00ff2f7b82 */ /* 0x001e260000000800 */
[----:B------:R5:W-:Y:S04]  /*4ee0*/  STS.U16 [R243+UR4+0x3900], R53 ;  /* 0x00390035f3007988 */ /* 0x000be80008000404 */
[----:B------:R5:W2:Y:S01]  /*4ef0*/  LDG.E.U16 R225, desc[UR8][R120.64] ;  /* 0x0000000878e17981 */ /* 0x000aa2000c1e1500 */
[----:B------:R-:W0:Y:S03]  /*4f00*/  LDC R49, c[0x0][0x3b8] ;  /* 0x0000ee00ff317b82 */ /* 0x000e260000000800 */
[----:B------:R5:W2:Y:S04]  /*4f10*/  LDG.E.U16 R228, desc[UR8][R122.64] ;  /* 0x000000087ae47981 */ /* 0x000aa8000c1e1500 */
[----:B------:R5:W-:Y:S02]  /*4f20*/  STS.U16 [R243+UR4+0x3d00], R55 ;  /* 0x003d0037f3007988 */ /* 0x000be40008000404 */
[----:B-----5:R-:W5:Y:S01]  /*4f30*/  LDC R53, c[0x0][0x3b8] ;  /* 0x0000ee00ff357b82 */ /* 0x020f620000000800 */
[-C--:B------:R-:W-:Y:S01]  /*4f40*/  IADD3 R120, P0, PT, R242, R5.reuse, RZ ;  /* 0x00000005f2787210 */ /* 0x080fe20007f1e0ff */
[----:B------:R-:W-:Y:S01]  /*4f50*/  STS.U16 [R8+UR4+0x180], R196 ;  /* 0x000180c408007988 */ /* 0x000fe20008000404 */
[----:B------:R-:W-:-:S03]  /*4f60*/  IADD3 R122, P1, PT, R226, R5, RZ ;  /* 0x00000005e27a7210 */ /* 0x000fc60007f3e0ff */
[----:B------:R-:W-:Y:S01]  /*4f70*/  STS.U16 [R8+UR4+0x580], R182 ;  /* 0x000580b608007988 */ /* 0x000fe20008000404 */
[-C--:B------:R-:W-:Y:S01]  /*4f80*/  LEA.HI.X.SX32 R121, R124, R3.reuse, 0x1, P0 ;  /* 0x000000037c797211 */ /* 0x080fe200000f0eff */
[----:B------:R-:W0:Y:S02]  /*4f90*/  LDC R55, c[0x0][0x3b8] ;  /* 0x0000ee00ff377b82 */ /* 0x000e240000000800 */
[----:B------:R-:W-:Y:S01]  /*4fa0*/  STS.U16 [R8+UR4+0x980], R168 ;  /* 0x000980a808007988 */ /* 0x000fe20008000404 */
[----:B------:R-:W-:-:S03]  /*4fb0*/  LEA.HI.X.SX32 R123, R242, R3, 0x1, P1 ;  /* 0x00000003f27b7211 */ /* 0x000fc600008f0eff */
[----:B------:R-:W-:Y:S04]  /*4fc0*/  STS.U16 [R8+UR4+0xd80], R154 ;  /* 0x000d809a08007988 */ /* 0x000fe80008000404 */
[----:B------:R1:W2:Y:S04]  /*4fd0*/  LDG.E.U16 R226, desc[UR8][R118.64] ;  /* 0x0000000876e27981 */ /* 0x0002a8000c1e1500 */
[----:B------:R-:W-:Y:S04]  /*4fe0*/  STS.U16 [R8+UR4+0x4180], R116 ;  /* 0x0041807408007988 */ /* 0x000fe80008000404 */
[----:B------:R-:W-:Y:S01]  /*4ff0*/  STS.U16 [R8+UR4+0x4580], R117 ;  /* 0x0045807508007988 */ /* 0x000fe20008000404 */
[----:B-1----:R-:W-:-:S03]  /*5000*/  IADD3 R118, P2, PT, R219, R5, RZ ;  /* 0x00000005db767210 */ /* 0x002fc60007f5e0ff */
[----:B------:R-:W-:Y:S01]  /*5010*/  STS.U16 [R8+UR4+0x4980], R126 ;  /* 0x0049807e08007988 */ /* 0x000fe20008000404 */
[----:B------:R-:W-:Y:S01]  /*5020*/  IMAD R124, R6, 0x2f, RZ ;  /* 0x0000002f067c7824 */ /* 0x000fe200078e02ff */
[----:B------:R-:W-:Y:S02]  /*5030*/  LEA.HI.X.SX32 R119, R230, R3, 0x1, P2 ;  /* 0x00000003e6777211 */ /* 0x000fe400010f0eff */
[----:B------:R-:W-:Y:S04]  /*5040*/  STS.U16 [R8+UR4+0x4d80], R127 ;  /* 0x004d807f08007988 */ /* 0x000fe80008000404 */
[----:B------:R1:W-:Y:S04]  /*5050*/  STS.U16 [R8+UR4+0x5180], R129 ;  /* 0x0051808108007988 */ /* 0x0003e80008000404 */
[----:B------:R1:W3:Y:S04]  /*5060*/  LDG.E.U16 R219, desc[UR8][R120.64] ;  /* 0x0000000878db7981 */ /* 0x0002e8000c1e1500 */
[----:B------:R0:W3:Y:S04]  /*5070*/  LDG.E.U16 R229, desc[UR8][R122.64] ;  /* 0x000000087ae57981 */ /* 0x0000e8000c1e1500 */
[----:B------:R-:W-:Y:S01]  /*5080*/  STS.U16 [R8+UR4+0x5580], R131 ;  /* 0x0055808308007988 */ /* 0x000fe20008000404 */
[----:B-1----:R-:W-:-:S03]  /*5090*/  IADD3 R120, P0, PT, R244, R5, RZ ;  /* 0x00000005f4787210 */ /* 0x002fc60007f1e0ff */
[----:B------:R-:W-:Y:S01]  /*50a0*/  STS.U16 [R8+UR4+0x5980], R133 ;  /* 0x0059808508007988 */ /* 0x000fe20008000404 */
[----:B0-----:R-:W-:-:S03]  /*50b0*/  IADD3 R122, P1, PT, R223, R5, RZ ;  /* 0x00000005df7a7210 */ /* 0x001fc60007f3e0ff */
[----:B------:R-:W-:Y:S01]  /*50c0*/  STS.U16 [R8+UR4+0x5d80], R135 ;  /* 0x005d808708007988 */ /* 0x000fe20008000404 */
[----:B------:R-:W-:-:S03]  /*50d0*/  LEA.HI.X.SX32 R121, R124, R3, 0x1, P0 ;  /* 0x000000037c797211 */ /* 0x000fc600000f0eff */
[----:B------:R-:W-:Y:S01]  /*50e0*/  STS.U16 [R8+UR4+0x6180], R137 ;  /* 0x0061808908007988 */ /* 0x000fe20008000404 */
[----:B------:R-:W-:Y:S01]  /*50f0*/  LEA.HI.X.SX32 R123, R244, R3, 0x1, P1 ;  /* 0x00000003f47b7211 */ /* 0x000fe200008f0eff */
[----:B------:R-:W-:Y:S02]  /*5100*/  IMAD R244, R6, 0x6e, RZ ;  /* 0x0000006e06f47824 */ /* 0x000fe400078e02ff */
[----:B------:R-:W-:Y:S04]  /*5110*/  STS.U16 [R8+UR4+0x6580], R138 ;  /* 0x0065808a08007988 */ /* 0x000fe80008000404 */
[----:B------:R0:W3:Y:S04]  /*5120*/  LDG.E.U16 R223, desc[UR8][R118.64] ;  /* 0x0000000876df7981 */ /* 0x0000e8000c1e1500 */
[----:B------:R-:W-:Y:S04]  /*5130*/  STS.U16 [R8+UR4+0x6980], R141 ;  /* 0x0069808d08007988 */ /* 0x000fe80008000404 */
[----:B------:R-:W-:Y:S01]  /*5140*/  STS.U16 [R8+UR4+0x6d80], R143 ;  /* 0x006d808f08007988 */ /* 0x000fe20008000404 */
[----:B0-----:R-:W-:-:S03]  /*5150*/  IADD3 R118, P0, PT, R215, R5, RZ ;  /* 0x00000005d7767210 */ /* 0x001fc60007f1e0ff */
[----:B------:R-:W-:Y:S01]  /*5160*/  STS.U16 [R8+UR4+0x7180], R145 ;  /* 0x0071809108007988 */ /* 0x000fe20008000404 */
[----:B------:R-:W-:Y:S01]  /*5170*/  IMAD R242, R6, 0x37, RZ ;  /* 0x0000003706f27824 */ /* 0x000fe200078e02ff */
[----:B------:R-:W-:Y:S02]  /*5180*/  LEA.HI.X.SX32 R119, R235, R3, 0x1, P0 ;  /* 0x00000003eb777211 */ /* 0x000fe400000f0eff */
[----:B------:R-:W-:Y:S01]  /*5190*/  STS.U16 [R8+UR4+0x7580], R147 ;  /* 0x0075809308007988 */ /* 0x000fe20008000404 */
[----:B------:R-:W-:-:S03]  /*51a0*/  IADD3 R124, P0, PT, R244, R5, RZ ;  /* 0x00000005f47c7210 */ /* 0x000fc60007f1e0ff */
[----:B------:R-:W-:Y:S04]  /*51b0*/  STS.U16 [R8+UR4+0x7980], R149 ;  /* 0x0079809508007988 */ /* 0x000fe80008000404 */
[----:B------:R0:W-:Y:S04]  /*51c0*/  STS.U16 [R8+UR4+0x7d80], R151 ;  /* 0x007d809708007988 */ /* 0x0001e80008000404 */
[----:B------:R-:W-:Y:S01]  /*51d0*/  STS.U16 [R8+UR4+0x1180], R140 ;  /* 0x0011808c08007988 */ /* 0x000fe20008000404 */
[----:B------:R-:W-:-:S03]  /*51e0*/  LEA.HI.X.SX32 R125, R242, R3, 0x1, P0 ;  /* 0x00000003f27d7211 */ /* 0x000fc600000f0eff */
[----:B------:R-:W-:Y:S04]  /*51f0*/  STS.U16 [R8+UR4+0x1580], R56 ;  /* 0x0015803808007988 */ /* 0x000fe80008000404 */
[----:B------:R-:W-:Y:S04]  /*5200*/  STS.U16 [R8+UR4+0x1980], R57 ;  /* 0x0019803908007988 */ /* 0x000fe80008000404 */
[----:B------:R-:W-:Y:S04]  /*5210*/  STS.U16 [R8+UR4+0x1d80], R58 ;  /* 0x001d803a08007988 */ /* 0x000fe80008000404 */
[----:B------:R1:W3:Y:S04]  /*5220*/  LDG.E.U16 R230, desc[UR8][R122.64] ;  /* 0x000000087ae67981 */ /* 0x0002e8000c1e1500 */
[----:B------:R-:W-:Y:S04]  /*5230*/  STS.U16 [R8+UR4+0x2180], R59 ;  /* 0x0021803b08007988 */ /* 0x000fe80008000404 */
[----:B------:R-:W-:Y:S01]  /*5240*/  STS.U16 [R8+UR4+0x2580], R60 ;  /* 0x0025803c08007988 */ /* 0x000fe20008000404 */
[----:B-1----:R-:W-:-:S03]  /*5250*/  IADD3 R122, P1, PT, R221, R5, RZ ;  /* 0x00000005dd7a7210 */ /* 0x002fc60007f3e0ff */
[----:B------:R-:W-:Y:S01]  /*5260*/  STS.U16 [R8+UR4+0x2980], R61 ;  /* 0x0029803d08007988 */ /* 0x000fe20008000404 */
[----:B------:R-:W-:-:S03]  /*5270*/  LEA R242, R6, -R6, 0x6 ;  /* 0x8000000606f27211 */ /* 0x000fc600078e30ff */
[----:B------:R1:W3:Y:S01]  /*5280*/  LDG.E.U16 R215, desc[UR8][R120.64] ;  /* 0x0000000878d77981 */ /* 0x0002e2000c1e1500 */
[----:B------:R-:W-:-:S03]  /*5290*/  LEA.HI.X.SX32 R123, R244, R3, 0x1, P1 ;  /* 0x00000003f47b7211 */ /* 0x000fc600008f0eff */
[----:B------:R0:W3:Y:S04]  /*52a0*/  LDG.E.U16 R235, desc[UR8][R118.64] ;  /* 0x0000000876eb7981 */ /* 0x0000e8000c1e1500 */
[----:B------:R-:W-:Y:S01]  /*52b0*/  STL [R1+0x98c], R243 ;  /* 0x00098cf301007387 */ /* 0x000fe20000100800 */
[----:B------:R-:W-:Y:S02]  /*52c0*/  PRMT R129, RZ, 0x7610, R129 ;  /* 0x00007610ff817816 */ /* 0x000fe40000000081 */
[----:B------:R-:W-:Y:S01]  /*52d0*/  PRMT R184, RZ, 0x7610, R184 ;  /* 0x00007610ffb87816 */ /* 0x000fe200000000b8 */
[----:B------:R-:W-:Y:S01]  /*52e0*/  STS.U16 [R8+UR4+0x2d80], R62 ;  /* 0x002d803e08007988 */ /* 0x000fe20008000404 */
[-C--:B-1----:R-:W-:Y:S02]  /*52f0*/  IADD3 R120, P2, PT, R213, R5.reuse, RZ ;  /* 0x00000005d5787210 */ /* 0x082fe40007f5e0ff */
[----:B------:R-:W-:Y:S01]  /*5300*/  PRMT R186, RZ, 0x7610, R186 ;  /* 0x00007610ffba7816 */ /* 0x000fe200000000ba */
[----:B------:R-:W-:Y:S01]  /*5310*/  STS.U16 [R8+UR4+0x3180], R63 ;  /* 0x0031803f08007988 */ /* 0x000fe20008000404 */
[----:B0-----:R-:W-:-:S02]  /*5320*/  IADD3 R118, P0, PT, R246, R5, RZ ;  /* 0x00000005f6767210 */ /* 0x001fc40007f1e0ff */
[----:B------:R-:W-:Y:S01]  /*5330*/  PRMT R156, RZ, 0x7610, R156 ;  /* 0x00007610ff9c7816 */ /* 0x000fe2000000009c */
[----:B------:R0:W4:Y:S01]  /*5340*/  LDG.E.U16 R213, desc[UR8][R124.64] ;  /* 0x000000087cd57981 */ /* 0x000122000c1e1500 */
[----:B------:R-:W-:Y:S02]  /*5350*/  PRMT R151, RZ, 0x7610, R151 ;  /* 0x00007610ff977816 */ /* 0x000fe40000000097 */
[----:B------:R-:W-:Y:S01]  /*5360*/  PRMT R158, RZ, 0x7610, R158 ;  /* 0x00007610ff9e7816 */ /* 0x000fe2000000009e */
[----:B------:R-:W-:Y:S01]  /*5370*/  STS.U16 [R8+UR4+0x3580], R64 ;  /* 0x0035804008007988 */ /* 0x000fe20008000404 */
[-C--:B------:R-:W-:Y:S02]  /*5380*/  LEA.HI.X.SX32 R119, R242, R3.reuse, 0x1, P0 ;  /* 0x00000003f2777211 */ /* 0x080fe400000f0eff */
[----:B------:R-:W-:Y:S01]  /*5390*/  PRMT R160, RZ, 0x7610, R160 ;  /* 0x00007610ffa07816 */ /* 0x000fe200000000a0 */
[----:B------:R-:W-:Y:S01]  /*53a0*/  STS.U16 [R8+UR4+0x3980], R65 ;  /* 0x0039804108007988 */ /* 0x000fe20008000404 */
[----:B------:R-:W-:Y:S01]  /*53b0*/  LEA.HI.X.SX32 R121, R240, R3, 0x1, P2 ;  /* 0x00000003f0797211 */ /* 0x000fe200010f0eff */
[----:B------:R-:W1:Y:S01]  /*53c0*/  LDC R242, c[0x0][0x3c4] ;  /* 0x0000f100fff27b82 */ /* 0x000e620000000800 */
[----:B0-----:R-:W-:Y:S01]  /*53d0*/  IADD3 R124, P1, PT, R217, R5, RZ ;  /* 0x00000005d97c7210 */ /* 0x001fe20007f3e0ff */
[----:B------:R0:W-:Y:S04]  /*53e0*/  STS.U16 [R8+UR4+0x3d80], R66 ;  /* 0x003d804208007988 */ /* 0x0001e80008000404 */
[----:B------:R-:W-:Y:S01]  /*53f0*/  STS.U16 [R0+UR4+0x600], R180 ;  /* 0x000600b400007988 */ /* 0x000fe20008000404 */
[----:B------:R-:W-:-:S02]  /*5400*/  LEA.HI.X.SX32 R125, R246, R3, 0x1, P1 ;  /* 0x00000003f67d7211 */ /* 0x000fc400008f0eff */
[----:B------:R-:W-:Y:S01]  /*5410*/  @P5 LOP3.LUT R199, R199, 0x800000, RZ, 0xfc, !PT ;  /* 0x00800000c7c75812 */ /* 0x000fe200078efcff */
[----:B------:R-:W-:Y:S01]  /*5420*/  STS.U16 [R0+UR4+0xa00], R166 ;  /* 0x000a00a600007988 */ /* 0x000fe20008000404 */
[----:B------:R-:W-:Y:S02]  /*5430*/  PRMT R127, RZ, 0x7610, R127 ;  /* 0x00007610ff7f7816 */ /* 0x000fe4000000007f */
[----:B------:R-:W-:Y:S01]  /*5440*/  PRMT R198, RZ, 0x7610, R198 ;  /* 0x00007610ffc67816 */ /* 0x000fe200000000c6 */
[----:B------:R-:W-:Y:S01]  /*5450*/  STS.U16 [R0+UR4+0xe00], R152 ;  /* 0x000e009800007988 */ /* 0x000fe20008000404 */
[----:B0-----:R-:W-:Y:S02]  /*5460*/  IADD3 R8, P0, PT, R22, R5, RZ ;  /* 0x0000000516087210 */ /* 0x001fe40007f1e0ff */
[----:B------:R-:W-:Y:S01]  /*5470*/  PRMT R170, RZ, 0x7610, R170 ;  /* 0x00007610ffaa7816 */ /* 0x000fe200000000aa */
[----:B------:R-:W-:Y:S01]  /*5480*/  STS.U16 [R0+UR4+0x1200], R136 ;  /* 0x0012008800007988 */ /* 0x000fe20008000404 */
[----:B------:R-:W-:-:S02]  /*5490*/  PRMT R154, RZ, 0x7610, R154 ;  /* 0x00007610ff9a7816 */ /* 0x000fc4000000009a */
[----:B------:R-:W-:Y:S01]  /*54a0*/  PRMT R172, RZ, 0x7610, R172 ;  /* 0x00007610ffac7816 */ /* 0x000fe200000000ac */
[----:B------:R0:W-:Y:S01]  /*54b0*/  STS.U16 [R0+UR4+0x1600], R10 ;  /* 0x0016000a00007988 */ /* 0x0001e20008000404 */
[----:B------:R-:W-:Y:S02]  /*54c0*/  PRMT R126, RZ, 0x7610, R126 ;  /* 0x00007610ff7e7816 */ /* 0x000fe4000000007e */
[----:B------:R-:W-:Y:S01]  /*54d0*/  PRMT R174, RZ, 0x7610, R174 ;  /* 0x00007610ffae7816 */ /* 0x000fe200000000ae */
[----:B------:R-:W-:Y:S01]  /*54e0*/  STS.U16 [R0+UR4+0x1a00], R15 ;  /* 0x001a000f00007988 */ /* 0x000fe20008000404 */
[----:B------:R-:W-:Y:S02]  /*54f0*/  PRMT R196, RZ, 0x7610, R196 ;  /* 0x00007610ffc47816 */ /* 0x000fe400000000c4 */
[----:B------:R-:W-:Y:S01]  /*5500*/  PRMT R132, RZ, 0x7610, R132 ;  /* 0x00007610ff847816 */ /* 0x000fe20000000084 */
[----:B------:R-:W-:Y:S01]  /*5510*/  STS.U16 [R0+UR4+0x1e00], R21 ;  /* 0x001e001500007988 */ /* 0x000fe20008000404 */
[----:B------:R-:W-:-:S02]  /*5520*/  PRMT R221, RZ, 0x7610, R221 ;  /* 0x00007610ffdd7816 */ /* 0x000fc400000000dd */
[----:B------:R-:W-:Y:S01]  /*5530*/  PRMT R142, RZ, 0x7610, R142 ;  /* 0x00007610ff8e7816 */ /* 0x000fe2000000008e */
[----:B------:R-:W-:Y:S01]  /*5540*/  STS.U16 [R0+UR4+0x2200], R7 ;  /* 0x0022000700007988 */ /* 0x000fe20008000404 */
[----:B0-----:R-:W-:Y:S02]  /*5550*/  IADD3 R10, P1, PT, R24, R5, RZ ;  /* 0x00000005180a7210 */ /* 0x001fe40007f3e0ff */
[----:B------:R-:W-:Y:S01]  /*5560*/  PRMT R144, RZ, 0x7610, R144 ;  /* 0x00007610ff907816 */ /* 0x000fe20000000090 */
[----:B------:R0:W-:Y:S01]  /*5570*/  STS.U16 [R0+UR4+0x2600], R4 ;  /* 0x0026000400007988 */ /* 0x0001e20008000404 */
[----:B------:R-:W-:Y:S02]  /*5580*/  PRMT R168, RZ, 0x7610, R168 ;  /* 0x00007610ffa87816 */ /* 0x000fe400000000a8 */
[----:B------:R-:W-:Y:S01]  /*5590*/  PRMT R146, RZ, 0x7610, R146 ;  /* 0x00007610ff927816 */ /* 0x000fe20000000092 */
[----:B------:R-:W-:Y:S01]  /*55a0*/  STS.U16 [R0+UR4+0x2a00], R9 ;  /* 0x002a000900007988 */ /* 0x000fe20008000404 */
[----:B------:R-:W-:-:S02]  /*55b0*/  PRMT R182, RZ, 0x7610, R182 ;  /* 0x00007610ffb67816 */ /* 0x000fc400000000b6 */
[----:B------:R-:W-:Y:S01]  /*55c0*/  PRMT R67, RZ, 0x7610, R67 ;  /* 0x00007610ff437816 */ /* 0x000fe20000000043 */
[----:B------:R-:W-:Y:S01]  /*55d0*/  STS.U16 [R0+UR4+0x2e00], R12 ;  /* 0x002e000c00007988 */ /* 0x000fe20008000404 */
[----:B------:R-:W-:Y:S01]  /*55e0*/  PRMT R131, RZ, 0x7610, R131 ;  /* 0x00007610ff837816 */ /* 0x000fe20000000083 */
[----:B0-----:R-:W-:Y:S01]  /*55f0*/  IMAD R4, R6, 0x4f, RZ ;  /* 0x0000004f06047824 */ /* 0x001fe200078e02ff */
        /* <DEDUP_REMOVED lines=8> */
[----:B------:R-:W-:Y:S02]  /*5680*/  PRMT R138, RZ, 0x7610, R138 ;  /* 0x00007610ff8a7816 */ /* 0x000fe4000000008a */
        /* <DEDUP_REMOVED lines=53> */
[----:B------:R0:W-:Y:S01]  /*59e0*/  STS.U16 [R0+UR4+0x7e00], R183 ;  /* 0x007e00b700007988 */ /* 0x0001e20008000404 */
[----:B------:R-:W-:Y:S02]  /*59f0*/  LEA.HI.X.SX32 R11, R4, R3, 0x1, P1 ;  /* 0x00000003040b7211 */ /* 0x000fe400008f0eff */
[----:B------:R-:W-:Y:S01]  /*5a00*/  PRMT R96, RZ, 0x7610, R96 ;  /* 0x00007610ff607816 */ /* 0x000fe20000000060 */
[----:B------:R-:W4:Y:S01]  /*5a10*/  LDG.E.U16 R122, desc[UR8][R122.64] ;  /* 0x000000087a7a7981 */ /* 0x000f22000c1e1500 */
[----:B------:R-:W-:Y:S02]  /*5a20*/  PRMT R97, RZ, 0x7610, R97 ;  /* 0x00007610ff617816 */ /* 0x000fe40000000061 */
[----:B------:R-:W-:Y:S01]  /*5a30*/  PRMT R98, RZ, 0x7610, R98 ;  /* 0x00007610ff627816 */ /* 0x000fe20000000062 */
[----:B------:R-:W4:Y:S01]  /*5a40*/  LDG.E.U16 R120, desc[UR8][R120.64] ;  /* 0x0000000878787981 */ /* 0x000f22000c1e1500 */
[----:B------:R-:W-:Y:S01]  /*5a50*/  PRMT R99, RZ, 0x7610, R99 ;  /* 0x00007610ff637816 */ /* 0x000fe20000000063 */
[----:B0-----:R-:W-:Y:S01]  /*5a60*/  IMAD R0, R6, 0x47, RZ ;  /* 0x0000004706007824 */ /* 0x001fe200078e02ff */
[----:B------:R-:W-:Y:S01]  /*5a70*/  PRMT R100, RZ, 0x7610, R100 ;  /* 0x00007610ff647816 */ /* 0x000fe20000000064 */
[----:B------:R-:W-:Y:S01]  /*5a80*/  STS.U16 [R13+UR4+0x280], R192 ;  /* 0x000280c00d007988 */ /* 0x000fe20008000404 */
[----:B------:R-:W-:-:S02]  /*5a90*/  PRMT R101, RZ, 0x7610, R101 ;  /* 0x00007610ff657816 */ /* 0x000fc40000000065 */
[----:B------:R-:W-:Y:S01]  /*5aa0*/  PRMT R102, RZ, 0x7610, R102 ;  /* 0x00007610ff667816 */ /* 0x000fe20000000066 */
[----:B------:R-:W-:Y:S01]  /*5ab0*/  STS.U16 [R13+UR4+0x680], R178 ;  /* 0x000680b20d007988 */ /* 0x000fe20008000404 */
[----:B------:R-:W-:Y:S02]  /*5ac0*/  LEA.HI.X.SX32 R9, R0, R3, 0x1, P0 ;  /* 0x0000000300097211 */ /* 0x000fe400000f0eff */
[----:B------:R-:W-:Y:S01]  /*5ad0*/  PRMT R103, RZ, 0x7610, R103 ;  /* 0x00007610ff677816 */ /* 0x000fe20000000067 */
[----:B------:R-:W-:Y:S01]  /*5ae0*/  STS.U16 [R13+UR4+0xa80], R164 ;  /* 0x000a80a40d007988 */ /* 0x000fe20008000404 */
[----:B------:R-:W-:Y:S01]  /*5af0*/  IADD3 R12, P0, PT, R26, R5, RZ ;  /* 0x000000051a0c7210 */ /* 0x000fe20007f1e0ff */
[----:B------:R-:W-:Y:S01]  /*5b00*/  IMAD R18, R6, 0x67, RZ ;  /* 0x0000006706127824 */ /* 0x000fe200078e02ff */
        /* <DEDUP_REMOVED lines=8> */
[----:B------:R-:W-:Y:S01]  /*5b90*/  PRMT R113, RZ, 0x7610, R113 ;  /* 0x00007610ff717816 */ /* 0x000fe20000000071 */
[----:B------:R-:W-:Y:S01]  /*5ba0*/  IMAD R105, R105, 0x1d, RZ ;  /* 0x0000001d69697824 */ /* 0x000fe200078e02ff */
[----:B------:R-:W-:Y:S01]  /*5bb0*/  PRMT R114, RZ, 0x7610, R114 ;  /* 0x00007610ff727816 */ /* 0x000fe20000000072 */
[----:B------:R0:W-:Y:S01]  /*5bc0*/  STS.U16 [R13+UR4+0x1a80], R51 ;  /* 0x001a80330d007988 */ /* 0x0001e20008000404 */
[----:B------:R-:W-:Y:S01]  /*5bd0*/  PRMT R115, RZ, 0x7610, R115 ;  /* 0x00007610ff737816 */ /* 0x000fe20000000073 */
[----:B------:R-:W-:Y:S01]  /*5be0*/  IMAD R106, R106, 0x23, RZ ;  /* 0x000000236a6a7824 */ /* 0x000fe200078e02ff */
[----:B------:R-:W-:Y:S01]  /*5bf0*/  PRMT R116, RZ, 0x7610, R116 ;  /* 0x00007610ff747816 */ /* 0x000fe20000000074 */
[----:B------:R-:W-:Y:S01]  /*5c00*/  STS.U16 [R13+UR4+0x1e80], R54 ;  /* 0x001e80360d007988 */ /* 0x000fe20008000404 */
[----:B------:R-:W-:Y:S01]  /*5c10*/  PRMT R117, RZ, 0x7610, R117 ;  /* 0x00007610ff757816 */ /* 0x000fe20000000075 */
[----:B--2---:R-:W-:Y:S01]  /*5c20*/  IMAD R107, R107, 0x24, RZ ;  /* 0x000000246b6b7824 */ /* 0x004fe200078e02ff */
[----:B------:R-:W2:Y:S01]  /*5c30*/  LDC R243, c[0x0][0x3c4] ;  /* 0x0000f100fff37b82 */ /* 0x000ea20000000800 */
[----:B------:R-:W-:Y:S04]  /*5c40*/  STS.U16 [R13+UR4+0x2280], R37 ;  /* 0x002280250d007988 */ /* 0x000fe80008000404 */
[----:B------:R1:W-:Y:S03]  /*5c50*/  STS.U16 [R13+UR4+0x2680], R38 ;  /* 0x002680260d007988 */ /* 0x0003e60008000404 */
[----:B0-----:R-:W0:Y:S01]  /*5c60*/  LDC R51, c[0x0][0x3b8] ;  /* 0x0000ee00ff337b82 */ /* 0x001e220000000800 */
[----:B------:R5:W-:Y:S04]  /*5c70*/  STS.U16 [R13+UR4+0x2a80], R39 ;  /* 0x002a80270d007988 */ /* 0x000be80008000404 */
[----:B------:R-:W-:Y:S03]  /*5c80*/  STS.U16 [R13+UR4+0x2e80], R40 ;  /* 0x002e80280d007988 */ /* 0x000fe60008000404 */
[----:B-1----:R-:W1:Y:S01]  /*5c90*/  LDC R38, c[0x0][0x3b8] ;  /* 0x0000ee00ff267b82 */ /* 0x002e620000000800 */
[----:B------:R-:W-:Y:S04]  /*5ca0*/  STS.U16 [R13+UR4+0x3280], R41 ;  /* 0x003280290d007988 */ /* 0x000fe80008000404 */
[----:B------:R5:W-:Y:S03]  /*5cb0*/  STS.U16 [R13+UR4+0x3680], R42 ;  /* 0x0036802a0d007988 */ /* 0x000be60008000404 */
[----:B------:R-:W0:Y:S01]  /*5cc0*/  LDC R37, c[0x0][0x3b8] ;  /* 0x0000ee00ff257b82 */ /* 0x000e220000000800 */
[----:B------:R-:W-:Y:S04]  /*5cd0*/  STS.U16 [R13+UR4+0x3a80], R43 ;  /* 0x003a802b0d007988 */ /* 0x000fe80008000404 */
[----:B------:R-:W-:Y:S03]  /*5ce0*/  STS.U16 [R13+UR4+0x3e80], R44 ;  /* 0x003e802c0d007988 */ /* 0x000fe60008000404 */
[----:B-----5:R-:W5:Y:S01]  /*5cf0*/  LDC R39, c[0x0][0x3b8] ;  /* 0x0000ee00ff277b82 */ /* 0x020f620000000800 */
[----:B------:R-:W-:Y:S04]  /*5d00*/  STS.U16 [R13+UR4+0x4280], R185 ;  /* 0x004280b90d007988 */ /* 0x000fe80008000404 */
[----:B------:R-:W-:Y:S03]  /*5d10*/  STS.U16 [R13+UR4+0x4680], R187 ;  /* 0x004680bb0d007988 */ /* 0x000fe60008000404 */
[----:B------:R-:W0:Y:S01]  /*5d20*/  LDC R42, c[0x0][0x3b8] ;  /* 0x0000ee00ff2a7b82 */ /* 0x000e220000000800 */
[----:B------:R-:W-:Y:S04]  /*5d30*/  STS.U16 [R13+UR4+0x4a80], R189 ;  /* 0x004a80bd0d007988 */ /* 0x000fe80008000404 */
[----:B------:R-:W-:Y:S03]  /*5d40*/  STS.U16 [R13+UR4+0x4e80], R191 ;  /* 0x004e80bf0d007988 */ /* 0x000fe60008000404 */
[----:B------:R-:W0:Y:S01]  /*5d50*/  LDC R244, c[0x0][0x3c4] ;  /* 0x0000f100fff47b82 */ /* 0x000e220000000800 */
[----:B------:R-:W-:Y:S04]  /*5d60*/  STS.U16 [R13+UR4+0x5280], R193 ;  /* 0x005280c10d007988 */ /* 0x000fe80008000404 */
[----:B------:R-:W-:Y:S04]  /*5d70*/  STS.U16 [R13+UR4+0x5680], R195 ;  /* 0x005680c30d007988 */ /* 0x000fe80008000404 */
[----:B------:R-:W2:Y:S01]  /*5d80*/  LDG.E.U16 R118, desc[UR8][R118.64] ;  /* 0x0000000876767981 */ /* 0x000ea2000c1e1500 */
[----:B------:R-:W-:-:S02]  /*5d90*/  PRMT R180, RZ, 0x7610, R180 ;  /* 0x00007610ffb47816 */ /* 0x000fc400000000b4 */
[----:B------:R-:W-:Y:S01]  /*5da0*/  PRMT R63, RZ, 0x7610, R63 ;  /* 0x00007610ff3f7816 */ /* 0x000fe2000000003f */
[----:B------:R-:W-:Y:S01]  /*5db0*/  STS.U16 [R13+UR4+0x5a80], R197 ;  /* 0x005a80c50d007988 */ /* 0x000fe20008000404 */
[----:B------:R-:W-:Y:S01]  /*5dc0*/  PRMT R65, RZ, 0x7610, R65 ;  /* 0x00007610ff417816 */ /* 0x000fe20000000041 */
[----:B------:R-:W-:Y:S01]  /*5dd0*/  IMAD R242, R242, 0x15, RZ ;  /* 0x00000015f2f27824 */ /* 0x000fe200078e02ff */
[----:B------:R-:W5:Y:S01]  /*5de0*/  LDC R41, c[0x0][0x3b8] ;  /* 0x0000ee00ff297b82 */ /* 0x000f620000000800 */
[----:B------:R-:W-:Y:S04]  /*5df0*/  STS.U16 [R13+UR4+0x5e80], R200 ;  /* 0x005e80c80d007988 */ /* 0x000fe80008000404 */
[----:B------:R-:W-:Y:S01]  /*5e00*/  STS.U16 [R13+UR4+0x6280], R202 ;  /* 0x006280ca0d007988 */ /* 0x000fe20008000404 */
[----:B------:R-:W-:-:S02]  /*5e10*/  PRMT R66, RZ, 0x7610, R66 ;  /* 0x00007610ff427816 */ /* 0x000fc40000000042 */
[----:B------:R-:W2:Y:S01]  /*5e20*/  LDC R240, c[0x0][0x3c4] ;  /* 0x0000f100fff07b82 */ /* 0x000ea20000000800 */
[----:B------:R-:W-:Y:S04]  /*5e30*/  STS.U16 [R13+UR4+0x6680], R203 ;  /* 0x006680cb0d007988 */ /* 0x000fe80008000404 */
[----:B------:R-:W-:Y:S03]  /*5e40*/  STS.U16 [R13+UR4+0x6a80], R204 ;  /* 0x006a80cc0d007988 */ /* 0x000fe60008000404 */
[----:B------:R-:W2:Y:S01]  /*5e50*/  LDC R246, c[0x0][0x3c4] ;  /* 0x0000f100fff67b82 */ /* 0x000ea20000000800 */
[----:B------:R-:W-:Y:S04]  /*5e60*/  STS.U16 [R13+UR4+0x6e80], R205 ;  /* 0x006e80cd0d007988 */ /* 0x000fe80008000404 */
[----:B------:R-:W-:Y:S04]  /*5e70*/  STS.U16 [R13+UR4+0x7280], R207 ;  /* 0x007280cf0d007988 */ /* 0x000fe80008000404 */
[----:B------:R-:W-:Y:S04]  /*5e80*/  STS.U16 [R13+UR4+0x7680], R212 ;  /* 0x007680d40d007988 */ /* 0x000fe80008000404 */
[----:B------:R-:W-:Y:S04]  /*5e90*/  STS.U16 [R13+UR4+0x7a80], R214 ;  /* 0x007a80d60d007988 */ /* 0x000fe80008000404 */
[----:B------:R0:W-:Y:S04]  /*5ea0*/  STS.U16 [R13+UR4+0x7e80], R216 ;  /* 0x007e80d80d007988 */ /* 0x0001e80008000404 */
[----:B------:R5:W2:Y:S04]  /*5eb0*/  LDG.E.U16 R0, desc[UR8][R8.64] ;  /* 0x0000000808007981 */ /* 0x000aa8000c1e1500 */
[----:B------:R5:W2:Y:S01]  /*5ec0*/  LDG.E.U16 R4, desc[UR8][R10.64] ;  /* 0x000000080a047981 */ /* 0x000aa2000c1e1500 */
[----:B-1----:R-:W-:Y:S01]  /*5ed0*/  IMAD R38, R38, 0x12e, RZ ;  /* 0x0000012e26267824 */ /* 0x002fe200078e02ff */
[----:B0-----:R-:W-:Y:S01]  /*5ee0*/  LEA.HI.X.SX32 R13, R14, R3, 0x1, P0 ;  /* 0x000000030e0d7211 */ /* 0x001fe200000f0eff */
[----:B---3--:R-:W-:Y:S01]  /*5ef0*/  IMAD R40, R35, 0x11e, RZ ;  /* 0x0000011e23287824 */ /* 0x008fe200078e02ff */
[-C--:B------:R-:W-:Y:S01]  /*5f00*/  IADD3 R14, P0, PT, R32, R5.reuse, RZ ;  /* 0x00000005200e7210 */ /* 0x080fe20007f1e0ff */
[----:B------:R-:W-:Y:S01]  /*5f10*/  IMAD R44, R37, 0x12c, RZ ;  /* 0x0000012c252c7824 */ /* 0x000fe200078e02ff */
[-C--:B-----5:R-:W-:Y:S01]  /*5f20*/  IADD3 R8, P1, PT, R28, R5.reuse, RZ ;  /* 0x000000051c087210 */ /* 0x0a0fe20007f3e0ff */
[----:B------:R0:W3:Y:S01]  /*5f30*/  LDG.E.U16 R19, desc[UR8][R12.64] ;  /* 0x000000080c137981 */ /* 0x0000e2000c1e1500 */
[----:B------:R-:W1:Y:S01]  /*5f40*/  LDC R43, c[0x0][0x3b8] ;  /* 0x0000ee00ff2b7b82 */ /* 0x000e620000000800 */
[----:B------:R-:W-:-:S02]  /*5f50*/  IADD3 R10, P2, PT, R30, R5, RZ ;  /* 0x000000051e0a7210 */ /* 0x000fc40007f5e0ff */
[----:B------:R-:W5:Y:S01]  /*5f60*/  LDG.E.U16 R217, desc[UR8][R124.64] ;  /* 0x000000087cd97981 */ /* 0x000f62000c1e1500 */
[-C--:B------:R-:W-:Y:S02]  /*5f70*/  LEA.HI.X.SX32 R9, R16, R3.reuse, 0x1, P1 ;  /* 0x0000000310097211 */ /* 0x080fe400008f0eff */
[-C--:B------:R-:W-:Y:S01]  /*5f80*/  LEA.HI.X.SX32 R15, R20, R3.reuse, 0x1, P0 ;  /* 0x00000003140f7211 */ /* 0x080fe200000f0eff */
[----:B------:R-:W-:Y:S01]  /*5f90*/  IMAD R20, R6, 0xee, RZ ;  /* 0x000000ee06147824 */ /* 0x000fe200078e02ff */
[----:B------:R-:W-:Y:S01]  /*5fa0*/  LEA.HI.X.SX32 R11, R18, R3, 0x1, P2 ;  /* 0x00000003120b7211 */ /* 0x000fe200010f0eff */
[----:B------:R0:W2:Y:S01]  /*5fb0*/  LDG.E.U16 R21, desc[UR8][R8.64] ;  /* 0x0000000808157981 */ /* 0x0000a2000c1e1500 */
[C---:B------:R-:W-:Y:S01]  /*5fc0*/  IMAD R16, R6.reuse, 0x77, RZ ;  /* 0x0000007706107824 */ /* 0x040fe200078e02ff */
[----:B------:R-:W-:Y:S01]  /*5fd0*/  LEA R18, R6, -R6, 0x7 ;  /* 0x8000000606127211 */ /* 0x000fe200078e38ff */
[----:B0-----:R-:W-:Y:S01]  /*5fe0*/  IMAD R12, R17, 0x10c, RZ ;  /* 0x0000010c110c7824 */ /* 0x001fe200078e02ff */
[----:B------:R0:W2:Y:S01]  /*5ff0*/  LDG.E.U16 R23, desc[UR8][R10.64] ;  /* 0x000000080a177981 */ /* 0x0000a2000c1e1500 */
[----:B------:R-:W1:Y:S03]  /*6000*/  LDC R17, c[0x0][0x3b8] ;  /* 0x0000ee00ff117b82 */ /* 0x000e660000000800 */
[----:B------:R0:W2:Y:S01]  /*6010*/  LDG.E.U16 R25, desc[UR8][R14.64] ;  /* 0x000000080e197981 */ /* 0x0000a2000c1e1500 */
[----:B------:R-:W-:Y:S01]  /*6020*/  IADD3 R8, P0, PT, R20, R5, RZ ;  /* 0x0000000514087210 */ /* 0x000fe20007f1e0ff */
[----:B------:R-:W-:-:S02]  /*6030*/  IMAD R46, R39, 0x13e, RZ ;  /* 0x0000013e272e7824 */ /* 0x000fc400078e02ff */
[----:B------:R-:W-:Y:S01]  /*6040*/  IMAD R42, R42, 0x14e, RZ ;  /* 0x0000014e2a2a7824 */ /* 0x000fe200078e02ff */
[----:B0-----:R-:W-:Y:S01]  /*6050*/  IADD3 R10, P1, PT, R34, R5, RZ ;  /* 0x00000005220a7210 */ /* 0x001fe20007f3e0ff */
[----:B------:R-:W-:Y:S02]  /*6060*/  IMAD R48, R41, 0x14c, RZ ;  /* 0x0000014c29307824 */ /* 0x000fe400078e02ff */
[----:B------:R-:W-:Y:S01]  /*6070*/  IMAD R56, R51, 0x1ec, RZ ;  /* 0x000001ec33387824 */ /* 0x000fe200078e02ff */
[----:B------:R-:W-:Y:S01]  /*6080*/  LOP3.LUT R7, R206, 0x60, RZ, 0x3c, !PT ;  /* 0x00000060ce077812 */ /* 0x000fe200078e3cff */
[----:B------:R-:W-:Y:S01]  /*6090*/  IMAD R14, R27, 0x10e, RZ ;  /* 0x0000010e1b0e7824 */ /* 0x000fe200078e02ff */
[-C--:B------:R-:W-:Y:S01]  /*60a0*/  LEA.HI.X.SX32 R9, R16, R3.reuse, 0x1, P0 ;  /* 0x0000000310097211 */ /* 0x080fe200000f0eff */
[----:B------:R-:W-:Y:S01]  /*60b0*/  IMAD R16, R6, 0x87, RZ ;  /* 0x0000008706107824 */ /* 0x000fe200078e02ff */
[----:B------:R-:W-:Y:S01]  /*60c0*/  LEA.HI.X.SX32 R11, R18, R3, 0x1, P1 ;  /* 0x00000003120b7211 */ /* 0x000fe200008f0eff */
[----:B------:R-:W-:Y:S01]  /*60d0*/  IMAD R18, R33, 0x11c, RZ ;  /* 0x0000011c21127824 */ /* 0x000fe200078e02ff */
[-C--:B------:R-:W-:Y:S01]  /*60e0*/  IADD3 R14, P0, PT, R14, R5.reuse, RZ ;  /* 0x000000050e0e7210 */ /* 0x080fe20007f1e0ff */
[----:B------:R0:W2:Y:S01]  /*60f0*/  LDG.E.U16 R27, desc[UR8][R8.64] ;  /* 0x00000008081b7981 */ /* 0x0000a2000c1e1500 */
[----:B------:R-:W-:Y:S01]  /*6100*/  IADD3 R12, P2, PT, R12, R5, RZ ;  /* 0x000000050c0c7210 */ /* 0x000fe20007f5e0ff */
[----:B-1----:R-:W-:Y:S01]  /*6110*/  IMAD R50, R43, 0x15e, RZ ;  /* 0x0000015e2b327824 */ /* 0x002fe200078e02ff */
[----:B------:R-:W-:Y:S01]  /*6120*/  LEA.HI.X.SX32 R15, R16, R3, 0x1, P0 ;  /* 0x00000003100f7211 */ /* 0x000fe200000f0eff */
[----:B------:R-:W2:Y:S01]  /*6130*/  LDG.E.U16 R29, desc[UR8][R10.64] ;  /* 0x000000080a1d7981 */ /* 0x000ea2000c1e1500 */
[----:B------:R-:W1:Y:S03]  /*6140*/  LDC R51, c[0x0][0x3b8] ;  /* 0x0000ee00ff337b82 */ /* 0x000e660000000800 */
[----:B------:R0:W2:Y:S02]  /*6150*/  LDG.E.U16 R31, desc[UR8][R14.64] ;  /* 0x000000080e1f7981 */ /* 0x0000a4000c1e1500 */
[----:B0-----:R-:W-:-:S02]  /*6160*/  IADD3 R8, P0, PT, R18, R5, RZ ;  /* 0x0000000512087210 */ /* 0x001fc40007f1e0ff */
[----:B------:R-:W-:Y:S01]  /*6170*/  PRMT R183, RZ, 0x7610, R183 ;  /* 0x00007610ffb77816 */ /* 0x000fe200000000b7 */
[----:B------:R-:W0:Y:S01]  /*6180*/  LDC R207, c[0x0][0x3c4] ;  /* 0x0000f100ffcf7b82 */ /* 0x000e220000000800 */
[----:B------:R-:W-:Y:S01]  /*6190*/  LEA.HI.X.SX32 R9, R22, R3, 0x1, P0 ;  /* 0x0000000316097211 */ /* 0x000fe200000f0eff */
[----:B------:R-:W-:-:S06]  /*61a0*/  IMAD R18, R6, 0x97, RZ ;  /* 0x0000009706127824 */ /* 0x000fcc00078e02ff */
[----:B------:R-:W0:Y:S01]  /*61b0*/  LDC R22, c[0x0][0x3b8] ;  /* 0x0000ee00ff167b82 */ /* 0x000e220000000800 */
[----:B------:R-:W-:Y:S01]  /*61c0*/  IADD3 R14, P0, PT, R38, R5, RZ ;  /* 0x00000005260e7210 */ /* 0x000fe20007f1e0ff */
[----:B------:R-:W-:Y:S01]  /*61d0*/  IMAD R16, R6, 0x8f, RZ ;  /* 0x0000008f06107824 */ /* 0x000fe200078e02ff */
[-C--:B------:R-:W-:Y:S01]  /*61e0*/  LEA.HI.X.SX32 R13, R239, R3.reuse, 0x1, P2 ;  /* 0x00000003ef0d7211 */ /* 0x080fe200010f0eff */
[----:B------:R1:W2:Y:S01]  /*61f0*/  LDG.E.U16 R38, desc[UR8][R8.64] ;  /* 0x0000000808267981 */ /* 0x0002a2000c1e1500 */
[----:B------:R-:W-:Y:S01]  /*6200*/  LEA.HI.X.SX32 R15, R18, R3, 0x1, P0 ;  /* 0x00000003120f7211 */ /* 0x000fe200000f0eff */
[----:B------:R-:W-:Y:S01]  /*6210*/  IMAD R18, R17, 0x13c, RZ ;  /* 0x0000013c11127824 */ /* 0x000fe200078e02ff */
[----:B------:R-:W-:Y:S01]  /*6220*/  IADD3 R10, P1, PT, R40, R5, RZ ;  /* 0x00000005280a7210 */ /* 0x000fe20007f3e0ff */
[----:B------:R1:W2:Y:S01]  /*6230*/  LDG.E.U16 R36, desc[UR8][R12.64] ;  /* 0x000000080c247981 */ /* 0x0002a2000c1e1500 */
[----:B------:R-:W4:Y:S02]  /*6240*/  LDC R17, c[0x0][0x3b8] ;  /* 0x0000ee00ff117b82 */ /* 0x000f240000000800 */
[----:B------:R-:W-:Y:S01]  /*6250*/  LEA.HI.X.SX32 R11, R16, R3, 0x1, P1 ;  /* 0x00000003100b7211 */ /* 0x000fe200008f0eff */
[----:B------:R-:W2:Y:S01]  /*6260*/  LDG.E.U16 R35, desc[UR8][R14.64] ;  /* 0x000000080e237981 */ /* 0x000ea2000c1e1500 */
[----:B-1----:R-:W-:Y:S01]  /*6270*/  IADD3 R8, P0, PT, R18, R5, RZ ;  /* 0x0000000512087210 */ /* 0x002fe20007f1e0ff */
[----:B------:R-:W-:-:S02]  /*6280*/  IMAD R62, R51, 0x1de, RZ ;  /* 0x000001de333e7824 */ /* 0x000fc400078e02ff */
[----:B------:R1:W2:Y:S04]  /*6290*/  LDG.E.U16 R33, desc[UR8][R10.64] ;  /* 0x000000080a217981 */ /* 0x0002a8000c1e1500 */
[----:B------:R0:W-:Y:S01]  /*62a0*/  STS.U16 [R7+UR4+0x300], R190 ;  /* 0x000300be07007988 */ /* 0x0001e20008000404 */
[----:B------:R-:W-:-:S03]  /*62b0*/  IADD3 R12, P2, PT, R44, R5, RZ ;  /* 0x000000052c0c7210 */ /* 0x000fc60007f5e0ff */
[----:B------:R0:W-:Y:S01]  /*62c0*/  STS.U16 [R7+UR4+0x700], R176 ;  /* 0x000700b007007988 */ /* 0x0001e20008000404 */
[----:B------:R-:W4:Y:S01]  /*62d0*/  LDC R44, c[0x0][0x3b8] ;  /* 0x0000ee00ff2c7b82 */ /* 0x000f220000000800 */
[----:B------:R-:W-:Y:S01]  /*62e0*/  LEA.HI.X.SX32 R9, R24, R3, 0x1, P0 ;  /* 0x0000000318097211 */ /* 0x000fe200000f0eff */
[----:B------:R-:W-:Y:S01]  /*62f0*/  IMAD R18, R6, 0xa7, RZ ;  /* 0x000000a706127824 */ /* 0x000fe200078e02ff */
[-C--:B-1----:R-:W-:Y:S02]  /*6300*/  IADD3 R10, P1, PT, R46, R5.reuse, RZ ;  /* 0x000000052e0a7210 */ /* 0x082fe40007f3e0ff */
[----:B------:R-:W-:Y:S01]  /*6310*/  IADD3 R14, P0, PT, R42, R5, RZ ;  /* 0x000000052a0e7210 */ /* 0x000fe20007f1e0ff */
[----:B------:R-:W-:Y:S01]  /*6320*/  IMAD R16, R6, 0x9f, RZ ;  /* 0x0000009f06107824 */ /* 0x000fe200078e02ff */
[-C--:B------:R-:W-:Y:S01]  /*6330*/  LEA.HI.X.SX32 R13, R238, R3.reuse, 0x1, P2 ;  /* 0x00000003ee0d7211 */ /* 0x080fe200010f0eff */
[----:B------:R-:W1:Y:S01]  /*6340*/  LDC R46, c[0x0][0x3b8] ;  /* 0x0000ee00ff2e7b82 */ /* 0x000e620000000800 */
[-C--:B------:R-:W-:Y:S01]  /*6350*/  LEA.HI.X.SX32 R15, R18, R3.reuse, 0x1, P0 ;  /* 0x00000003120f7211 */ /* 0x080fe200000f0eff */
[----:B0-----:R-:W-:Y:S01]  /*6360*/  IMAD R18, R22, 0x15c, RZ ;  /* 0x0000015c16127824 */ /* 0x001fe200078e02ff */
[----:B------:R-:W-:Y:S01]  /*6370*/  LEA.HI.X.SX32 R11, R16, R3, 0x1, P1 ;  /* 0x00000003100b7211 */ /* 0x000fe200008f0eff */
[----:B------:R0:W2:Y:S04]  /*6380*/  LDG.E.U16 R40, desc[UR8][R12.64] ;  /* 0x000000080c287981 */ /* 0x0000a8000c1e1500 */
[----:B------:R-:W1:Y:S01]  /*6390*/  LDC R22, c[0x0][0x3b8] ;  /* 0x0000ee00ff167b82 */ /* 0x000e620000000800 */
[----:B------:R4:W2:Y:S01]  /*63a0*/  LDG.E.U16 R24, desc[UR8][R8.64] ;  /* 0x0000000808187981 */ /* 0x0008a2000c1e1500 */
[----:B------:R-:W-:-:S03]  /*63b0*/  IMAD R16, R6, 0xaf, RZ ;  /* 0x000000af06107824 */ /* 0x000fc600078e02ff */
[----:B------:R4:W2:Y:S01]  /*63c0*/  LDG.E.U16 R37, desc[UR8][R10.64] ;  /* 0x000000080a257981 */ /* 0x0008a2000c1e1500 */
[----:B0-----:R-:W-:Y:S01]  /*63d0*/  IADD3 R12, P2, PT, R48, R5, RZ ;  /* 0x00000005300c7210 */ /* 0x001fe20007f5e0ff */
[----:B----4-:R-:W-:Y:S02]  /*63e0*/  IMAD R44, R44, 0x16c, RZ ;  /* 0x0000016c2c2c7824 */ /* 0x010fe400078e02ff */
[----:B------:R0:W4:Y:S01]  /*63f0*/  LDG.E.U16 R39, desc[UR8][R14.64] ;  /* 0x000000080e277981 */ /* 0x000122000c1e1500 */
[----:B------:R-:W-:Y:S01]  /*6400*/  LEA.HI.X.SX32 R13, R237, R3, 0x1, P2 ;  /* 0x00000003ed0d7211 */ /* 0x000fe200010f0eff */
[----:B------:R-:W1:Y:S01]  /*6410*/  LDC R48, c[0x0][0x3b8] ;  /* 0x0000ee00ff307b82 */ /* 0x000e620000000800 */
[-C--:B------:R-:W-:Y:S02]  /*6420*/  IADD3 R8, P0, PT, R18, R5.reuse, RZ ;  /* 0x0000000512087210 */ /* 0x080fe40007f1e0ff */
[----:B------:R-:W-:Y:S01]  /*6430*/  IADD3 R10, P1, PT, R50, R5, RZ ;  /* 0x00000005320a7210 */ /* 0x000fe20007f3e0ff */
[----:B0-----:R-:W-:Y:S01]  /*6440*/  IMAD R14, R17, 0x16e, RZ ;  /* 0x0000016e110e7824 */ /* 0x001fe200078e02ff */
[-C--:B------:R-:W-:Y:S01]  /*6450*/  LEA.HI.X.SX32 R9, R26, R3.reuse, 0x1, P0 ;  /* 0x000000031a097211 */ /* 0x080fe200000f0eff */
[----:B------:R-:W-:Y:S01]  /*6460*/  IMAD R18, R6, 0xb7, RZ ;  /* 0x000000b706127824 */ /* 0x000fe200078e02ff */
[----:B------:R-:W-:Y:S01]  /*6470*/  LEA.HI.X.SX32 R11, R16, R3, 0x1, P1 ;  /* 0x00000003100b7211 */ /* 0x000fe200008f0eff */
[----:B------:R0:W3:Y:S01]  /*6480*/  LDG.E.U16 R42, desc[UR8][R12.64] ;  /* 0x000000080c2a7981 */ /* 0x0000e2000c1e1500 */
[----:B------:R-:W-:Y:S01]  /*6490*/  IADD3 R14, P0, PT, R14, R5, RZ ;  /* 0x000000050e0e7210 */ /* 0x000fe20007f1e0ff */
[----:B------:R-:W-:Y:S01]  /*64a0*/  IMAD R16, R45, 0x17c, RZ ;  /* 0x0000017c2d107824 */ /* 0x000fe200078e02ff */
[----:B------:R-:W-:Y:S01]  /*64b0*/  PRMT R152, RZ, 0x7610, R152 ;  /* 0x00007610ff987816 */ /* 0x000fe20000000098 */
[----:B-1----:R-:W-:Y:S01]  /*64c0*/  IMAD R46, R46, 0x18c, RZ ;  /* 0x0000018c2e2e7824 */ /* 0x002fe200078e02ff */
[----:B------:R1:W3:Y:S01]  /*64d0*/  LDG.E.U16 R26, desc[UR8][R8.64] ;  /* 0x00000008081a7981 */ /* 0x0002e2000c1e1500 */
[----:B------:R-:W-:Y:S01]  /*64e0*/  LEA.HI.X.SX32 R15, R18, R3, 0x1, P0 ;  /* 0x00000003120f7211 */ /* 0x000fe200000f0eff */
[----:B------:R-:W-:Y:S01]  /*64f0*/  IMAD R22, R22, 0x1bc, RZ ;  /* 0x000001bc16167824 */ /* 0x000fe200078e02ff */
[----:B------:R-:W1:Y:S01]  /*6500*/  LDC R45, c[0x0][0x3b8] ;  /* 0x0000ee00ff2d7b82 */ /* 0x000e620000000800 */
[----:B------:R1:W3:Y:S01]  /*6510*/  LDG.E.U16 R41, desc[UR8][R10.64] ;  /* 0x000000080a297981 */ /* 0x0002e2000c1e1500 */
[----:B0-----:R-:W-:Y:S01]  /*6520*/  IADD3 R12, P2, PT, R44, R5, RZ ;  /* 0x000000052c0c7210 */ /* 0x001fe20007f5e0ff */
[----:B------:R-:W-:-:S02]  /*6530*/  IMAD R48, R48, 0x1ac, RZ ;  /* 0x000001ac30307824 */ /* 0x000fc400078e02ff */
[----:B------:R0:W4:Y:S01]  /*6540*/  LDG.E.U16 R43, desc[UR8][R14.64] ;  /* 0x000000080e2b7981 */ /* 0x000122000c1e1500 */
[----:B------:R-:W-:Y:S02]  /*6550*/  LEA.HI.X.SX32 R13, R236, R3, 0x1, P2 ;  /* 0x00000003ec0d7211 */ /* 0x000fe400010f0eff */
[-C--:B-1----:R-:W-:Y:S01]  /*6560*/  IADD3 R8, P0, PT, R16, R5.reuse, RZ ;  /* 0x0000000510087210 */ /* 0x082fe20007f1e0ff */
[----:B------:R-:W-:Y:S01]  /*6570*/  IMAD R16, R47, 0x19c, RZ ;  /* 0x0000019c2f107824 */ /* 0x000fe200078e02ff */
[----:B------:R-:W1:Y:S01]  /*6580*/  LDC R18, c[0x0][0x3b8] ;  /* 0x0000ee00ff127b82 */ /* 0x000e620000000800 */
[----:B------:R-:W-:Y:S01]  /*6590*/  IADD3 R10, P1, PT, R46, R5, RZ ;  /* 0x000000052e0a7210 */ /* 0x000fe20007f3e0ff */
[----:B------:R0:W4:Y:S01]  /*65a0*/  LDG.E.U16 R44, desc[UR8][R12.64] ;  /* 0x000000080c2c7981 */ /* 0x000122000c1e1500 */
[-C--:B------:R-:W-:Y:S02]  /*65b0*/  LEA.HI.X.SX32 R9, R28, R3.reuse, 0x1, P0 ;  /* 0x000000031c097211 */ /* 0x080fe400000f0eff */
[----:B------:R-:W-:-:S02]  /*65c0*/  LEA.HI.X.SX32 R11, R234, R3, 0x1, P1 ;  /* 0x00000003ea0b7211 */ /* 0x000fc400008f0eff */
[-C--:B0-----:R-:W-:Y:S01]  /*65d0*/  IADD3 R14, P2, PT, R48, R5.reuse, RZ ;  /* 0x00000005300e7210 */ /* 0x081fe20007f5e0ff */
[----:B------:R-:W0:Y:S01]  /*65e0*/  LDC R47, c[0x0][0x3b8] ;  /* 0x0000ee00ff2f7b82 */ /* 0x000e220000000800 */
[----:B------:R-:W4:Y:S01]  /*65f0*/  LDG.E.U16 R28, desc[UR8][R8.64] ;  /* 0x00000008081c7981 */ /* 0x000f22000c1e1500 */
[----:B------:R-:W-:-:S03]  /*6600*/  IADD3 R12, P0, PT, R16, R5, RZ ;  /* 0x00000005100c7210 */ /* 0x000fc60007f1e0ff */
[----:B------:R-:W4:Y:S01]  /*6610*/  LDG.E.U16 R46, desc[UR8][R10.64] ;  /* 0x000000080a2e7981 */ /* 0x000f22000c1e1500 */
[----:B------:R-:W-:Y:S02]  /*6620*/  IADD3 R16, P1, PT, R22, R5, RZ ;  /* 0x0000000516107210 */ /* 0x000fe40007f3e0ff */
[-C--:B------:R-:W-:Y:S01]  /*6630*/  LEA.HI.X.SX32 R13, R30, R3.reuse, 0x1, P0 ;  /* 0x000000031e0d7211 */ /* 0x080fe200000f0eff */
[----:B------:R-:W0:Y:S01]  /*6640*/  LDC R22, c[0x0][0x3b8] ;  /* 0x0000ee00ff167b82 */ /* 0x000e220000000800 */
[----:B------:R-:W-:-:S07]  /*6650*/  LEA.HI.X.SX32 R17, R32, R3, 0x1, P1 ;  /* 0x0000000320117211 */ /* 0x000fce00008f0eff */
[----:B------:R-:W0:Y:S01]  /*6660*/  LDC R30, c[0x0][0x3b8] ;  /* 0x0000ee00ff1e7b82 */ /* 0x000e220000000800 */
[----:B------:R1:W4:Y:S01]  /*6670*/  LDG.E.U16 R52, desc[UR8][R16.64] ;  /* 0x0000000810347981 */ /* 0x000322000c1e1500 */
[----:B------:R-:W-:Y:S01]  /*6680*/  IMAD R32, R49, 0x1cc, RZ ;  /* 0x000001cc31207824 */ /* 0x000fe200078e02ff */
[----:B------:R-:W-:Y:S01]  /*6690*/  LEA.HI.X.SX32 R15, R233, R3, 0x1, P2 ;  /* 0x00000003e90f7211 */ /* 0x000fe200010f0eff */
[----:B------:R-:W-:Y:S01]  /*66a0*/  IMAD R54, R45, 0x1dc, RZ ;  /* 0x000001dc2d367824 */ /* 0x000fe200078e02ff */
[----:B------:R1:W4:Y:S04]  /*66b0*/  LDG.E.U16 R48, desc[UR8][R12.64] ;  /* 0x000000080c307981 */ /* 0x000328000c1e1500 */
[----:B------:R-:W-:Y:S04]  /*66c0*/  STS.U16 [R7+UR4+0xb00], R162 ;  /* 0x000b00a207007988 */ /* 0x000fe80008000404 */
[----:B------:R-:W-:Y:S01]  /*66d0*/  STS.U16 [R7+UR4+0xf00], R148 ;  /* 0x000f009407007988 */ /* 0x000fe20008000404 */
[----:B-1----:R-:W1:Y:S01]  /*66e0*/  LDC R17, c[0x0][0x3b8] ;  /* 0x0000ee00ff117b82 */ /* 0x002e620000000800 */
[----:B------:R-:W-:Y:S01]  /*66f0*/  IADD3 R8, P0, PT, R32, R5, RZ ;  /* 0x0000000520087210 */ /* 0x000fe20007f1e0ff */
[----:B------:R-:W-:Y:S01]  /*6700*/  IMAD R32, R53, 0x1fc, RZ ;  /* 0x000001fc35207824 */ /* 0x000fe200078e02ff */
[----:B------:R0:W4:Y:S02]  /*6710*/  LDG.E.U16 R50, desc[UR8][R14.64] ;  /* 0x000000080e327981 */ /* 0x000124000c1e1500 */
[----:B------:R-:W-:-:S03]  /*6720*/  LEA.HI.X.SX32 R9, R232, R3, 0x1, P0 ;  /* 0x00000003e8097211 */ /* 0x000fc600000f0eff */
[----:B------:R-:W5:Y:S01]  /*6730*/  LDC R49, c[0x0][0x3b8] ;  /* 0x0000ee00ff317b82 */ /* 0x000f620000000800 */
[-C--:B------:R-:W-:Y:S02]  /*6740*/  IADD3 R12, P2, PT, R56, R5.reuse, RZ ;  /* 0x00000005380c7210 */ /* 0x080fe40007f5e0ff */
[-C--:B------:R-:W-:Y:S02]  /*6750*/  IADD3 R10, P1, PT, R54, R5.reuse, RZ ;  /* 0x00000005360a7210 */ /* 0x080fe40007f3e0ff */
[----:B0-----:R-:W-:Y:S01]  /*6760*/  IADD3 R14, P0, PT, R32, R5, RZ ;  /* 0x00000005200e7210 */ /* 0x001fe20007f1e0ff */
[----:B------:R0:W4:Y:S02]  /*6770*/  LDG.E.U16 R54, desc[UR8][R8.64] ;  /* 0x0000000808367981 */ /* 0x000124000c1e1500 */
[----:B------:R-:W5:Y:S01]  /*6780*/  LDC R53, c[0x0][0x3b8] ;  /* 0x0000ee00ff357b82 */ /* 0x000f620000000800 */
[-C--:B------:R-:W-:Y:S01]  /*6790*/  LEA.HI.X.SX32 R13, R231, R3.reuse, 0x1, P2 ;  /* 0x00000003e70d7211 */ /* 0x080fe200010f0eff */
[----:B------:R-:W-:Y:S01]  /*67a0*/  IMAD R30, R30, 0x19e, RZ ;  /* 0x0000019e1e1e7824 */ /* 0x000fe200078e02ff */
[-C--:B------:R-:W-:Y:S01]  /*67b0*/  LEA.HI.X.SX32 R15, R34, R3.reuse, 0x1, P0 ;  /* 0x00000003220f7211 */ /* 0x080fe200000f0eff */
[----:B------:R-:W-:Y:S01]  /*67c0*/  IMAD R16, R6, 0xbf, RZ ;  /* 0x000000bf06107824 */ /* 0x000fe200078e02ff */
[----:B------:R-:W-:Y:S01]  /*67d0*/  LEA.HI.X.SX32 R11, R20, R3, 0x1, P1 ;  /* 0x00000003140b7211 */ /* 0x000fe200008f0eff */
[----:B------:R1:W4:Y:S01]  /*67e0*/  LDG.E.U16 R58, desc[UR8][R12.64] ;  /* 0x000000080c3a7981 */ /* 0x000322000c1e1500 */
[----:B0-----:R-:W-:Y:S01]  /*67f0*/  IMAD R8, R18, 0x17e, RZ ;  /* 0x0000017e12087824 */ /* 0x001fe200078e02ff */
[----:B------:R-:W-:-:S02]  /*6800*/  PRMT R185, RZ, 0x7610, R185 ;  /* 0x00007610ffb97816 */ /* 0x000fc400000000b9 */
[----:B------:R0:W4:Y:S01]  /*6810*/  LDG.E.U16 R60, desc[UR8][R14.64] ;  /* 0x000000080e3c7981 */ /* 0x000122000c1e1500 */
[----:B------:R-:W-:Y:S01]  /*6820*/  IMAD R22, R22, 0x18e, RZ ;  /* 0x0000018e16167824 */ /* 0x000fe200078e02ff */
[----:B------:R-:W-:Y:S01]  /*6830*/  PRMT R153, RZ, 0x7610, R153 ;  /* 0x00007610ff997816 */ /* 0x000fe20000000099 */
[----:B------:R-:W-:Y:S01]  /*6840*/  IMAD R20, R6, 0xcf, RZ ;  /* 0x000000cf06147824 */ /* 0x000fe200078e02ff */
[-C--:B------:R-:W-:Y:S01]  /*6850*/  IADD3 R8, P0, PT, R8, R5.reuse, RZ ;  /* 0x0000000508087210 */ /* 0x080fe20007f1e0ff */
[----:B------:R5:W4:Y:S01]  /*6860*/  LDG.E.U16 R56, desc[UR8][R10.64] ;  /* 0x000000080a387981 */ /* 0x000b22000c1e1500 */
[----:B-1----:R-:W-:Y:S01]  /*6870*/  IADD3 R12, P2, PT, R30, R5, RZ ;  /* 0x000000051e0c7210 */ /* 0x002fe20007f5e0ff */
[----:B------:R-:W-:Y:S01]  /*6880*/  IMAD R18, R6, 0xc7, RZ ;  /* 0x000000c706127824 */ /* 0x000fe200078e02ff */
[----:B------:R-:W-:Y:S01]  /*6890*/  PRMT R155, RZ, 0x7610, R155 ;  /* 0x00007610ff9b7816 */ /* 0x000fe2000000009b */
[----:B------:R-:W-:Y:S01]  /*68a0*/  STS.U16 [R7+UR4+0x1300], R218 ;  /* 0x001300da07007988 */ /* 0x000fe20008000404 */
[----:B0-----:R-:W-:Y:S01]  /*68b0*/  IMAD R14, R17, 0x1ae, RZ ;  /* 0x000001ae110e7824 */ /* 0x001fe200078e02ff */
[-C--:B------:R-:W-:Y:S01]  /*68c0*/  LEA.HI.X.SX32 R9, R16, R3.reuse, 0x1, P0 ;  /* 0x0000000310097211 */ /* 0x080fe200000f0eff */
[----:B------:R-:W-:Y:S01]  /*68d0*/  IMAD R16, R6, 0xd7, RZ ;  /* 0x000000d706107824 */ /* 0x000fe200078e02ff */
[----:B------:R-:W-:Y:S01]  /*68e0*/  LEA.HI.X.SX32 R13, R20, R3, 0x1, P2 ;  /* 0x00000003140d7211 */ /* 0x000fe200010f0eff */
[----:B------:R-:W-:Y:S01]  /*68f0*/  IMAD R20, R47, 0x1be, RZ ;  /* 0x000001be2f147824 */ /* 0x000fe200078e02ff */
[-C--:B-----5:R-:W-:Y:S01]  /*6900*/  IADD3 R10, P1, PT, R22, R5.reuse, RZ ;  /* 0x00000005160a7210 */ /* 0x0a0fe20007f3e0ff */
[----:B------:R0:W5:Y:S01]  /*6910*/  LDG.E.U16 R30, desc[UR8][R8.64] ;  /* 0x00000008081e7981 */ /* 0x000162000c1e1500 */
[----:B------:R-:W-:Y:S01]  /*6920*/  IADD3 R14, P0, PT, R14, R5, RZ ;  /* 0x000000050e0e7210 */ /* 0x000fe20007f1e0ff */
[----:B------:R-:W-:Y:S01]  /*6930*/  IMAD R22, R49, 0x1ce, RZ ;  /* 0x000001ce31167824 */ /* 0x000fe200078e02ff */
[-C--:B------:R-:W-:Y:S01]  /*6940*/  LEA.HI.X.SX32 R11, R18, R3.reuse, 0x1, P1 ;  /* 0x00000003120b7211 */ /* 0x080fe200008f0eff */
[----:B------:R-:W-:Y:S01]  /*6950*/  IMAD R18, R6, 0xdf, RZ ;  /* 0x000000df06127824 */ /* 0x000fe200078e02ff */
[----:B------:R-:W-:Y:S01]  /*6960*/  LEA.HI.X.SX32 R15, R16, R3, 0x1, P0 ;  /* 0x00000003100f7211 */ /* 0x000fe200000f0eff */
[----:B------:R-:W-:Y:S01]  /*6970*/  IMAD R16, R55, 0x1fe, RZ ;  /* 0x000001fe37107824 */ /* 0x000fe200078e02ff */
[----:B------:R1:W5:Y:S01]  /*6980*/  LDG.E.U16 R34, desc[UR8][R12.64] ;  /* 0x000000080c227981 */ /* 0x000362000c1e1500 */
[----:B------:R-:W-:Y:S01]  /*6990*/  IMAD R64, R53, 0x1ee, RZ ;  /* 0x000001ee35407824 */ /* 0x000fe200078e02ff */
[----:B------:R-:W-:Y:S01]  /*69a0*/  PRMT R125, RZ, 0x7610, R125 ;  /* 0x00007610ff7d7816 */ /* 0x000fe2000000007d */
[----:B------:R-:W2:Y:S01]  /*69b0*/  LDC R238, c[0x0][0x3c4] ;  /* 0x0000f100ffee7b82 */ /* 0x000ea20000000800 */
[----:B0-----:R-:W-:Y:S01]  /*69c0*/  IADD3 R8, P0, PT, R20, R5, RZ ;  /* 0x0000000514087210 */ /* 0x001fe20007f1e0ff */
[----:B------:R0:W5:Y:S01]  /*69d0*/  LDG.E.U16 R32, desc[UR8][R10.64] ;  /* 0x000000080a207981 */ /* 0x000162000c1e1500 */
[----:B------:R-:W-:-:S02]  /*69e0*/  IMAD R20, R6, 0xe7, RZ ;  /* 0x000000e706147824 */ /* 0x000fc400078e02ff */
[----:B------:R-:W-:Y:S01]  /*69f0*/  LEA.HI.X.SX32 R9, R18, R3, 0x1, P0 ;  /* 0x0000000312097211 */ /* 0x000fe200000f0eff */
[----:B------:R-:W-:Y:S01]  /*6a00*/  IMAD R18, R6, 0xef, RZ ;  /* 0x000000ef06127824 */ /* 0x000fe200078e02ff */
[----:B------:R0:W5:Y:S01]  /*6a10*/  LDG.E.U16 R45, desc[UR8][R14.64] ;  /* 0x000000080e2d7981 */ /* 0x000162000c1e1500 */
[-C--:B------:R-:W-:Y:S01]  /*6a20*/  IADD3 R16, P4, PT, R16, R5.reuse, RZ ;  /* 0x0000000510107210 */ /* 0x080fe20007f9e0ff */
[----:B------:R-:W2:Y:S01]  /*6a30*/  LDC R234, c[0x0][0x3c4] ;  /* 0x0000f100ffea7b82 */ /* 0x000ea20000000800 */
[-C--:B-1----:R-:W-:Y:S01]  /*6a40*/  IADD3 R12, P2, PT, R62, R5.reuse, RZ ;  /* 0x000000053e0c7210 */ /* 0x082fe20007f5e0ff */
[----:B------:R1:W5:Y:S01]  /*6a50*/  LDG.E.U16 R8, desc[UR8][R8.64] ;  /* 0x0000000808087981 */ /* 0x000362000c1e1500 */
[-C--:B0-----:R-:W-:Y:S02]  /*6a60*/  IADD3 R10, P1, PT, R22, R5.reuse, RZ ;  /* 0x00000005160a7210 */ /* 0x081fe40007f3e0ff */
[C---:B------:R-:W-:Y:S01]  /*6a70*/  LEA R22, R6.reuse, -R6, 0x8 ;  /* 0x8000000606167211 */ /* 0x040fe200078e40ff */
[----:B------:R-:W-:Y:S01]  /*6a80*/  IMAD R6, R6, 0xf7, RZ ;  /* 0x000000f706067824 */ /* 0x000fe200078e02ff */
[----:B------:R-:W-:Y:S01]  /*6a90*/  IADD3 R14, P3, PT, R64, R5, RZ ;  /* 0x00000005400e7210 */ /* 0x000fe20007f7e0ff */
[----:B------:R-:W-:Y:S01]  /*6aa0*/  STS.U16 [R7+UR4+0x1700], R220 ;  /* 0x001700dc07007988 */ /* 0x000fe20008000404 */
[-C--:B------:R-:W-:Y:S01]  /*6ab0*/  LEA.HI.X.SX32 R11, R20, R3.reuse, 0x1, P1 ;  /* 0x00000003140b7211 */ /* 0x080fe200008f0eff */
[----:B------:R-:W0:Y:S01]  /*6ac0*/  LDC R5, c[0x0][0x3c8] ;  /* 0x0000f200ff057b82 */ /* 0x000e220000000800 */
[----:B------:R-:W-:-:S02]  /*6ad0*/  LEA.HI.X.SX32 R13, R18, R3, 0x1, P2 ;  /* 0x00000003120d7211 */ /* 0x000fc400010f0eff */
[-C--:B------:R-:W-:Y:S01]  /*6ae0*/  LEA.HI.X.SX32 R17, R22, R3.reuse, 0x1, P4 ;  /* 0x0000000316117211 */ /* 0x080fe200020f0eff */
[----:B------:R0:W5:Y:S01]  /*6af0*/  LDG.E.U16 R10, desc[UR8][R10.64] ;  /* 0x000000080a0a7981 */ /* 0x000162000c1e1500 */
[----:B------:R-:W-:-:S03]  /*6b00*/  LEA.HI.X.SX32 R15, R6, R3, 0x1, P3 ;  /* 0x00000003060f7211 */ /* 0x000fc600018f0eff */
[----:B------:R0:W5:Y:S01]  /*6b10*/  LDG.E.U16 R12, desc[UR8][R12.64] ;  /* 0x000000080c0c7981 */ /* 0x000162000c1e1500 */
[----:B------:R-:W0:Y:S03]  /*6b20*/  LDC R18, c[0x0][0x3c8] ;  /* 0x0000f200ff127b82 */ /* 0x000e260000000800 */
[----:B------:R-:W5:Y:S04]  /*6b30*/  LDG.E.U16 R14, desc[UR8][R14.64] ;  /* 0x000000080e0e7981 */ /* 0x000f68000c1e1500 */
[----:B------:R-:W5:Y:S01]  /*6b40*/  LDG.E.U16 R16, desc[UR8][R16.64] ;  /* 0x0000000810107981 */ /* 0x000f62000c1e1500 */
[----:B------:R-:W-:Y:S01]  /*6b50*/  SHF.L.U32 R3, R104, 0x15, RZ ;  /* 0x0000001568037819 */ /* 0x000fe200000006ff */
[----:B-1----:R-:W1:Y:S03]  /*6b60*/  LDC R9, c[0x0][0x3c4] ;  /* 0x0000f100ff097b82 */ /* 0x002e660000000800 */
[----:B------:R-:W-:-:S04]  /*6b70*/  LOP3.LUT R3, R3, 0x600000, RZ, 0xc0, !PT ;  /* 0x0060000003037812 */ /* 0x000fc800078ec0ff */
[----:B------:R-:W-:Y:S01]  /*6b80*/  R2UR UR6, R3 ;  /* 0x00000000030672ca */ /* 0x000fe200000e0000 */
[----:B------:R-:W-:Y:S01]  /*6b90*/  STS.U16 [R7+UR4+0x1b00], R222 ;  /* 0x001b00de07007988 */ /* 0x000fe20008000404 */
[----:B------:R-:W-:Y:S01]  /*6ba0*/  LOP3.LUT R6, R206, 0x70, RZ, 0x3c, !PT ;  /* 0x00000070ce067812 */ /* 0x000fe200078e3cff */
[----:B------:R-:W1:Y:S01]  /*6bb0*/  LDC R20, c[0x0][0x3c4] ;  /* 0x0000f100ff147b82 */ /* 0x000e620000000800 */
[----:B------:R-:W-:Y:S01]  /*6bc0*/  LOP3.LUT R3, R209, 0x7f, RZ, 0xc0, !PT ;  /* 0x0000007fd1037812 */ /* 0x000fe200078ec0ff */
[----:B------:R-:W-:Y:S04]  /*6bd0*/  STS.U16 [R7+UR4+0x1f00], R224 ;  /* 0x001f00e007007988 */ /* 0x000fe80008000404 */
[----:B------:R-:W-:Y:S04]  /*6be0*/  STS.U16 [R7+UR4+0x2300], R226 ;  /* 0x002300e207007988 */ /* 0x000fe80008000404 */
[----:B------:R-:W-:Y:S01]  /*6bf0*/  STS.U16 [R7+UR4+0x2700], R229 ;  /* 0x002700e507007988 */ /* 0x000fe20008000404 */
[----:B------:R-:W-:-:S03]  /*6c00*/  UIADD3 UR6, UPT, UPT, UR5, UR6, URZ ;  /* 0x0000000605067290 */ /* 0x000fc6000fffe0ff */
[----:B------:R-:W-:Y:S04]  /*6c10*/  STS.U16 [R7+UR4+0x2b00], R223 ;  /* 0x002b00df07007988 */ /* 0x000fe80008000404 */
[----:B------:R-:W-:Y:S04]  /*6c20*/  STS.U16 [R7+UR4+0x2f00], R230 ;  /* 0x002f00e607007988 */ /* 0x000fe80008000404 */
[----:B------:R-:W-:Y:S04]  /*6c30*/  STS.U16 [R7+UR4+0x3300], R235 ;  /* 0x003300eb07007988 */ /* 0x000fe80008000404 */
[----:B------:R-:W-:Y:S04]  /*6c40*/  STS.U16 [R7+UR4+0x3700], R122 ;  /* 0x0037007a07007988 */ /* 0x000fe80008000404 */
[----:B------:R-:W-:Y:S04]  /*6c50*/  STS.U16 [R7+UR4+0x3b00], R120 ;  /* 0x003b007807007988 */ /* 0x000fe80008000404 */
[----:B------:R-:W-:Y:S01]  /*6c60*/  STS.U16 [R7+UR4+0x3f00], R217 ;  /* 0x003f00d907007988 */ /* 0x000fe20008000404 */
[----:B0-----:R-:W-:Y:S01]  /*6c70*/  MOV R11, UR4 ;  /* 0x00000004000b7c02 */ /* 0x001fe20008000f00 */
[----:B------:R-:W0:Y:S01]  /*6c80*/  LDC R22, c[0x0][0x3c4] ;  /* 0x0000f100ff167b82 */ /* 0x000e220000000800 */
[----:B------:R-:W-:Y:S01]  /*6c90*/  STTM.x64 tmem[UR6], RZ ;  /* 0x000000ff000079ed */ /* 0x000fe20008340006 */
[----:B------:R-:W-:Y:S01]  /*6ca0*/  STTM.x64 tmem[UR6+0x40], RZ ;  /* 0x000040ff000079ed */ /* 0x000fe20008340006 */
[----:B------:R-:W-:Y:S01]  /*6cb0*/  STTM.x64 tmem[UR6+0x80], RZ ;  /* 0x000080ff000079ed */ /* 0x000fe20008340006 */
[----:B------:R-:W-:Y:S01]  /*6cc0*/  STTM.x64 tmem[UR6+0xc0], RZ ;  /* 0x0000c0ff000079ed */ /* 0x000fe20008340006 */
[----:B------:R-:W-:-:S02]  /*6cd0*/  PRMT R157, RZ, 0x7610, R157 ;  /* 0x00007610ff9d7816 */ /* 0x000fc4000000009d */
[----:B------:R-:W-:Y:S02]  /*6ce0*/  PRMT R124, RZ, 0x7610, R124 ;  /* 0x00007610ff7c7816 */ /* 0x000fe4000000007c */
[----:B------:R-:W-:Y:S02]  /*6cf0*/  PRMT R191, RZ, 0x7610, R191 ;  /* 0x00007610ffbf7816 */ /* 0x000fe400000000bf */
[----:B------:R-:W-:Y:S02]  /*6d00*/  PRMT R159, RZ, 0x7610, R159 ;  /* 0x00007610ff9f7816 */ /* 0x000fe4000000009f */
[----:B------:R-:W-:Y:S02]  /*6d10*/  PRMT R123, RZ, 0x7610, R123 ;  /* 0x00007610ff7b7816 */ /* 0x000fe4000000007b */
[----:B------:R-:W-:Y:S02]  /*6d20*/  PRMT R192, RZ, 0x7610, R192 ;  /* 0x00007610ffc07816 */ /* 0x000fe400000000c0 */
        /* <DEDUP_REMOVED lines=14> */
[----:B------:R-:W-:Y:S01]  /*6e10*/  PRMT R166, RZ, 0x7610, R166 ;  /* 0x00007610ffa67816 */ /* 0x000fe200000000a6 */
[----:B--2---:R-:W-:Y:S01]  /*6e20*/  STS.U16 [R7+UR4+0x4700], R38 ;  /* 0x0047002607007988 */ /* 0x004fe20008000404 */
[----:B------:R-:W-:Y:S01]  /*6e30*/  PRMT R167, RZ, 0x7610, R167 ;  /* 0x00007610ffa77816 */ /* 0x000fe200000000a7 */
[----:B------:R-:W2:Y:S02]  /*6e40*/  LDC R104, c[0x0][0x3c4] ;  /* 0x0000f100ff687b82 */ /* 0x000ea40000000800 */
[----:B------:R-:W-:Y:S01]  /*6e50*/  STS.U16 [R7+UR4+0x4300], R36 ;  /* 0x0043002407007988 */ /* 0x000fe20008000404 */
        /* <DEDUP_REMOVED lines=10> */
[----:B------:R-:W-:Y:S01]  /*6f00*/  PRMT R150, RZ, 0x7610, R150 ;  /* 0x00007610ff967816 */ /* 0x000fe20000000096 */
[----:B------:R-:W-:Y:S01]  /*6f10*/  IMAD R207, R207, 0x1e, RZ ;  /* 0x0000001ecfcf7824 */ /* 0x000fe200078e02ff */
[----:B------:R-:W-:Y:S01]  /*6f20*/  PRMT R190, RZ, 0x7610, R190 ;  /* 0x00007610ffbe7816 */ /* 0x000fe200000000be */
[----:B------:R-:W0:Y:S01]  /*6f30*/  LDC R231, c[0x0][0x3c4] ;  /* 0x0000f100ffe77b82 */ /* 0x000e220000000800 */
[----:B------:R-:W-:Y:S01]  /*6f40*/  STS.U16 [R7+UR4+0x4b00], R40 ;  /* 0x004b002807007988 */ /* 0x000fe20008000404 */
[----:B------:R-:W-:Y:S02]  /*6f50*/  PRMT R176, RZ, 0x7610, R176 ;  /* 0x00007610ffb07816 */ /* 0x000fe400000000b0 */
[----:B------:R-:W-:-:S04]  /*6f60*/  PRMT R51, RZ, 0x7610, R51 ;  /* 0x00007610ff337816 */ /* 0x000fc80000000033 */
[----:B------:R-:W0:Y:S01]  /*6f70*/  LDC R232, c[0x0][0x3c4] ;  /* 0x0000f100ffe87b82 */ /* 0x000e220000000800 */
[----:B------:R-:W-:Y:S01]  /*6f80*/  STS.U16 [R7+UR4+0x4f00], R24 ;  /* 0x004f001807007988 */ /* 0x000fe20008000404 */
[----:B------:R-:W-:-:S06]  /*6f90*/  PRMT R119, RZ, 0x7610, R119 ;  /* 0x00007610ff777816 */ /* 0x000fcc0000000077 */
[----:B------:R-:W0:Y:S08]  /*6fa0*/  LDC R236, c[0x0][0x3c4] ;  /* 0x0000f100ffec7b82 */ /* 0x000e300000000800 */
[----:B------:R-:W0:Y:S01]  /*6fb0*/  LDC R237, c[0x0][0x3c4] ;  /* 0x0000f100ffed7b82 */ /* 0x000e220000000800 */
[----:B---3--:R-:W-:Y:S07]  /*6fc0*/  STS.U16 [R7+UR4+0x5300], R42 ;  /* 0x0053002a07007988 */ /* 0x008fee0008000404 */
[----:B------:R-:W3:Y:S01]  /*6fd0*/  LDC R239, c[0x0][0x3c4] ;  /* 0x0000f100ffef7b82 */ /* 0x000ee20000000800 */
[----:B------:R-:W-:Y:S04]  /*6fe0*/  STS.U16 [R7+UR4+0x5700], R26 ;  /* 0x0057001a07007988 */ /* 0x000fe80008000404 */
[----:B----4-:R4:W-:Y:S03]  /*6ff0*/  STS.U16 [R7+UR4+0x6300], R46 ;  /* 0x0063002e07007988 */ /* 0x0109e60008000404 */
[----:B------:R-:W0:Y:S01]  /*7000*/  LDC R233, c[0x0][0x3c4] ;  /* 0x0000f100ffe97b82 */ /* 0x000e220000000800 */
[----:B------:R-:W-:Y:S04]  /*7010*/  STS.U16 [R7+UR4+0x5b00], R44 ;  /* 0x005b002c07007988 */ /* 0x000fe80008000404 */
[----:B------:R-:W-:Y:S04]  /*7020*/  STS.U16 [R7+UR4+0x5f00], R28 ;  /* 0x005f001c07007988 */ /* 0x000fe80008000404 */
[----:B------:R-:W-:Y:S01]  /*7030*/  STS.U16 [R7+UR4+0x6f00], R52 ;  /* 0x006f003407007988 */ /* 0x000fe20008000404 */
[----:B----4-:R-:W4:Y:S03]  /*7040*/  LDC.64 R46, c[0x0][0x388] ;  /* 0x0000e200ff2e7b82 */ /* 0x010f260000000a00 */
[----:B------:R-:W-:Y:S04]  /*7050*/  STS.U16 [R7+UR4+0x6700], R48 ;  /* 0x0067003007007988 */ /* 0x000fe80008000404 */
[----:B------:R-:W-:Y:S04]  /*7060*/  STS.U16 [R7+UR4+0x6b00], R50 ;  /* 0x006b003207007988 */ /* 0x000fe80008000404 */
[----:B------:R-:W-:Y:S04]  /*7070*/  STS.U16 [R7+UR4+0x7300], R54 ;  /* 0x0073003607007988 */ /* 0x000fe80008000404 */
[----:B------:R-:W-:Y:S04]  /*7080*/  STS.U16 [R7+UR4+0x7b00], R58 ;  /* 0x007b003a07007988 */ /* 0x000fe80008000404 */
[----:B------:R-:W-:Y:S04]  /*7090*/  STS.U16 [R7+UR4+0x7f00], R60 ;  /* 0x007f003c07007988 */ /* 0x000fe80008000404 */
[----:B------:R0:W-:Y:S01]  /*70a0*/  STS.U16 [R7+UR4+0x7700], R56 ;  /* 0x0077003807007988 */ /* 0x0001e20008000404 */
[----:B------:R-:W-:Y:S01]  /*70b0*/  IADD3 R13, PT, PT, R208, 0x80, RZ ;  /* 0x00000080d00d7810 */ /* 0x000fe20007ffe0ff */
[----:B------:R-:W1:Y:S02]  /*70c0*/  LDC R230, c[0x0][0x3c4] ;  /* 0x0000f100ffe67b82 */ /* 0x000e640000000800 */
[----:B------:R2:W-:Y:S04]  /*70d0*/  STS.U16 [R6+UR4+0x2380], R0 ;  /* 0x0023800006007988 */ /* 0x0005e80008000404 */
[----:B------:R-:W-:Y:S02]  /*70e0*/  STS.U16 [R6+UR4+0x380], R227 ;  /* 0x000380e306007988 */ /* 0x000fe40008000404 */
[----:B0-----:R-:W0:Y:S01]  /*70f0*/  LDC R7, c[0x0][0x3c4] ;  /* 0x0000f100ff077b82 */ /* 0x001e220000000800 */
[----:B--2---:R-:W-:-:S02]  /*7100*/  IMAD R0, R241, R2, RZ ;  /* 0x00000002f1007224 */ /* 0x004fc400078e02ff */
[----:B------:R-:W-:Y:S01]  /*7110*/  IMAD R2, R3, R18, RZ ;  /* 0x0000001203027224 */ /* 0x000fe200078e02ff */
[----:B------:R-:W-:Y:S04]  /*7120*/  STS.U16 [R6+UR4+0x780], R225 ;  /* 0x000780e106007988 */ /* 0x000fe80008000404 */
[----:B------:R-:W2:Y:S01]  /*7130*/  LDC R18, c[0x0][0x3c4] ;  /* 0x0000f100ff127b82 */ /* 0x000ea20000000800 */
[----:B----4-:R-:W-:Y:S01]  /*7140*/  LEA R203, P0, R0, R46, 0x1 ;  /* 0x0000002e00cb7211 */ /* 0x010fe200078008ff */
[----:B------:R-:W-:Y:S04]  /*7150*/  STS.U16 [R6+UR4+0xb80], R139 ;  /* 0x000b808b06007988 */ /* 0x000fe80008000404 */
[----:B------:R-:W-:Y:S01]  /*7160*/  STS.U16 [R6+UR4+0xf80], R228 ;  /* 0x000f80e406007988 */ /* 0x000fe20008000404 */
[----:B------:R-:W-:Y:S01]  /*7170*/  PRMT R218, RZ, 0x7610, R218 ;  /* 0x00007610ffda7816 */ /* 0x000fe200000000da */
[----:B------:R-:W4:Y:S02]  /*7180*/  LDC R226, c[0x0][0x3c4] ;  /* 0x0000f100ffe27b82 */ /* 0x000f240000000800 */
[----:B------:R-:W-:Y:S04]  /*7190*/  STS.U16 [R6+UR4+0x1380], R219 ;  /* 0x001380db06007988 */ /* 0x000fe80008000404 */
[----:B------:R-:W-:Y:S01]  /*71a0*/  STS.U16 [R6+UR4+0x1780], R215 ;  /* 0x001780d706007988 */ /* 0x000fe20008000404 */
[----:B------:R-:W-:Y:S01]  /*71b0*/  PRMT R220, RZ, 0x7610, R220 ;  /* 0x00007610ffdc7816 */ /* 0x000fe200000000dc */
[----:B------:R-:W0:Y:S02]  /*71c0*/  LDC R222, c[0x0][0x3c4] ;  /* 0x0000f100ffde7b82 */ /* 0x000e240000000800 */
[----:B------:R-:W-:Y:S04]  /*71d0*/  STS.U16 [R6+UR4+0x1b80], R213 ;  /* 0x001b80d506007988 */ /* 0x000fe80008000404 */
[----:B------:R-:W-:Y:S01]  /*71e0*/  STS.U16 [R6+UR4+0x1f80], R118 ;  /* 0x001f807606007988 */ /* 0x000fe20008000404 */
[----:B------:R-:W-:-:S02]  /*71f0*/  PRMT R162, RZ, 0x7610, R162 ;  /* 0x00007610ffa27816 */ /* 0x000fc400000000a2 */
[----:B------:R-:W-:Y:S01]  /*7200*/  PRMT R148, RZ, 0x7610, R148 ;  /* 0x00007610ff947816 */ /* 0x000fe20000000094 */
[----:B------:R1:W-:Y:S01]  /*7210*/  STS.U16 [R6+UR4+0x2780], R4 ;  /* 0x0027800406007988 */ /* 0x0003e20008000404 */
        /* <DEDUP_REMOVED lines=8> */
[----:B------:R-:W0:Y:S02]  /*72a0*/  LDC R223, c[0x0][0x3c4] ;  /* 0x0000f100ffdf7b82 */ /* 0x000e240000000800 */
[----:B------:R-:W-:Y:S01]  /*72b0*/  STS.U16 [R6+UR4+0x3380], R23 ;  /* 0x0033801706007988 */ /* 0x000fe20008000404 */
[----:B-1----:R-:W-:-:S03]  /*72c0*/  LEA R4, R5, R2, 0x7 ;  /* 0x0000000205047211 */ /* 0x002fc600078e38ff */
[----:B------:R-:W-:Y:S01]  /*72d0*/  STS.U16 [R6+UR4+0x3780], R25 ;  /* 0x0037801906007988 */ /* 0x000fe20008000404 */
[----:B------:R-:W-:Y:S01]  /*72e0*/  LEA.HI.X.SX32 R5, R0, R47, 0x1, P0 ;  /* 0x0000002f00057211 */ /* 0x000fe200000f0eff */
[----:B---3--:R-:W1:Y:S02]  /*72f0*/  LDC R21, c[0x0][0x3c4] ;  /* 0x0000f100ff157b82 */ /* 0x008e640000000800 */
[----:B------:R-:W-:Y:S04]  /*7300*/  STS.U16 [R6+UR4+0x3b80], R27 ;  /* 0x003b801b06007988 */ /* 0x000fe80008000404 */
[----:B------:R-:W-:Y:S01]  /*7310*/  STS.U16 [R6+UR4+0x3f80], R29 ;  /* 0x003f801d06007988 */ /* 0x000fe20008000404 */
[----:B------:R-:W-:Y:S01]  /*7320*/  IMAD R234, R234, 0x19, RZ ;  /* 0x00000019eaea7824 */ /* 0x000fe200078e02ff */
[----:B------:R-:W3:Y:S02]  /*7330*/  LDC R224, c[0x0][0x3c4] ;  /* 0x0000f100ffe07b82 */ /* 0x000ee40000000800 */
[----:B------:R-:W-:Y:S04]  /*7340*/  STS.U16 [R6+UR4+0x4380], R31 ;  /* 0x0043801f06007988 */ /* 0x000fe80008000404 */
[----:B------:R-:W-:Y:S02]  /*7350*/  STS.U16 [R6+UR4+0x4780], R33 ;  /* 0x0047802106007988 */ /* 0x000fe40008000404 */
[----:B------:R-:W0:Y:S02]  /*7360*/  LDC R229, c[0x0][0x3c4] ;  /* 0x0000f100ffe57b82 */ /* 0x000e240000000800 */
[----:B------:R-:W-:Y:S04]  /*7370*/  STS.U16 [R6+UR4+0x4b80], R35 ;  /* 0x004b802306007988 */ /* 0x000fe80008000404 */
[----:B------:R-:W-:Y:S02]  /*7380*/  STS.U16 [R6+UR4+0x4f80], R37 ;  /* 0x004f802506007988 */ /* 0x000fe40008000404 */
[----:B------:R-:W0:Y:S02]  /*7390*/  LDC R235, c[0x0][0x3c4] ;  /* 0x0000f100ffeb7b82 */ /* 0x000e240000000800 */
[----:B------:R-:W-:Y:S04]  /*73a0*/  STS.U16 [R6+UR4+0x5380], R39 ;  /* 0x0053802706007988 */ /* 0x000fe80008000404 */
[----:B------:R-:W-:Y:S04]  /*73b0*/  STS.U16 [R6+UR4+0x5780], R41 ;  /* 0x0057802906007988 */ /* 0x000fe80008000404 */
[----:B------:R-:W-:Y:S04]  /*73c0*/  STS.U16 [R6+UR4+0x5b80], R43 ;  /* 0x005b802b06007988 */ /* 0x000fe80008000404 */
[----:B-----5:R-:W-:Y:S04]  /*73d0*/  STS.U16 [R6+UR4+0x5f80], R30 ;  /* 0x005f801e06007988 */ /* 0x020fe80008000404 */
[----:B------:R-:W-:Y:S04]  /*73e0*/  STS.U16 [R6+UR4+0x6380], R32 ;  /* 0x0063802006007988 */ /* 0x000fe80008000404 */
[----:B------:R-:W-:Y:S04]  /*73f0*/  STS.U16 [R6+UR4+0x6780], R34 ;  /* 0x0067802206007988 */ /* 0x000fe80008000404 */
[----:B------:R-:W-:Y:S04]  /*7400*/  STS.U16 [R6+UR4+0x6b80], R45 ;  /* 0x006b802d06007988 */ /* 0x000fe80008000404 */
[----:B------:R-:W-:Y:S04]  /*7410*/  STS.U16 [R6+UR4+0x6f80], R8 ;  /* 0x006f800806007988 */ /* 0x000fe80008000404 */
[----:B------:R5:W-:Y:S04]  /*7420*/  STS.U16 [R6+UR4+0x7380], R10 ;  /* 0x0073800a06007988 */ /* 0x000be80008000404 */
[----:B------:R-:W-:Y:S04]  /*7430*/  STS.U16 [R6+UR4+0x7780], R12 ;  /* 0x0077800c06007988 */ /* 0x000fe80008000404 */
[----:B------:R0:W-:Y:S04]  /*7440*/  STS.U16 [R6+UR4+0x7b80], R14 ;  /* 0x007b800e06007988 */ /* 0x0001e80008000404 */
[----:B------:R0:W-:Y:S01]  /*7450*/  STS.U16 [R6+UR4+0x7f80], R16 ;  /* 0x007f801006007988 */ /* 0x0001e20008000404 */
[C---:B------:R-:W-:Y:S01]  /*7460*/  LEA R200, P0, R2.reuse, R203, 0x1 ;  /* 0x000000cb02c87211 */ /* 0x040fe200078008ff */
[----:B------:R-:W1:Y:S01]  /*7470*/  LDC R0, c[0x0][0x3c4] ;  /* 0x0000f100ff007b82 */ /* 0x000e620000000800 */
[----:B------:R-:W0:Y:S02]  /*7480*/  FENCE.VIEW.ASYNC.T ;  /* 0x00000000000073c6 */ /* 0x000e240000000200 */
[----:B------:R-:W-:-:S02]  /*7490*/  LEA.HI.X.SX32 R201, R2, R5, 0x1, P0 ;  /* 0x0000000502c97211 */ /* 0x000fc400000f0eff */
[----:B------:R-:W-:-:S03]  /*74a0*/  IADD3 R2, PT, PT, R11, 0x40000, RZ ;  /* 0x000400000b027810 */ /* 0x000fc60007ffe0ff */
[----:B-----5:R-:W5:Y:S01]  /*74b0*/  LDC R10, c[0x0][0x3c4] ;  /* 0x0000f100ff0a7b82 */ /* 0x020f620000000800 */
[----:B------:R-:W-:-:S07]  /*74c0*/  R2UR UR7, R2 ;  /* 0x00000000020772ca */ /* 0x000fce00000e0000 */
[----:B0-----:R-:W-:Y:S08]  /*74d0*/  BAR.SYNC.DEFER_BLOCKING 0x0 ;  /* 0x0000000000007b1d */ /* 0x001ff00000010000 */
[----:B------:R-:W0:Y:S01]  /*74e0*/  LDC R14, c[0x0][0x3c4] ;  /* 0x0000f100ff0e7b82 */ /* 0x000e220000000800 */
[----:B------:R-:W-:Y:S02]  /*74f0*/  LEA R202, P1, R4, R203, 0x1 ;  /* 0x000000cb04ca7211 */ /* 0x000fe400078208ff */
[----:B------:R-:W-:Y:S01]  /*7500*/  ISETP.GT.AND P0, PT, R13, RZ, PT ;  /* 0x000000ff0d00720c */ /* 0x000fe20003f04270 */
[----:B------:R2:W-:Y:S01]  /*7510*/  STL [R1+0x105c], R11 ;  /* 0x00105c0b01007387 */ /* 0x0005e20000100800 */
[----:B------:R-:W-:-:S03]  /*7520*/  SHF.L.U32 R7, R7, 0x1, RZ ;  /* 0x0000000107077819 */ /* 0x000fc600000006ff */
[----:B------:R-:W0:Y:S01]  /*7530*/  LDC R16, c[0x0][0x3c4] ;  /* 0x0000f100ff107b82 */ /* 0x000e220000000800 */
[----:B------:R-:W-:Y:S02]  /*7540*/  PRMT R44, RZ, 0x7610, R44 ;  /* 0x00007610ff2c7816 */ /* 0x000fe4000000002c */
[----:B------:R-:W-:Y:S02]  /*7550*/  PRMT R38, RZ, 0x7610, R38 ;  /* 0x00007610ff267816 */ /* 0x000fe40000000026 */
[----:B------:R-:W-:Y:S02]  /*7560*/  PRMT R28, RZ, 0x7610, R28 ;  /* 0x00007610ff1c7816 */ /* 0x000fe4000000001c */
[----:B------:R-:W-:Y:S01]  /*7570*/  PRMT R42, RZ, 0x7610, R42 ;  /* 0x00007610ff2a7816 */ /* 0x000fe2000000002a */
[----:B------:R-:W3:Y:S01]  /*7580*/  LDC R225, c[0x0][0x3c4] ;  /* 0x0000f100ffe17b82 */ /* 0x000ee20000000800 */
[----:B------:R-:W1:Y:S02]  /*7590*/  FENCE.VIEW.ASYNC.S ;  /* 0x00000000000073c6 */ /* 0x000e640000000000 */
[----:B-1----:R1:W1:Y:S01]  /*75a0*/  @!UP1 SYNCS.EXCH.64 URZ, [UR7], UR12 ;  /* 0x0000000c07ff95b2 */ /* 0x0022620008000100 */
[----:B------:R-:W-:-:S02]  /*75b0*/  LEA.HI.X.SX32 R203, R4, R5, 0x1, P1 ;  /* 0x0000000504cb7211 */ /* 0x000fc400008f0eff */
[----:B--2---:R-:W-:Y:S01]  /*75c0*/  LEA R11, R9, R9, 0x1 ;  /* 0x00000009090b7211 */ /* 0x004fe200078e08ff */
[C---:B------:R-:W-:Y:S01]  /*75d0*/  IMAD.WIDE R4, R7.reuse, 0x2, R200 ;  /* 0x0000000207047825 */ /* 0x040fe200078e02c8 */
[----:B-1----:R-:W-:Y:S01]  /*75e0*/  BAR.SYNC.DEFER_BLOCKING 0x0 ;  /* 0x0000000000007b1d */ /* 0x002fe20000010000 */
[----:B------:R-:W-:Y:S02]  /*75f0*/  SHF.L.U32 R13, R0, 0x2, RZ ;  /* 0x00000002000d7819 */ /* 0x000fe400000006ff */
[----:B------:R-:W-:Y:S01]  /*7600*/  IMAD.WIDE R6, R7, 0x2, R202 ;  /* 0x0000000207067825 */ /* 0x000fe200078e02ca */
[----:B-----5:R-:W-:-:S03]  /*7610*/  LEA R15, R10, R10, 0x2 ;  /* 0x0000000a0a0f7211 */ /* 0x020fc600078e10ff */
[----:B------:R-:W-:Y:S01]  /*7620*/  IMAD.WIDE R8, R11, 0x2, R200 ;  /* 0x000000020b087825 */ /* 0x000fe200078e02c8 */
[----:B------:R-:W1:Y:S01]  /*7630*/  LDC R0, c[0x0][0x3c4] ;  /* 0x0000f100ff007b82 */ /* 0x000e620000000800 */
[----:B0-----:R-:W-:Y:S02]  /*7640*/  SHF.L.U32 R17, R16, 0x3, RZ ;  /* 0x0000000310117819 */ /* 0x001fe400000006ff */
[----:B------:R-:W-:Y:S02]  /*7650*/  PRMT R37, RZ, 0x7610, R37 ;  /* 0x00007610ff257816 */ /* 0x000fe40000000025 */
[----:B------:R-:W-:-:S03]  /*7660*/  PRMT R33, RZ, 0x7610, R33 ;  /* 0x00007610ff217816 */ /* 0x000fc60000000021 */
[----:B------:R-:W0:Y:S01]  /*7670*/  LDC R16, c[0x0][0x3c4] ;  /* 0x0000f100ff107b82 */ /* 0x000e220000000800 */
[----:B------:R2:W5:Y:S01]  /*7680*/  @P0 LDG.E.U16 R130, desc[UR8][R4.64] ;  /* 0x0000000804820981 */ /* 0x000562000c1e1500 */
[----:B------:R-:W-:Y:S02]  /*7690*/  PRMT R36, RZ, 0x7610, R36 ;  /* 0x00007610ff247816 */ /* 0x000fe40000000024 */
[----:B------:R-:W-:Y:S01]  /*76a0*/  PRMT R40, RZ, 0x7610, R40 ;  /* 0x00007610ff287816 */ /* 0x000fe20000000028 */
[----:B------:R3:W5:Y:S01]  /*76b0*/  @P0 LDG.E.U16 R129, desc[UR8][R6.64] ;  /* 0x0000000806810981 */ /* 0x000762000c1e1500 */
[----:B------:R-:W-:Y:S02]  /*76c0*/  PRMT R26, RZ, 0x7610, R26 ;  /* 0x00007610ff1a7816 */ /* 0x000fe4000000001a */
[----:B------:R-:W0:Y:S01]  /*76d0*/  LDC R227, c[0x0][0x3c4] ;  /* 0x0000f100ffe37b82 */ /* 0x000e220000000800 */
[----:B------:R4:W5:Y:S01]  /*76e0*/  @P0 LDG.E.U16 R44, desc[UR8][R8.64] ;  /* 0x00000008082c0981 */ /* 0x000962000c1e1500 */
[----:B--2---:R-:W-:-:S04]  /*76f0*/  IMAD.WIDE R4, R11, 0x2, R202 ;  /* 0x000000020b047825 */ /* 0x004fc800078e02ca */
[C---:B---3--:R-:W-:Y:S01]  /*7700*/  IMAD.WIDE R6, R13.reuse, 0x2, R200 ;  /* 0x000000020d067825 */ /* 0x048fe200078e02c8 */
[----:B------:R-:W-:Y:S01]  /*7710*/  PRMT R122, RZ, 0x7610, R122 ;  /* 0x00007610ff7a7816 */ /* 0x000fe2000000007a */
[----:B------:R-:W2:Y:S02]  /*7720*/  LDC R228, c[0x0][0x3c4] ;  /* 0x0000f100ffe47b82 */ /* 0x000ea40000000800 */
[----:B----4-:R-:W-:Y:S01]  /*7730*/  IMAD.WIDE R8, R13, 0x2, R202 ;  /* 0x000000020d087825 */ /* 0x010fe200078e02ca */
[----:B------:R-:W-:Y:S01]  /*7740*/  PRMT R43, RZ, 0x7610, R43 ;  /* 0x00007610ff2b7816 */ /* 0x000fe2000000002b */
[----:B------:R3:W4:Y:S02]  /*7750*/  @P0 LDG.E.U16 R38, desc[UR8][R6.64] ;  /* 0x0000000806260981 */ /* 0x000724000c1e1500 */
[C---:B------:R-:W-:Y:S01]  /*7760*/  IMAD.WIDE R10, R15.reuse, 0x2, R200 ;  /* 0x000000020f0a7825 */ /* 0x040fe200078e02c8 */
[----:B------:R-:W-:Y:S01]  /*7770*/  LEA R19, R18, R18, 0x3 ;  /* 0x0000001212137211 */ /* 0x000fe200078e18ff */
[----:B------:R1:W2:Y:S01]  /*7780*/  @P0 LDG.E.U16 R37, desc[UR8][R8.64] ;  /* 0x0000000808250981 */ /* 0x0002a2000c1e1500 */
[----:B------:R-:W0:Y:S01]  /*7790*/  LDC R18, c[0x0][0x3c4] ;  /* 0x0000f100ff127b82 */ /* 0x000e220000000800 */
[----:B------:R-:W-:Y:S01]  /*77a0*/  IMAD.WIDE R12, R15, 0x2, R202 ;  /* 0x000000020f0c7825 */ /* 0x000fe200078e02ca */
[----:B------:R-:W-:Y:S01]  /*77b0*/  PRMT R29, RZ, 0x7610, R29 ;  /* 0x00007610ff1d7816 */ /* 0x000fe2000000001d */
[----:B------:R1:W2:Y:S02]  /*77c0*/  @P0 LDG.E.U16 R33, desc[UR8][R10.64] ;  /* 0x000000080a210981 */ /* 0x0002a4000c1e1500 */
[----:B------:R-:W-:-:S02]  /*77d0*/  IMAD R15, R14, 0x6, RZ ;  /* 0x000000060e0f7824 */ /* 0x000fc400078e02ff */
[----:B------:R1:W2:Y:S01]  /*77e0*/  @P0 LDG.E.U16 R43, desc[UR8][R4.64] ;  /* 0x00000008042b0981 */ /* 0x0002a2000c1e1500 */
[----:B------:R-:W0:Y:S01]  /*77f0*/  LDC R14, c[0x0][0x3c4] ;  /* 0x0000f100ff0e7b82 */ /* 0x000e220000000800 */
[----:B---3--:R-:W-:Y:S01]  /*7800*/  IMAD.WIDE R6, R15, 0x2, R202 ;  /* 0x000000020f067825 */ /* 0x008fe200078e02ca */
[----:B------:R-:W-:-:S03]  /*7810*/  PRMT R32, RZ, 0x7610, R32 ;  /* 0x00007610ff207816 */ /* 0x000fc60000000020 */
[C---:B-1----:R-:W-:Y:S01]  /*7820*/  IMAD.WIDE R8, R17.reuse, 0x2, R200 ;  /* 0x0000000211087825 */ /* 0x042fe200078e02c8 */
[----:B------:R1:W3:Y:S01]  /*7830*/  @P0 LDG.E.U16 R29, desc[UR8][R6.64] ;  /* 0x00000008061d0981 */ /* 0x0002e2000c1e1500 */
[----:B------:R-:W-:Y:S01]  /*7840*/  PRMT R24, RZ, 0x7610, R24 ;  /* 0x00007610ff187816 */ /* 0x000fe20000000018 */
[----:B------:R-:W2:Y:S01]  /*7850*/  LDC R241, c[0x0][0x3c4] ;  /* 0x0000f100fff17b82 */ /* 0x000ea20000000800 */
[----:B------:R-:W-:Y:S01]  /*7860*/  IMAD.WIDE R10, R17, 0x2, R202 ;  /* 0x00000002110a7825 */ /* 0x000fe200078e02ca */
[----:B------:R1:W2:Y:S03]  /*7870*/  @P0 LDG.E.U16 R183, desc[UR8][R8.64] ;  /* 0x0000000808b70981 */ /* 0x0002a6000c1e1500 */
[--C-:B------:R-:W-:Y:S01]  /*7880*/  IMAD.WIDE R4, R15, 0x2, R200.reuse ;  /* 0x000000020f047825 */ /* 0x100fe200078e02c8 */
[----:B------:R-:W2:Y:S03]  /*7890*/  @P0 LDG.E.U16 R32, desc[UR8][R12.64] ;  /* 0x000000080c200981 */ /* 0x000ea6000c1e1500 */
[----:B------:R-:W-:Y:S01]  /*78a0*/  IMAD R17, R20, 0xb, RZ ;  /* 0x0000000b14117824 */ /* 0x000fe200078e02ff */
[----:B------:R1:W3:Y:S01]  /*78b0*/  @P0 LDG.E.U16 R28, desc[UR8][R4.64] ;  /* 0x00000008041c0981 */ /* 0x0002e2000c1e1500 */
[----:B------:R-:W-:Y:S01]  /*78c0*/  IMAD R15, R0, 0xa, RZ ;  /* 0x0000000a000f7824 */ /* 0x000fe200078e02ff */
[----:B------:R-:W0:Y:S02]  /*78d0*/  LDC R20, c[0x0][0x3c4] ;  /* 0x0000f100ff147b82 */ /* 0x000e240000000800 */
[----:B------:R-:W4:Y:S01]  /*78e0*/  @P0 LDG.E.U16 R184, desc[UR8][R10.64] ;  /* 0x000000080ab80981 */ /* 0x000f22000c1e1500 */
[----:B-1----:R-:W-:-:S04]  /*78f0*/  IMAD.WIDE R6, R15, 0x2, R200 ;  /* 0x000000020f067825 */ /* 0x002fc800078e02c8 */
[--C-:B------:R-:W-:Y:S01]  /*7900*/  IMAD.WIDE R8, R15, 0x2, R202.reuse ;  /* 0x000000020f087825 */ /* 0x100fe200078e02ca */
[----:B------:R-:W1:Y:S01]  /*7910*/  LDC R0, c[0x0][0x3c4] ;  /* 0x0000f100ff007b82 */ /* 0x000e620000000800 */
[----:B------:R0:W5:Y:S02]  /*7920*/  @P0 LDG.E.U16 R128, desc[UR8][R6.64] ;  /* 0x0000000806800981 */ /* 0x000164000c1e1500 */
[C---:B------:R-:W-:Y:S01]  /*7930*/  IMAD.WIDE R4, R19.reuse, 0x2, R202 ;  /* 0x0000000213047825 */ /* 0x040fe200078e02ca */
[----:B------:R-:W-:Y:S01]  /*7940*/  PRMT R41, RZ, 0x7610, R41 ;  /* 0x00007610ff297816 */ /* 0x000fe20000000029 */
[----:B------:R-:W4:Y:S02]  /*7950*/  @P0 LDG.E.U16 R127, desc[UR8][R8.64] ;  /* 0x00000008087f0981 */ /* 0x000f24000c1e1500 */
[----:B0-----:R-:W-:Y:S02]  /*7960*/  IMAD R15, R14, 0xc, RZ ;  /* 0x0000000c0e0f7824 */ /* 0x001fe400078e02ff */
[----:B------:R-:W0:Y:S01]  /*7970*/  LDC R14, c[0x0][0x3c4] ;  /* 0x0000f100ff0e7b82 */ /* 0x000e220000000800 */
[----:B------:R-:W-:Y:S01]  /*7980*/  IMAD.WIDE R12, R19, 0x2, R200 ;  /* 0x00000002130c7825 */ /* 0x000fe200078e02c8 */
[----:B------:R1:W4:Y:S03]  /*7990*/  @P0 LDG.E.U16 R152, desc[UR8][R4.64] ;  /* 0x0000000804980981 */ /* 0x000326000c1e1500 */
[----:B------:R-:W-:Y:S01]  /*79a0*/  IMAD.WIDE R6, R15, 0x2, R202 ;  /* 0x000000020f067825 */ /* 0x000fe200078e02ca */
[----:B------:R1:W4:Y:S03]  /*79b0*/  @P0 LDG.E.U16 R151, desc[UR8][R12.64] ;  /* 0x000000080c970981 */ /* 0x000326000c1e1500 */
[----:B------:R-:W-:-:S04]  /*79c0*/  IMAD.WIDE R10, R17, 0x2, R200 ;  /* 0x00000002110a7825 */ /* 0x000fc800078e02c8 */
[----:B-1----:R-:W-:Y:S01]  /*79d0*/  IMAD.WIDE R4, R15, 0x2, R200 ;  /* 0x000000020f047825 */ /* 0x002fe200078e02c8 */
[----:B------:R-:W-:Y:S01]  /*79e0*/  PRMT R31, RZ, 0x7610, R31 ;  /* 0x00007610ff1f7816 */ /* 0x000fe2000000001f */
[----:B------:R-:W1:Y:S01]  /*79f0*/  LDC R15, c[0x0][0x3c4] ;  /* 0x0000f100ff0f7b82 */ /* 0x000e620000000800 */
[----:B------:R-:W-:Y:S01]  /*7a00*/  SHF.L.U32 R19, R18, 0x4, RZ ;  /* 0x0000000412137819 */ /* 0x000fe200000006ff */
[----:B------:R-:W-:Y:S01]  /*7a10*/  IMAD.WIDE R12, R17, 0x2, R202 ;  /* 0x00000002110c7825 */ /* 0x000fe200078e02ca */
[----:B------:R-:W-:Y:S01]  /*7a20*/  PRMT R35, RZ, 0x7610, R35 ;  /* 0x00007610ff237816 */ /* 0x000fe20000000023 */
[----:B------:R-:W4:Y:S02]  /*7a30*/  @P0 LDG.E.U16 R42, desc[UR8][R10.64] ;  /* 0x000000080a2a0981 */ /* 0x000f24000c1e1500 */
[----:B------:R-:W-:Y:S02]  /*7a40*/  IMAD R17, R16, 0xd, RZ ;  /* 0x0000000d10117824 */ /* 0x000fe400078e02ff */
[----:B------:R0:W4:Y:S02]  /*7a50*/  @P0 LDG.E.U16 R41, desc[UR8][R12.64] ;  /* 0x000000080c290981 */ /* 0x000124000c1e1500 */
[----:B------:R-:W-:Y:S01]  /*7a60*/  IMAD.WIDE R8, R17, 0x2, R200 ;  /* 0x0000000211087825 */ /* 0x000fe200078e02c8 */
[----:B------:R-:W-:Y:S01]  /*7a70*/  PRMT R30, RZ, 0x7610, R30 ;  /* 0x00007610ff1e7816 */ /* 0x000fe2000000001e */
[----:B------:R-:W4:Y:S04]  /*7a80*/  @P0 LDG.E.U16 R36, desc[UR8][R4.64] ;  /* 0x0000000804240981 */ /* 0x000f28000c1e1500 */
[----:B------:R0:W4:Y:S02]  /*7a90*/  @P0 LDG.E.U16 R31, desc[UR8][R8.64] ;  /* 0x00000008081f0981 */ /* 0x000124000c1e1500 */
[----:B0-----:R-:W-:-:S02]  /*7aa0*/  IMAD.WIDE R12, R19, 0x2, R200 ;  /* 0x00000002130c7825 */ /* 0x001fc400078e02c8 */
[----:B------:R0:W4:Y:S02]  /*7ab0*/  @P0 LDG.E.U16 R35, desc[UR8][R6.64] ;  /* 0x0000000806230981 */ /* 0x000124000c1e1500 */
[--C-:B------:R-:W-:Y:S02]  /*7ac0*/  IMAD.WIDE R10, R17, 0x2, R202.reuse ;  /* 0x00000002110a7825 */ /* 0x100fe400078e02ca */
[----:B------:R0:W4:Y:S01]  /*7ad0*/  @P0 LDG.E.U16 R185, desc[UR8][R12.64] ;  /* 0x000000080cb90981 */ /* 0x000122000c1e1500 */
[----:B------:R-:W-:Y:S01]  /*7ae0*/  LEA R9, R20, R20, 0x4 ;  /* 0x0000001414097211 */ /* 0x000fe200078e20ff */
[----:B------:R-:W-:Y:S02]  /*7af0*/  IMAD.WIDE R4, R19, 0x2, R202 ;  /* 0x0000000213047825 */ /* 0x000fe400078e02ca */
[----:B------:R0:W4:Y:S02]  /*7b00*/  @P0 LDG.E.U16 R30, desc[UR8][R10.64] ;  /* 0x000000080a1e0981 */ /* 0x000124000c1e1500 */
[----:B0-----:R-:W-:-:S02]  /*7b10*/  IMAD.WIDE R6, R9, 0x2, R200 ;  /* 0x0000000209067825 */ /* 0x001fc400078e02c8 */
[----:B------:R0:W4:Y:S02]  /*7b20*/  @P0 LDG.E.U16 R186, desc[UR8][R4.64] ;  /* 0x0000000804ba0981 */ /* 0x000124000c1e1500 */
[----:B------:R-:W-:Y:S01]  /*7b30*/  IMAD R13, R22, 0x12, RZ ;  /* 0x00000012160d7824 */ /* 0x000fe200078e02ff */
[----:B------:R-:W-:Y:S01]  /*7b40*/  PRMT R39, RZ, 0x7610, R39 ;  /* 0x00007610ff277816 */ /* 0x000fe20000000027 */
[----:B------:R-:W-:Y:S01]  /*7b50*/  IMAD.WIDE R8, R9, 0x2, R202 ;  /* 0x0000000209087825 */ /* 0x000fe200078e02ca */
[----:B------:R-:W4:Y:S03]  /*7b60*/  @P0 LDG.E.U16 R153, desc[UR8][R6.64] ;  /* 0x0000000806990981 */ /* 0x000f26000c1e1500 */
[----:B------:R-:W-:Y:S01]  /*7b70*/  IMAD R19, R14, 0x13, RZ ;  /* 0x000000130e137824 */ /* 0x000fe200078e02ff */
[----:B------:R1:W4:Y:S01]  /*7b80*/  @P0 LDG.E.U16 R154, desc[UR8][R8.64] ;  /* 0x00000008089a0981 */ /* 0x000322000c1e1500 */
[----:B------:R-:W-:Y:S01]  /*7b90*/  IMAD.WIDE R10, R13, 0x2, R200 ;  /* 0x000000020d0a7825 */ /* 0x000fe200078e02c8 */
[----:B------:R-:W-:-:S03]  /*7ba0*/  PRMT R34, RZ, 0x7610, R34 ;  /* 0x00007610ff227816 */ /* 0x000fc60000000022 */
[----:B0-----:R-:W-:Y:S01]  /*7bb0*/  IMAD R5, R0, 0x14, RZ ;  /* 0x0000001400057824 */ /* 0x001fe200078e02ff */
[----:B------:R0:W4:Y:S01]  /*7bc0*/  @P0 LDG.E.U16 R126, desc[UR8][R10.64] ;  /* 0x000000080a7e0981 */ /* 0x000122000c1e1500 */
[----:B------:R-:W-:-:S03]  /*7bd0*/  IMAD.WIDE R16, R19, 0x2, R200 ;  /* 0x0000000213107825 */ /* 0x000fc600078e02c8 */
[----:B------:R-:W-:Y:S01]  /*7be0*/  STL.64 [R1+0x1068], R208 ;  /* 0x001068d001007387 */ /* 0x000fe20000100a00 */
[----:B------:R-:W-:Y:S01]  /*7bf0*/  IMAD.WIDE R18, R19, 0x2, R202 ;  /* 0x0000000213127825 */ /* 0x000fe200078e02ca */
[----:B------:R-:W-:Y:S01]  /*7c00*/  PRMT R27, RZ, 0x7610, R27 ;  /* 0x00007610ff1b7816 */ /* 0x000fe2000000001b */
[----:B------:R-:W0:Y:S01]  /*7c10*/  LDC R0, c[0x0][0x3c4] ;  /* 0x0000f100ff007b82 */ /* 0x000e220000000800 */
[----:B------:R-:W4:Y:S01]  /*7c20*/  @P0 LDG.E.U16 R40, desc[UR8][R16.64] ;  /* 0x0000000810280981 */ /* 0x000f22000c1e1500 */
[----:B-1----:R-:W-:-:S03]  /*7c30*/  IMAD.WIDE R8, R15, 0x2, R200 ;  /* 0x000000020f087825 */ /* 0x002fc600078e02c8 */
[----:B------:R-:W4:Y:S01]  /*7c40*/  @P0 LDG.E.U16 R39, desc[UR8][R18.64] ;  /* 0x0000000812270981 */ /* 0x000f22000c1e1500 */
[----:B------:R-:W-:-:S04]  /*7c50*/  IMAD.WIDE R6, R5, 0x2, R200 ;  /* 0x0000000205067825 */ /* 0x000fc800078e02c8 */
[----:B------:R-:W-:Y:S01]  /*7c60*/  IMAD.WIDE R12, R13, 0x2, R202 ;  /* 0x000000020d0c7825 */ /* 0x000fe200078e02ca */
[----:B------:R-:W4:Y:S01]  /*7c70*/  @P0 LDG.E.U16 R155, desc[UR8][R8.64] ;  /* 0x00000008089b0981 */ /* 0x000f22000c1e1500 */
[----:B0-----:R-:W-:Y:S01]  /*7c80*/  PRMT R11, RZ, 0x7610, R11 ;  /* 0x00007610ff0b7816 */ /* 0x001fe2000000000b */
[----:B------:R-:W0:Y:S01]  /*7c90*/  LDC R5, c[0x0][0x3c4] ;  /* 0x0000f100ff057b82 */ /* 0x000e220000000800 */
[----:B------:R-:W-:Y:S01]  /*7ca0*/  IMAD.WIDE R14, R21, 0x2, R202 ;  /* 0x00000002150e7825 */ /* 0x000fe200078e02ca */
[----:B------:R1:W4:Y:S04]  /*7cb0*/  @P0 LDG.E.U16 R34, desc[UR8][R6.64] ;  /* 0x0000000806220981 */ /* 0x000328000c1e1500 */
[----:B------:R0:W4:Y:S01]  /*7cc0*/  @P0 LDG.E.U16 R156, desc[UR8][R14.64] ;  /* 0x000000080e9c0981 */ /* 0x000122000c1e1500 */
[----:B------:R-:W-:-:S02]  /*7cd0*/  PRMT R10, RZ, 0x7610, R10 ;  /* 0x00007610ff0a7816 */ /* 0x000fc4000000000a */
[----:B------:R-:W-:Y:S01]  /*7ce0*/  PRMT R23, RZ, 0x7610, R23 ;  /* 0x00007610ff177816 */ /* 0x000fe20000000017 */
[----:B------:R0:W4:Y:S01]  /*7cf0*/  @P0 LDG.E.U16 R125, desc[UR8][R12.64] ;  /* 0x000000080c7d0981 */ /* 0x000122000c1e1500 */
[----:B------:R-:W-:Y:S01]  /*7d00*/  PRMT R22, RZ, 0x7610, R22 ;  /* 0x00007610ff167816 */ /* 0x000fe20000000016 */
[----:B-1----:R-:W1:Y:S02]  /*7d10*/  LDC R6, c[0x0][0x3c4] ;  /* 0x0000f100ff067b82 */ /* 0x002e640000000800 */
[----:B------:R0:W-:Y:S01]  /*7d20*/  STL.64 [R1+0x1070], R2 ;  /* 0x0010700201007387 */ /* 0x0001e20000100a00 */
[----:B------:R-:W-:Y:S02]  /*7d30*/  PRMT R17, RZ, 0x7610, R17 ;  /* 0x00007610ff117816 */ /* 0x000fe40000000011 */
[----:B------:R-:W-:Y:S02]  /*7d40*/  PRMT R16, RZ, 0x7610, R16 ;  /* 0x00007610ff107816 */ /* 0x000fe40000000010 */
[----:B------:R-:W-:Y:S01]  /*7d50*/  PRMT R9, RZ, 0x7610, R9 ;  /* 0x00007610ff097816 */ /* 0x000fe20000000009 */
[----:B------:R-:W1:Y:S01]  /*7d60*/  LDC R7, c[0x0][0x3c4] ;  /* 0x0000f100ff077b82 */ /* 0x000e620000000800 */
        /* <DEDUP_REMOVED lines=21> */
[----:B------:R-:W-:Y:S01]  /*7ec0*/  IMAD R230, R230, 0x1a, RZ ;  /* 0x0000001ae6e67824 */ /* 0x000fe200078e02ff */
[----:B------:R-:W-:Y:S01]  /*7ed0*/  PRMT R18, RZ, 0x7610, R18 ;  /* 0x00007610ff127816 */ /* 0x000fe20000000012 */
[----:B------:R-:W-:Y:S01]  /*7ee0*/  IMAD R226, R226, 0x1b, RZ ;  /* 0x0000001be2e27824 */ /* 0x000fe200078e02ff */
[----:B------:R-:W-:Y:S01]  /*7ef0*/  PRMT R19, RZ, 0x7610, R19 ;  /* 0x00007610ff137816 */ /* 0x000fe20000000013 */
[----:B------:R-:W-:Y:S01]  /*7f00*/  IMAD R222, R222, 0x1c, RZ ;  /* 0x0000001cdede7824 */ /* 0x000fe200078e02ff */
[----:B0-----:R-:W-:Y:S01]  /*7f10*/  PRMT R15, RZ, 0x7610, R15 ;  /* 0x00007610ff0f7816 */ /* 0x001fe2000000000f */
[----:B------:R-:W-:Y:S01]  /*7f20*/  IMAD R223, R223, 0x25, RZ ;  /* 0x00000025dfdf7824 */ /* 0x000fe200078e02ff */
[----:B------:R-:W-:Y:S01]  /*7f30*/  PRMT R14, RZ, 0x7610, R14 ;  /* 0x00007610ff0e7816 */ /* 0x000fe2000000000e */
[----:B------:R-:W-:Y:S01]  /*7f40*/  IMAD R224, R224, 0x28, RZ ;  /* 0x00000028e0e07824 */ /* 0x000fe200078e02ff */
[----:B------:R-:W-:Y:S01]  /*7f50*/  PRMT R12, RZ, 0x7610, R12 ;  /* 0x00007610ff0c7816 */ /* 0x000fe2000000000c */
[----:B------:R-:W-:Y:S01]  /*7f60*/  IMAD R225, R225, 0x29, RZ ;  /* 0x00000029e1e17824 */ /* 0x000fe200078e02ff */
[----:B------:R-:W-:Y:S01]  /*7f70*/  PRMT R13, RZ, 0x7610, R13 ;  /* 0x00007610ff0d7816 */ /* 0x000fe2000000000d */
[----:B------:R-:W-:Y:S01]  /*7f80*/  IMAD R3, R104, 0xe, RZ ;  /* 0x0000000e68037824 */ /* 0x000fe200078e02ff */
[----:B------:R-:W0:Y:S01]  /*7f90*/  LDC R209, c[0x0][0x3c4] ;  /* 0x0000f100ffd17b82 */ /* 0x000e220000000800 */
[----:B------:R-:W-:-:S02]  /*7fa0*/  IMAD R2, R5, 0x14, RZ ;  /* 0x0000001405027824 */ /* 0x000fc400078e02ff */
[----:B------:R-:W-:Y:S01]  /*7fb0*/  IMAD.WIDE R4, R3, 0x2, R200 ;  /* 0x0000000203047825 */ /* 0x000fe200078e02c8 */
[----:B------:R-:W-:-:S03]  /*7fc0*/  SHF.L.U32 R0, R0, 0x5, RZ ;  /* 0x0000000500007819 */ /* 0x000fc600000006ff */
[----:B------:R-:W-:Y:S01]  /*7fd0*/  IMAD R227, R227, 0x2a, RZ ;  /* 0x0000002ae3e37824 */ /* 0x000fe200078e02ff */
[----:B------:R-:W0:Y:S01]  /*7fe0*/  LDC R208, c[0x0][0x3c4] ;  /* 0x0000f100ffd07b82 */ /* 0x000e220000000800 */
[----:B--2---:R2:W-:Y:S04]  /*7ff0*/  STL.64 [R1+0x1078], R32 ;  /* 0x0010782001007387 */ /* 0x0045e80000100a00 */
[----:B---3--:R3:W-:Y:S01]  /*8000*/  STL.64 [R1+0x1080], R28 ;  /* 0x0010801c01007387 */ /* 0x0087e20000100a00 */
[----:B-1----:R-:W-:Y:S01]  /*8010*/  LEA R6, R6, R6, 0x5 ;  /* 0x0000000606067211 */ /* 0x002fe200078e28ff */
[----:B------:R-:W-:Y:S01]  /*8020*/  IMAD R7, R7, 0x22, RZ ;  /* 0x0000002207077824 */ /* 0x000fe200078e02ff */
[----:B--2---:R-:W1:Y:S01]  /*8030*/  LDC R32, c[0x0][0x3c4] ;  /* 0x0000f100ff207b82 */ /* 0x004e620000000800 */
[----:B-----5:R2:W-:Y:S07]  /*8040*/  STL.64 [R1+0x1088], R128 ;  /* 0x0010888001007387 */ /* 0x0205ee0000100a00 */
[----:B---3--:R-:W3:Y:S08]  /*8050*/  LDC R29, c[0x0][0x3c4] ;  /* 0x0000f100ff1d7b82 */ /* 0x008ef00000000800 */
[----:B--2---:R-:W2:Y:S08]  /*8060*/  LDC R128, c[0x0][0x3c4] ;  /* 0x0000f100ff807b82 */ /* 0x004eb00000000800 */
[----:B------:R-:W5:Y:S01]  /*8070*/  LDC R129, c[0x0][0x3c4] ;  /* 0x0000f100ff817b82 */ /* 0x000f620000000800 */
[----:B----4-:R4:W-:Y:S07]  /*8080*/  STL.64 [R1+0x1090], R42 ;  /* 0x0010902a01007387 */ /* 0x0109ee0000100a00 */
[----:B------:R-:W0:Y:S01]  /*8090*/  LDC R28, c[0x0][0x3c4] ;  /* 0x0000f100ff1c7b82 */ /* 0x000e220000000800 */
[----:B------:R1:W-:Y:S07]  /*80a0*/  STL.64 [R1+0x1098], R36 ;  /* 0x0010982401007387 */ /* 0x0003ee0000100a00 */
[----:B------:R-:W0:Y:S08]  /*80b0*/  LDC R33, c[0x0][0x3c4] ;  /* 0x0000f100ff217b82 */ /* 0x000e300000000800 */
[----:B----4-:R-:W4:Y:S01]  /*80c0*/  LDC R42, c[0x0][0x3c4] ;  /* 0x0000f100ff2a7b82 */ /* 0x010f220000000800 */
[----:B------:R2:W-:Y:S07]  /*80d0*/  STL.64 [R1+0x10a0], R30 ;  /* 0x0010a01e01007387 */ /* 0x0005ee0000100a00 */
[----:B-1----:R-:W1:Y:S01]  /*80e0*/  LDC R36, c[0x0][0x3c4] ;  /* 0x0000f100ff247b82 */ /* 0x002e620000000800 */
[----:B------:R-:W-:Y:S04]  /*80f0*/  STL.64 [R1+0x10a8], R184 ;  /* 0x0010a8b801007387 */ /* 0x000fe80000100a00 */
[----:B------:R3:W-:Y:S03]  /*8100*/  STL.64 [R1+0x10b0], R152 ;  /* 0x0010b09801007387 */ /* 0x0007e60000100a00 */
[----:B------:R-:W0:Y:S08]  /*8110*/  LDC R37, c[0x0][0x3c4] ;  /* 0x0000f100ff257b82 */ /* 0x000e300000000800 */
[----:B--2---:R-:W2:Y:S01]  /*8120*/  LDC R30, c[0x0][0x3c4] ;  /* 0x0000f100ff1e7b82 */ /* 0x004ea20000000800 */
[----:B------:R5:W-:Y:S07]  /*8130*/  STL.64 [R1+0x10b8], R126 ;  /* 0x0010b87e01007387 */ /* 0x000bee0000100a00 */
[----:B---3--:R-:W3:Y:S01]  /*8140*/  LDC R152, c[0x0][0x3c4] ;  /* 0x0000f100ff987b82 */ /* 0x008ee20000000800 */
[----:B------:R-:W-:Y:S04]  /*8150*/  STL.64 [R1+0x10c0], R40 ;  /* 0x0010c02801007387 */ /* 0x000fe80000100a00 */
[----:B------:R-:W-:Y:S03]  /*8160*/  STL.64 [R1+0x10c8], R38 ;  /* 0x0010c82601007387 */ /* 0x000fe60000100a00 */
[----:B-----5:R-:W5:Y:S01]  /*8170*/  LDC R126, c[0x0][0x3c4] ;  /* 0x0000f100ff7e7b82 */ /* 0x020f620000000800 */
[----:B------:R-:W-:Y:S04]  /*8180*/  STL.64 [R1+0x10d0], R154 ;  /* 0x0010d09a01007387 */ /* 0x000fe80000100a00 */
[----:B------:R-:W-:Y:S03]  /*8190*/  STL.64 [R1+0x10d8], R34 ;  /* 0x0010d82201007387 */ /* 0x000fe60000100a00 */
[----:B------:R-:W0:Y:S01]  /*81a0*/  LDC R153, c[0x0][0x3c4] ;  /* 0x0000f100ff997b82 */ /* 0x000e220000000800 */
[----:B------:R-:W-:Y:S04]  /*81b0*/  STL.64 [R1+0x10e0], R10 ;  /* 0x0010e00a01007387 */ /* 0x000fe80000100a00 */
[----:B------:R-:W-:Y:S03]  /*81c0*/  STL.64 [R1+0x1328], R156 ;  /* 0x0013289c01007387 */ /* 0x000fe60000100a00 */
[----:B------:R-:W0:Y:S01]  /*81d0*/  LDC R127, c[0x0][0x3c4] ;  /* 0x0000f100ff7f7b82 */ /* 0x000e220000000800 */
[----:B------:R-:W-:Y:S04]  /*81e0*/  STL.64 [R1+0x1290], R124 ;  /* 0x0012907c01007387 */ /* 0x000fe80000100a00 */
[----:B------:R-:W-:Y:S03]  /*81f0*/  STL.64 [R1+0x11f0], R26 ;  /* 0x0011f01a01007387 */ /* 0x000fe60000100a00 */
[----:B------:R-:W0:Y:S01]  /*8200*/  LDC R184, c[0x0][0x3c4] ;  /* 0x0000f100ffb87b82 */ /* 0x000e220000000800 */
[----:B------:R1:W-:Y:S04]  /*8210*/  STL.64 [R1+0x1150], R22 ;  /* 0x0011501601007387 */ /* 0x0003e80000100a00 */
[----:B------:R-:W-:Y:S03]  /*8220*/  STL.64 [R1+0x10e8], R16 ;  /* 0x0010e81001007387 */ /* 0x000fe60000100a00 */
[----:B------:R-:W0:Y:S01]  /*8230*/  LDC R185, c[0x0][0x3c4] ;  /* 0x0000f100ffb97b82 */ /* 0x000e220000000800 */
[----:B------:R-:W-:Y:S04]  /*8240*/  STL.64 [R1+0x10f0], R8 ;  /* 0x0010f00801007387 */ /* 0x000fe80000100a00 */
[----:B------:R-:W-:Y:S03]  /*8250*/  STL.64 [R1+0x13c8], R190 ;  /* 0x0013c8be01007387 */ /* 0x000fe60000100a00 */
[----:B-1----:R-:W1:Y:S01]  /*8260*/  LDC R22, c[0x0][0x3c4] ;  /* 0x0000f100ff167b82 */ /* 0x002e620000000800 */
[----:B------:R-:W-:Y:S04]  /*8270*/  STL.64 [R1+0x1320], R158 ;  /* 0x0013209e01007387 */ /* 0x000fe80000100a00 */
[----:B------:R-:W-:Y:S03]  /*8280*/  STL.64 [R1+0x1288], R122 ;  /* 0x0012887a01007387 */ /* 0x000fe60000100a00 */
[----:B------:R-:W1:Y:S01]  /*8290*/  LDC R23, c[0x0][0x3c4] ;  /* 0x0000f100ff177b82 */ /* 0x000e620000000800 */
[----:B------:R-:W-:Y:S04]  /*82a0*/  STL.64 [R1+0x11e0], R24 ;  /* 0x0011e01801007387 */ /* 0x000fe80000100a00 */
[----:B------:R-:W-:Y:S03]  /*82b0*/  STL.64 [R1+0x1140], R20 ;  /* 0x0011401401007387 */ /* 0x000fe60000100a00 */
[----:B------:R-:W0:Y:S01]  /*82c0*/  LDC R31, c[0x0][0x3c4] ;  /* 0x0000f100ff1f7b82 */ /* 0x000e220000000800 */
[----:B------:R-:W-:Y:S04]  /*82d0*/  STL.64 [R1+0x1130], R18 ;  /* 0x0011301201007387 */ /* 0x000fe80000100a00 */
[----:B------:R-:W-:Y:S01]  /*82e0*/  STL.64 [R1+0x10f8], R14 ;  /* 0x0010f80e01007387 */ /* 0x000fe20000100a00 */
[----:B-----5:R-:W-:-:S02]  /*82f0*/  IMAD R34, R126, 0x4c, RZ ;  /* 0x0000004c7e227824 */ /* 0x020fc400078e02ff */
[----:B------:R-:W5:Y:S01]  /*8300*/  LDC R41, c[0x0][0x3c4] ;  /* 0x0000f100ff297b82 */ /* 0x000f620000000800 */
        /* <DEDUP_REMOVED lines=13> */
[----:B------:R-:W-:Y:S01]  /*83e0*/  STL.64 [R1+0x1360], R214 ;  /* 0x001360d601007387 */ /* 0x000fe20000100a00 */
[----:B------:R-:W-:Y:S01]  /*83f0*/  IMAD R228, R228, 0x2b, RZ ;  /* 0x0000002be4e47824 */ /* 0x000fe200078e02ff */
[----:B------:R-:W-:Y:S01]  /*8400*/  SHF.L.U32 R247, R247, 0x6, RZ ;  /* 0x00000006f7f77819 */ /* 0x000fe200000006ff */
[----:B------:R-:W-:Y:S01]  /*8410*/  IMAD R229, R229, 0x2c, RZ ;  /* 0x0000002ce5e57824 */ /* 0x000fe200078e02ff */
[----:B------:R-:W-:Y:S01]  /*8420*/  STL.64 [R1+0x1350], R216 ;  /* 0x001350d801007387 */ /* 0x000fe20000100a00 */
[----:B------:R-:W-:Y:S01]  /*8430*/  IMAD R231, R231, 0x2d, RZ ;  /* 0x0000002de7e77824 */ /* 0x000fe200078e02ff */
[----:B------:R-:W-:Y:S01]  /*8440*/  LEA R248, R248, R248, 0x6 ;  /* 0x000000f8f8f87211 */ /* 0x000fe200078e30ff */
[----:B------:R-:W-:Y:S01]  /*8450*/  IMAD R232, R232, 0x30, RZ ;  /* 0x00000030e8e87824 */ /* 0x000fe200078e02ff */
[----:B------:R-:W-:Y:S01]  /*8460*/  STL.64 [R1+0x1340], R218 ;  /* 0x001340da01007387 */ /* 0x000fe20000100a00 */
[----:B------:R-:W-:Y:S01]  /*8470*/  IMAD R104, R29, 0x75, RZ ;  /* 0x000000751d687824 */ /* 0x000fe200078e02ff */
[----:B------:R-:W0:Y:S02]  /*8480*/  LDC R157, c[0x0][0x3c4] ;  /* 0x0000f100ff9d7b82 */ /* 0x000e240000000800 */
[----:B------:R-:W-:Y:S04]  /*8490*/  STL.64 [R1+0x1330], R220 ;  /* 0x001330dc01007387 */ /* 0x000fe80000100a00 */
        /* <DEDUP_REMOVED lines=42> */
[----:B------:R0:W-:Y:S04]  /*8740*/  STL.64 [R1+0x1148], R84 ;  /* 0x0011485401007387 */ /* 0x0001e80000100a00 */
[----:B------:R-:W-:Y:S04]  /*8750*/  STL.64 [R1+0x1190], R86 ;  /* 0x0011905601007387 */ /* 0x000fe80000100a00 */
[----:B------:R-:W-:Y:S04]  /*8760*/  STL.64 [R1+0x11a0], R88 ;  /* 0x0011a05801007387 */ /* 0x000fe80000100a00 */
[----:B------:R-:W-:Y:S04]  /*8770*/  STL.64 [R1+0x11b0], R90 ;  /* 0x0011b05a01007387 */ /* 0x000fe80000100a00 */
[----:B------:R-:W-:Y:S04]  /*8780*/  STL.64 [R1+0x11c0], R92 ;  /* 0x0011c05c01007387 */ /* 0x000fe80000100a00 */
[----:B------:R-:W-:Y:S04]  /*8790*/  STL.64 [R1+0x11d0], R94 ;  /* 0x0011d05e01007387 */ /* 0x000fe80000100a00 */
[----:B------:R-:W-:Y:S04]  /*87a0*/  STL.64 [R1+0x11d8], R96 ;  /* 0x0011d86001007387 */ /* 0x000fe80000100a00 */
[----:B------:R-:W-:Y:S04]  /*87b0*/  STL.64 [R1+0x11e8], R98 ;  /* 0x0011e86201007387 */ /* 0x000fe80000100a00 */
[----:B------:R-:W-:Y:S01]  /*87c0*/  STL.64 [R1+0x1240], R100 ;  /* 0x0012406401007387 */ /* 0x000fe20000100a00 */
[----:B--2---:R-:W-:-:S03]  /*87d0*/  IMAD R126, R30, 0x69, RZ ;  /* 0x000000691e7e7824 */ /* 0x004fc600078e02ff */
[----:B------:R-:W-:Y:S04]  /*87e0*/  STL.64 [R1+0x1250], R102 ;  /* 0x0012506601007387 */ /* 0x000fe80000100a00 */
[----:B------:R-:W-:Y:S04]  /*87f0*/  STL.64 [R1+0x1260], R108 ;  /* 0x0012606c01007387 */ /* 0x000fe80000100a00 */
[----:B------:R-:W-:Y:S01]  /*8800*/  STL.64 [R1+0x1268], R110 ;  /* 0x0012686e01007387 */ /* 0x000fe20000100a00 */
[----:B0-----:R-:W-:-:S03]  /*8810*/  IMAD.WIDE R84, R2, 0x2, R202 ;  /* 0x0000000202547825 */ /* 0x001fc600078e02ca */
[----:B------:R-:W-:Y:S04]  /*8820*/  STL.64 [R1+0x1270], R112 ;  /* 0x0012707001007387 */ /* 0x000fe80000100a00 */
[----:B------:R-:W-:Y:S01]  /*8830*/  STL.64 [R1+0x1280], R114 ;  /* 0x0012807201007387 */ /* 0x000fe20000100a00 */
[----:B---3--:R-:W-:-:S03]  /*8840*/  IMAD R61, R152, 0x4d, RZ ;  /* 0x0000004d983d7824 */ /* 0x008fc600078e02ff */
[----:B------:R-:W-:Y:S01]  /*8850*/  STL.64 [R1+0x12e8], R116 ;  /* 0x0012e87401007387 */ /* 0x000fe20000100a00 */
[----:B------:R-:W-:-:S03]  /*8860*/  IMAD R60, R153, 0x50, RZ ;  /* 0x00000050993c7824 */ /* 0x000fc600078e02ff */
[----:B------:R-:W-:Y:S01]  /*8870*/  STL.64 [R1+0x12f8], R118 ;  /* 0x0012f87601007387 */ /* 0x000fe20000100a00 */
[----:B------:R-:W-:-:S03]  /*8880*/  IMAD.WIDE R190, R238, 0x2, R200 ;  /* 0x00000002eebe7825 */ /* 0x000fc600078e02c8 */
[----:B------:R-:W-:Y:S01]  /*8890*/  STL.64 [R1+0x1300], R206 ;  /* 0x001300ce01007387 */ /* 0x000fe20000100a00 */
[----:B------:R-:W-:-:S03]  /*88a0*/  IMAD.WIDE R152, R242, 0x2, R200 ;  /* 0x00000002f2987825 */ /* 0x000fc600078e02c8 */
[----:B------:R-:W-:Y:S01]  /*88b0*/  STL.64 [R1+0x1368], R126 ;  /* 0x0013687e01007387 */ /* 0x000fe20000100a00 */
[----:B------:R-:W-:-:S03]  /*88c0*/  IMAD.WIDE R2, R238, 0x2, R202 ;  /* 0x00000002ee027825 */ /* 0x000fc600078e02ca */
[----:B-1----:R-:W-:Y:S01]  /*88d0*/  STL.64 [R1+0x1308], R22 ;  /* 0x0013081601007387 */ /* 0x002fe20000100a00 */
[----:B------:R-:W-:Y:S02]  /*88e0*/  IMAD R45, R184, 0x51, RZ ;  /* 0x00000051b82d7824 */ /* 0x000fe400078e02ff */
[----:B------:R-:W-:Y:S01]  /*88f0*/  IMAD R44, R185, 0x52, RZ ;  /* 0x00000052b92c7824 */ /* 0x000fe200078e02ff */
[----:B------:R0:W-:Y:S01]  /*8900*/  STL.64 [R1+0x1318], R4 ;  /* 0x0013180401007387 */ /* 0x0001e20000100a00 */
[----:B------:R-:W-:-:S03]  /*8910*/  IMAD.WIDE R184, R242, 0x2, R202 ;  /* 0x00000002f2b87825 */ /* 0x000fc600078e02ca */
[----:B------:R-:W-:Y:S01]  /*8920*/  STL.64 [R1+0x1040], R84 ;  /* 0x0010405401007387 */ /* 0x000fe20000100a00 */
[----:B------:R-:W-:-:S03]  /*8930*/  IMAD.WIDE R158, R234, 0x2, R200 ;  /* 0x00000002ea9e7825 */ /* 0x000fc600078e02c8 */
[----:B------:R-:W-:Y:S04]  /*8940*/  STL.64 [R1+0x1378], R84 ;  /* 0x0013785401007387 */ /* 0x000fe80000100a00 */
[----:B------:R-:W-:Y:S01]  /*8950*/  STL.64 [R1+0x1018], R190 ;  /* 0x001018be01007387 */ /* 0x000fe20000100a00 */
[----:B0-----:R-:W-:-:S03]  /*8960*/  IMAD.WIDE R4, R234, 0x2, R202 ;  /* 0x00000002ea047825 */ /* 0x001fc600078e02ca */
[----:B------:R-:W-:Y:S01]  /*8970*/  STL.64 [R1+0x1038], R152 ;  /* 0x0010389801007387 */ /* 0x000fe20000100a00 */
[----:B------:R-:W-:-:S03]  /*8980*/  IMAD.WIDE R122, R230, 0x2, R200 ;  /* 0x00000002e67a7825 */ /* 0x000fc600078e02c8 */
        /* <DEDUP_REMOVED lines=9> */
[----:B------:R-:W-:-:S03]  /*8a20*/  IMAD R69, R31, 0x53, RZ ;  /* 0x000000531f457824 */ /* 0x000fc600078e02ff */
[----:B------:R0:W-:Y:S01]  /*8a30*/  STL.64 [R1+0x13b0], R158 ;  /* 0x0013b09e01007387 */ /* 0x0001e20000100a00 */
[----:B------:R-:W-:-:S03]  /*8a40*/  IMAD.WIDE R82, R222, 0x2, R202 ;  /* 0x00000002de527825 */ /* 0x000fc600078e02ca */
[----:B------:R-:W-:Y:S01]  /*8a50*/  STL.64 [R1+0x1000], R4 ;  /* 0x0010000401007387 */ /* 0x000fe20000100a00 */
[----:B------:R-:W-:-:S03]  /*8a60*/  IMAD.WIDE R30, R105, 0x2, R200 ;  /* 0x00000002691e7825 */ /* 0x000fc600078e02c8 */
[----:B------:R1:W-:Y:S01]  /*8a70*/  STL.64 [R1+0x13c0], R4 ;  /* 0x0013c00401007387 */ /* 0x0003e20000100a00 */
[----:B------:R-:W-:-:S03]  /*8a80*/  IMAD R68, R36, 0x54, RZ ;  /* 0x0000005424447824 */ /* 0x000fc600078e02ff */
[----:B------:R-:W-:Y:S01]  /*8a90*/  STL.64 [R1+0xff8], R122 ;  /* 0x000ff87a01007387 */ /* 0x000fe20000100a00 */
[----:B------:R-:W-:Y:S02]  /*8aa0*/  IMAD R63, R37, 0x55, RZ ;  /* 0x00000055253f7824 */ /* 0x000fe400078e02ff */
[C---:B------:R-:W-:Y:S01]  /*8ab0*/  IMAD.WIDE R192, R0.reuse, 0x2, R200 ;  /* 0x0000000200c07825 */ /* 0x040fe200078e02c8 */
[----:B------:R-:W-:Y:S03]  /*8ac0*/  STL.64 [R1+0xff0], R114 ;  /* 0x000ff07201007387 */ /* 0x000fe60000100a00 */
[--C-:B------:R-:W-:Y:S01]  /*8ad0*/  IMAD.WIDE R36, R105, 0x2, R202.reuse ;  /* 0x0000000269247825 */ /* 0x100fe200078e02ca */
[----:B------:R-:W-:Y:S01]  /*8ae0*/  STL.64 [R1+0xfe8], R98 ;  /* 0x000fe86201007387 */ /* 0x000fe20000100a00 */
[----:B------:R-:W2:Y:S02]  /*8af0*/  LDC R105, c[0x0][0x3c4] ;  /* 0x0000f100ff697b82 */ /* 0x000ea40000000800 */
[----:B0-----:R-:W-:Y:S01]  /*8b00*/  IMAD.WIDE R158, R0, 0x2, R202 ;  /* 0x00000002009e7825 */ /* 0x001fe200078e02ca */
[----:B------:R-:W-:Y:S03]  /*8b10*/  STL.64 [R1+0xfe0], R24 ;  /* 0x000fe01801007387 */ /* 0x000fe60000100a00 */
[C---:B------:R-:W-:Y:S01]  /*8b20*/  IMAD.WIDE R160, R6.reuse, 0x2, R200 ;  /* 0x0000000206a07825 */ /* 0x040fe200078e02c8 */
[----:B------:R-:W-:Y:S03]  /*8b30*/  STL.64 [R1+0xfd8], R20 ;  /* 0x000fd81401007387 */ /* 0x000fe60000100a00 */
[----:B------:R-:W-:Y:S01]  /*8b40*/  IMAD.WIDE R22, R6, 0x2, R202 ;  /* 0x0000000206167825 */ /* 0x000fe200078e02ca */
[----:B------:R-:W-:Y:S03]  /*8b50*/  STL.64 [R1+0xfd0], R82 ;  /* 0x000fd05201007387 */ /* 0x000fe60000100a00 */
[C---:B------:R-:W-:Y:S01]  /*8b60*/  IMAD.WIDE R120, R7.reuse, 0x2, R200 ;  /* 0x0000000207787825 */ /* 0x040fe200078e02c8 */
[----:B------:R-:W-:Y:S03]  /*8b70*/  STL.64 [R1+0xfc8], R30 ;  /* 0x000fc81e01007387 */ /* 0x000fe60000100a00 */
[----:B------:R-:W-:Y:S01]  /*8b80*/  IMAD.WIDE R112, R7, 0x2, R202 ;  /* 0x0000000207707825 */ /* 0x000fe200078e02ca */
[----:B------:R0:W-:Y:S03]  /*8b90*/  STL.64 [R1+0xfb8], R192 ;  /* 0x000fb8c001007387 */ /* 0x0001e60000100a00 */
[C---:B------:R-:W-:Y:S01]  /*8ba0*/  IMAD.WIDE R96, R106.reuse, 0x2, R200 ;  /* 0x000000026a607825 */ /* 0x040fe200078e02c8 */
[----:B------:R-:W-:Y:S03]  /*8bb0*/  STL.64 [R1+0xfc0], R36 ;  /* 0x000fc02401007387 */ /* 0x000fe60000100a00 */
[----:B------:R-:W-:Y:S01]  /*8bc0*/  IMAD.WIDE R94, R106, 0x2, R202 ;  /* 0x000000026a5e7825 */ /* 0x000fe200078e02ca */
[----:B------:R3:W-:Y:S03]  /*8bd0*/  STL.64 [R1+0xfb0], R158 ;  /* 0x000fb09e01007387 */ /* 0x0007e60000100a00 */
[----:B-----5:R-:W-:Y:S01]  /*8be0*/  IMAD R10, R41, 0x4b, RZ ;  /* 0x0000004b290a7824 */ /* 0x020fe200078e02ff */
[----:B------:R-:W-:Y:S01]  /*8bf0*/  STL.64 [R1+0xfa8], R160 ;  /* 0x000fa8a001007387 */ /* 0x000fe20000100a00 */
[----:B------:R-:W-:-:S03]  /*8c00*/  IMAD.WIDE R18, R107, 0x2, R200 ;  /* 0x000000026b127825 */ /* 0x000fc600078e02c8 */
[----:B------:R-:W-:Y:S01]  /*8c10*/  STL.64 [R1+0xfa0], R22 ;  /* 0x000fa01601007387 */ /* 0x000fe20000100a00 */
[----:B----4-:R-:W-:Y:S02]  /*8c20*/  IMAD R62, R42, 0x58, RZ ;  /* 0x000000582a3e7824 */ /* 0x010fe400078e02ff */
[----:B------:R-:W-:Y:S01]  /*8c30*/  IMAD R41, R43, 0x59, RZ ;  /* 0x000000592b297824 */ /* 0x000fe200078e02ff */
[----:B------:R-:W-:Y:S01]  /*8c40*/  STL.64 [R1+0xf98], R120 ;  /* 0x000f987801007387 */ /* 0x000fe20000100a00 */
[----:B------:R-:W-:-:S03]  /*8c50*/  IMAD.WIDE R80, R107, 0x2, R202 ;  /* 0x000000026b507825 */ /* 0x000fc600078e02ca */
[----:B------:R-:W-:Y:S01]  /*8c60*/  STL.64 [R1+0xf90], R112 ;  /* 0x000f907001007387 */ /* 0x000fe20000100a00 */
[----:B------:R-:W-:Y:S02]  /*8c70*/  IMAD R46, R38, 0x48, RZ ;  /* 0x00000048262e7824 */ /* 0x000fe400078e02ff */
[----:B------:R-:W-:Y:S01]  /*8c80*/  IMAD R35, R39, 0x49, RZ ;  /* 0x0000004927237824 */ /* 0x000fe200078e02ff */
[----:B------:R-:W-:Y:S01]  /*8c90*/  STL.64 [R1+0xf88], R96 ;  /* 0x000f886001007387 */ /* 0x000fe20000100a00 */
[----:B------:R-:W-:-:S03]  /*8ca0*/  IMAD.WIDE R42, R223, 0x2, R200 ;  /* 0x00000002df2a7825 */ /* 0x000fc600078e02c8 */
[----:B------:R-:W-:Y:S01]  /*8cb0*/  STL.64 [R1+0xf80], R94 ;  /* 0x000f805e01007387 */ /* 0x000fe20000100a00 */
[----:B------:R-:W-:Y:S02]  /*8cc0*/  IMAD R39, R128, 0x5a, RZ ;  /* 0x0000005a80277824 */ /* 0x000fe400078e02ff */
[----:B------:R-:W-:Y:S02]  /*8cd0*/  IMAD R38, R129, 0x5b, RZ ;  /* 0x0000005b81267824 */ /* 0x000fe400078e02ff */
[C---:B------:R-:W-:Y:S01]  /*8ce0*/  IMAD.WIDE R194, R224.reuse, 0x2, R200 ;  /* 0x00000002e0c27825 */ /* 0x040fe200078e02c8 */
[----:B------:R-:W-:Y:S03]  /*8cf0*/  STL.64 [R1+0xf78], R18 ;  /* 0x000f781201007387 */ /* 0x000fe60000100a00 */
[--C-:B------:R-:W-:Y:S01]  /*8d00*/  IMAD.WIDE R128, R223, 0x2, R202.reuse ;  /* 0x00000002df807825 */ /* 0x100fe200078e02ca */
[----:B------:R-:W-:Y:S03]  /*8d10*/  STL.64 [R1+0xf70], R80 ;  /* 0x000f705001007387 */ /* 0x000fe60000100a00 */
[----:B------:R-:W-:Y:S01]  /*8d20*/  IMAD.WIDE R184, R224, 0x2, R202 ;  /* 0x00000002e0b87825 */ /* 0x000fe200078e02ca */
[----:B------:R-:W-:Y:S03]  /*8d30*/  STL.64 [R1+0xf68], R42 ;  /* 0x000f682a01007387 */ /* 0x000fe60000100a00 */
[C---:B------:R-:W-:Y:S01]  /*8d40*/  IMAD.WIDE R206, R225.reuse, 0x2, R200 ;  /* 0x00000002e1ce7825 */ /* 0x040fe200078e02c8 */
[----:B------:R4:W-:Y:S03]  /*8d50*/  STL.64 [R1+0xf58], R194 ;  /* 0x000f58c201007387 */ /* 0x0009e60000100a00 */
[----:B------:R-:W-:Y:S01]  /*8d60*/  IMAD.WIDE R118, R225, 0x2, R202 ;  /* 0x00000002e1767825 */ /* 0x000fe200078e02ca */
[----:B------:R-:W-:Y:S03]  /*8d70*/  STL.64 [R1+0xf60], R128 ;  /* 0x000f608001007387 */ /* 0x000fe60000100a00 */
[C---:B------:R-:W-:Y:S01]  /*8d80*/  IMAD.WIDE R110, R227.reuse, 0x2, R200 ;  /* 0x00000002e36e7825 */ /* 0x040fe200078e02c8 */
[----:B------:R5:W-:Y:S03]  /*8d90*/  STL.64 [R1+0xf50], R184 ;  /* 0x000f50b801007387 */ /* 0x000be60000100a00 */
[----:B------:R-:W-:Y:S01]  /*8da0*/  IMAD.WIDE R108, R227, 0x2, R202 ;  /* 0x00000002e36c7825 */ /* 0x000fe200078e02ca */
[----:B------:R-:W-:Y:S03]  /*8db0*/  STL.64 [R1+0xf48], R206 ;  /* 0x000f48ce01007387 */ /* 0x000fe60000100a00 */
[C---:B------:R-:W-:Y:S01]  /*8dc0*/  IMAD.WIDE R50, R228.reuse, 0x2, R200 ;  /* 0x00000002e4327825 */ /* 0x040fe200078e02c8 */
[----:B------:R-:W-:Y:S03]  /*8dd0*/  STL.64 [R1+0xf40], R118 ;  /* 0x000f407601007387 */ /* 0x000fe60000100a00 */
[----:B------:R-:W-:Y:S01]  /*8de0*/  IMAD.WIDE R92, R228, 0x2, R202 ;  /* 0x00000002e45c7825 */ /* 0x000fe200078e02ca */
[----:B------:R-:W-:Y:S03]  /*8df0*/  STL.64 [R1+0xf38], R110 ;  /* 0x000f386e01007387 */ /* 0x000fe60000100a00 */
[----:B------:R-:W-:Y:S01]  /*8e00*/  IMAD.WIDE R72, R229, 0x2, R200 ;  /* 0x00000002e5487825 */ /* 0x000fe200078e02c8 */
[----:B------:R-:W-:Y:S03]  /*8e10*/  STL.64 [R1+0xf30], R108 ;  /* 0x000f306c01007387 */ /* 0x000fe60000100a00 */
[----:B------:R-:W-:-:S02]  /*8e20*/  IMAD R67, R28, 0x78, RZ ;  /* 0x000000781c437824 */ /* 0x000fc400078e02ff */
[----:B------:R-:W-:Y:S01]  /*8e30*/  IMAD.WIDE R78, R229, 0x2, R202 ;  /* 0x00000002e54e7825 */ /* 0x000fe200078e02ca */
[----:B------:R-:W-:Y:S03]  /*8e40*/  STL.64 [R1+0xf28], R50 ;  /* 0x000f283201007387 */ /* 0x000fe60000100a00 */
[----:B------:R-:W-:Y:S02]  /*8e50*/  IMAD R233, R233, 0x31, RZ ;  /* 0x00000031e9e97824 */ /* 0x000fe400078e02ff */
[----:B------:R-:W-:Y:S02]  /*8e60*/  IMAD R11, R40, 0x4a, RZ ;  /* 0x0000004a280b7824 */ /* 0x000fe400078e02ff */
[----:B------:R-:W-:Y:S01]  /*8e70*/  IMAD.WIDE R28, R231, 0x2, R200 ;  /* 0x00000002e71c7825 */ /* 0x000fe200078e02c8 */
[----:B------:R-:W-:Y:S03]  /*8e80*/  STL.64 [R1+0xf20], R92 ;  /* 0x000f205c01007387 */ /* 0x000fe60000100a00 */
[----:B------:R-:W-:-:S02]  /*8e90*/  IMAD R40, R32, 0x5c, RZ ;  /* 0x0000005c20287824 */ /* 0x000fc400078e02ff */
[----:B------:R-:W-:Y:S02]  /*8ea0*/  IMAD R65, R33, 0x5d, RZ ;  /* 0x0000005d21417824 */ /* 0x000fe400078e02ff */
[C---:B------:R-:W-:Y:S01]  /*8eb0*/  IMAD.WIDE R196, R232.reuse, 0x2, R200 ;  /* 0x00000002e8c47825 */ /* 0x040fe200078e02c8 */
[----:B------:R-:W-:Y:S03]  /*8ec0*/  STL.64 [R1+0xf18], R72 ;  /* 0x000f184801007387 */ /* 0x000fe60000100a00 */
[----:B------:R-:W-:Y:S02]  /*8ed0*/  IMAD R235, R235, 0x32, RZ ;  /* 0x00000032ebeb7824 */ /* 0x000fe400078e02ff */
[--C-:B------:R-:W-:Y:S01]  /*8ee0*/  IMAD.WIDE R32, R231, 0x2, R202.reuse ;  /* 0x00000002e7207825 */ /* 0x100fe200078e02ca */
[----:B------:R-:W-:Y:S03]  /*8ef0*/  STL.64 [R1+0xf10], R78 ;  /* 0x000f104e01007387 */ /* 0x000fe60000100a00 */
[----:B------:R-:W-:Y:S01]  /*8f00*/  IMAD.WIDE R152, R232, 0x2, R202 ;  /* 0x00000002e8987825 */ /* 0x000fe200078e02ca */
[----:B------:R-:W-:Y:S03]  /*8f10*/  STL.64 [R1+0xf08], R28 ;  /* 0x000f081c01007387 */ /* 0x000fe60000100a00 */
[----:B------:R-:W-:-:S02]  /*8f20*/  IMAD R236, R236, 0x33, RZ ;  /* 0x00000033ecec7824 */ /* 0x000fc400078e02ff */
[C---:B------:R-:W-:Y:S01]  /*8f30*/  IMAD.WIDE R168, R233.reuse, 0x2, R200 ;  /* 0x00000002e9a87825 */ /* 0x040fe200078e02c8 */
[----:B------:R0:W-:Y:S03]  /*8f40*/  STL.64 [R1+0xef8], R196 ;  /* 0x000ef8c401007387 */ /* 0x0001e60000100a00 */
[----:B------:R-:W-:Y:S01]  /*8f50*/  IMAD.WIDE R116, R233, 0x2, R202 ;  /* 0x00000002e9747825 */ /* 0x000fe200078e02ca */
[----:B------:R-:W-:Y:S03]  /*8f60*/  STL.64 [R1+0xf00], R32 ;  /* 0x000f002001007387 */ /* 0x000fe60000100a00 */
[----:B------:R-:W-:Y:S02]  /*8f70*/  IMAD R237, R237, 0x34, RZ ;  /* 0x00000034eded7824 */ /* 0x000fe400078e02ff */
[C---:B------:R-:W-:Y:S01]  /*8f80*/  IMAD.WIDE R136, R235.reuse, 0x2, R200 ;  /* 0x00000002eb887825 */ /* 0x040fe200078e02c8 */
[----:B------:R0:W-:Y:S03]  /*8f90*/  STL.64 [R1+0xef0], R152 ;  /* 0x000ef09801007387 */ /* 0x0001e60000100a00 */
[----:B------:R-:W-:Y:S01]  /*8fa0*/  IMAD.WIDE R102, R235, 0x2, R202 ;  /* 0x00000002eb667825 */ /* 0x000fe200078e02ca */
[----:B------:R-:W-:Y:S03]  /*8fb0*/  STL.64 [R1+0xee8], R168 ;  /* 0x000ee8a801007387 */ /* 0x000fe60000100a00 */
[----:B------:R-:W-:-:S02]  /*8fc0*/  IMAD R239, R239, 0x35, RZ ;  /* 0x00000035efef7824 */ /* 0x000fc400078e02ff */
[----:B------:R-:W-:Y:S01]  /*8fd0*/  IMAD.WIDE R52, R236, 0x2, R200 ;  /* 0x00000002ec347825 */ /* 0x000fe200078e02c8 */
[----:B------:R-:W-:Y:S03]  /*8fe0*/  STL.64 [R1+0xee0], R116 ;  /* 0x000ee07401007387 */ /* 0x000fe60000100a00 */
[----:B------:R-:W-:Y:S02]  /*8ff0*/  IMAD R240, R240, 0x38, RZ ;  /* 0x00000038f0f07824 */ /* 0x000fe400078e02ff */
[----:B------:R-:W-:Y:S01]  /*9000*/  IMAD.WIDE R90, R236, 0x2, R202 ;  /* 0x00000002ec5a7825 */ /* 0x000fe200078e02ca */
[----:B------:R-:W-:Y:S03]  /*9010*/  STL.64 [R1+0xed8], R136 ;  /* 0x000ed88801007387 */ /* 0x000fe60000100a00 */
[C---:B------:R-:W-:Y:S01]  /*9020*/  IMAD.WIDE R74, R237.reuse, 0x2, R200 ;  /* 0x00000002ed4a7825 */ /* 0x040fe200078e02c8 */
[----:B------:R-:W-:Y:S03]  /*9030*/  STL.64 [R1+0xed0], R102 ;  /* 0x000ed06601007387 */ /* 0x000fe60000100a00 */
[----:B------:R-:W-:Y:S01]  /*9040*/  IMAD.WIDE R76, R237, 0x2, R202 ;  /* 0x00000002ed4c7825 */ /* 0x000fe200078e02ca */
[----:B------:R-:W-:Y:S03]  /*9050*/  STL.64 [R1+0xec8], R52 ;  /* 0x000ec83401007387 */ /* 0x000fe60000100a00 */
[----:B------:R-:W-:-:S02]  /*9060*/  IMAD R241, R241, 0x39, RZ ;  /* 0x00000039f1f17824 */ /* 0x000fc400078e02ff */
[--C-:B------:R-:W-:Y:S01]  /*9070*/  IMAD.WIDE R2, R239, 0x2, R200.reuse ;  /* 0x00000002ef027825 */ /* 0x100fe200078e02c8 */
[----:B------:R-:W-:Y:S03]  /*9080*/  STL.64 [R1+0xec0], R90 ;  /* 0x000ec05a01007387 */ /* 0x000fe60000100a00 */
[----:B------:R-:W-:Y:S02]  /*9090*/  IMAD R26, R209, 0x62, RZ ;  /* 0x00000062d11a7824 */ /* 0x000fe400078e02ff */
[----:B------:R-:W-:Y:S02]  /*90a0*/  IMAD R66, R208, 0x63, RZ ;  /* 0x00000063d0427824 */ /* 0x000fe400078e02ff */
[----:B------:R-:W-:Y:S01]  /*90b0*/  IMAD.WIDE R198, R240, 0x2, R200 ;  /* 0x00000002f0c67825 */ /* 0x000fe200078e02c8 */
[----:B------:R-:W-:Y:S03]  /*90c0*/  STL.64 [R1+0xeb8], R74 ;  /* 0x000eb84a01007387 */ /* 0x000fe60000100a00 */
[----:B------:R-:W-:-:S02]  /*90d0*/  IMAD R243, R243, 0x3a, RZ ;  /* 0x0000003af3f37824 */ /* 0x000fc400078e02ff */
[--C-:B------:R-:W-:Y:S01]  /*90e0*/  IMAD.WIDE R208, R239, 0x2, R202.reuse ;  /* 0x00000002efd07825 */ /* 0x100fe200078e02ca */
[----:B------:R-:W-:Y:S03]  /*90f0*/  STL.64 [R1+0xeb0], R76 ;  /* 0x000eb04c01007387 */ /* 0x000fe60000100a00 */
        /* <DEDUP_REMOVED lines=14> */
[----:B------:R-:W-:Y:S03]  /*91e0*/  STL.64 [R1+0xe80], R134 ;  /* 0x000e808601007387 */ /* 0x000fe60000100a00 */
[----:B------:R-:W-:Y:S01]  /*91f0*/  IMAD.WIDE R88, R244, 0x2, R202 ;  /* 0x00000002f4587825 */ /* 0x000fe200078e02ca */
[----:B------:R-:W-:Y:S03]  /*9200*/  STL.64 [R1+0xe78], R138 ;  /* 0x000e788a01007387 */ /* 0x000fe60000100a00 */
[----:B------:R-:W-:Y:S01]  /*9210*/  IMAD.WIDE R12, R245, 0x2, R200 ;  /* 0x00000002f50c7825 */ /* 0x000fe200078e02c8 */
[----:B------:R-:W-:Y:S03]  /*9220*/  STL.64 [R1+0xe70], R100 ;  /* 0x000e706401007387 */ /* 0x000fe60000100a00 */
[----:B------:R-:W-:-:S02]  /*9230*/  IMAD R64, R211, 0x60, RZ ;  /* 0x00000060d3407824 */ /* 0x000fc400078e02ff */
[----:B------:R-:W-:Y:S02]  /*9240*/  IMAD R27, R210, 0x61, RZ ;  /* 0x00000061d21b7824 */ /* 0x000fe400078e02ff */
[----:B------:R-:W-:Y:S01]  /*9250*/  IMAD.WIDE R14, R245, 0x2, R202 ;  /* 0x00000002f50e7825 */ /* 0x000fe200078e02ca */
[----:B------:R-:W-:Y:S03]  /*9260*/  STL.64 [R1+0xe68], R54 ;  /* 0x000e683601007387 */ /* 0x000fe60000100a00 */
[--C-:B------:R-:W-:Y:S01]  /*9270*/  IMAD.WIDE R210, R246, 0x2, R200.reuse ;  /* 0x00000002f6d27825 */ /* 0x100fe200078e02c8 */
[----:B------:R-:W-:Y:S03]  /*9280*/  STL.64 [R1+0xe60], R88 ;  /* 0x000e605801007387 */ /* 0x000fe60000100a00 */
        /* <DEDUP_REMOVED lines=22> */
[C---:B------:R-:W-:Y:S01]  /*93f0*/  IMAD.WIDE R8, R251.reuse, 0x2, R200 ;  /* 0x00000002fb087825 */ /* 0x040fe200078e02c8 */
[----:B------:R-:W-:Y:S03]  /*9400*/  STL.64 [R1+0xe10], R48 ;  /* 0x000e103001007387 */ /* 0x000fe60000100a00 */
[----:B------:R-:W-:Y:S01]  /*9410*/  IMAD.WIDE R16, R251, 0x2, R202 ;  /* 0x00000002fb107825 */ /* 0x000fe200078e02ca */
[----:B------:R-:W-:Y:S03]  /*9420*/  STL.64 [R1+0xe08], R56 ;  /* 0x000e083801007387 */ /* 0x000fe60000100a00 */
[--C-:B------:R-:W-:Y:S01]  /*9430*/  IMAD.WIDE R242, R252, 0x2, R200.reuse ;  /* 0x00000002fcf27825 */ /* 0x100fe200078e02c8 */
[----:B------:R-:W-:Y:S03]  /*9440*/  STL.64 [R1+0xe00], R86 ;  /* 0x000e005601007387 */ /* 0x000fe60000100a00 */
[----:B------:R-:W-:Y:S01]  /*9450*/  IMAD.WIDE R126, R46, 0x2, R200 ;  /* 0x000000022e7e7825 */ /* 0x000fe200078e02c8 */
        /* <DEDUP_REMOVED lines=21> */
[C-C-:B------:R-:W-:Y:S01]  /*95b0*/  IMAD.WIDE R238, R61.reuse, 0x2, R200.reuse ;  /* 0x000000023dee7825 */ /* 0x140fe200078e02c8 */
[----:B------:R-:W-:Y:S03]  /*95c0*/  STL.64 [R1+0xda0], R70 ;  /* 0x000da04601007387 */ /* 0x000fe60000100a00 */
        /* <DEDUP_REMOVED lines=49> */
[----:B-1----:R-:W3:Y:S03]  /*98e0*/  LDL.64 R4, [R1+0x1010] ;  /* 0x0010100001047983 */ /* 0x002ee60000100a00 */
[--C-:B------:R-:W-:Y:S01]  /*98f0*/  IMAD.WIDE R228, R65, 0x2, R202.reuse ;  /* 0x0000000241e47825 */ /* 0x100fe200078e02ca */
[----:B------:R-:W-:Y:S03]  /*9900*/  STL.64 [R1+0xcd8], R38 ;  /* 0x000cd82601007387 */ /* 0x000fe60000100a00 */
[----:B------:R-:W-:Y:S01]  /*9910*/  IMAD.WIDE R220, R64, 0x2, R202 ;  /* 0x0000000240dc7825 */ /* 0x000fe200078e02ca */
[----:B------:R-:W-:Y:S03]  /*9920*/  STL.64 [R1+0xcd0], R40 ;  /* 0x000cd02801007387 */ /* 0x000fe60000100a00 */
[----:B------:R-:W-:Y:S01]  /*9930*/  IMAD.WIDE R124, R27, 0x2, R200 ;  /* 0x000000021b7c7825 */ /* 0x000fe200078e02c8 */
[----:B------:R-:W-:Y:S03]  /*9940*/  STL.64 [R1+0xcc8], R230 ;  /* 0x000cc8e601007387 */ /* 0x000fe60000100a00 */
[----:B------:R-:W-:Y:S01]  /*9950*/  IMAD R6, R157, 0x68, RZ ;  /* 0x000000689d067824 */ /* 0x000fe200078e02ff */
[----:B------:R-:W-:Y:S01]  /*9960*/  STL.64 [R1+0xcb8], R162 ;  /* 0x000cb8a201007387 */ /* 0x000fe20000100a00 */
[----:B------:R-:W-:-:S03]  /*9970*/  IMAD.WIDE R250, R27, 0x2, R202 ;  /* 0x000000021bfa7825 */ /* 0x000fc600078e02ca */
[----:B------:R-:W-:Y:S01]  /*9980*/  STL.64 [R1+0xcc0], R228 ;  /* 0x000cc0e401007387 */ /* 0x000fe20000100a00 */
[----:B------:R-:W-:-:S03]  /*9990*/  IMAD.WIDE R148, R26, 0x2, R200 ;  /* 0x000000021a947825 */ /* 0x000fc600078e02c8 */
[----:B------:R-:W-:Y:S01]  /*99a0*/  STL.64 [R1+0xcb0], R220 ;  /* 0x000cb0dc01007387 */ /* 0x000fe20000100a00 */
[----:B------:R-:W-:-:S04]  /*99b0*/  IMAD.WIDE R26, R26, 0x2, R202 ;  /* 0x000000021a1a7825 */ /* 0x000fc800078e02ca */
[----:B--2---:R-:W-:Y:S01]  /*99c0*/  IMAD R105, R105, 0x70, RZ ;  /* 0x0000007069697824 */ /* 0x004fe200078e02ff */
[----:B------:R-:W-:Y:S01]  /*99d0*/  STL.64 [R1+0xca8], R124 ;  /* 0x000ca87c01007387 */ /* 0x000fe20000100a00 */
[----:B------:R-:W-:Y:S01]  /*99e0*/  IMAD.WIDE R156, R6, 0x2, R200 ;  /* 0x00000002069c7825 */ /* 0x000fe200078e02c8 */
[----:B------:R-:W-:Y:S02]  /*99f0*/  PRMT R189, RZ, 0x7610, R189 ;  /* 0x00007610ffbd7816 */ /* 0x000fe400000000bd */
[----:B------:R-:W-:Y:S01]  /*9a00*/  STL.64 [R1+0xca0], R250 ;  /* 0x000ca0fa01007387 */ /* 0x000fe20000100a00 */
[----:B------:R-:W-:-:S03]  /*9a10*/  IMAD.WIDE R64, R66, 0x2, R200 ;  /* 0x0000000242407825 */ /* 0x000fc600078e02c8 */
[----:B------:R-:W-:Y:S01]  /*9a20*/  STL.64 [R1+0xc98], R148 ;  /* 0x000c989401007387 */ /* 0x000fe20000100a00 */
[----:B------:R-:W-:-:S03]  /*9a30*/  IMAD.WIDE R248, R6, 0x2, R202 ;  /* 0x0000000206f87825 */ /* 0x000fc600078e02ca */
[----:B------:R-:W-:Y:S01]  /*9a40*/  STL.64 [R1+0xc90], R26 ;  /* 0x000c901a01007387 */ /* 0x000fe20000100a00 */
[----:B------:R-:W-:-:S03]  /*9a50*/  IMAD.WIDE R246, R105, 0x2, R200 ;  /* 0x0000000269f67825 */ /* 0x000fc600078e02c8 */
[----:B------:R-:W-:Y:S01]  /*9a60*/  STL.64 [R1+0xc58], R156 ;  /* 0x000c589c01007387 */ /* 0x000fe20000100a00 */
[----:B------:R-:W-:Y:S02]  /*9a70*/  IMAD.WIDE R224, R105, 0x2, R202 ;  /* 0x0000000269e07825 */ /* 0x000fe400078e02ca */
[----:B------:R-:W1:Y:S01]  /*9a80*/  LDC R105, c[0x0][0x3c4] ;  /* 0x0000f100ff697b82 */ /* 0x000e620000000800 */
[----:B------:R-:W-:Y:S01]  /*9a90*/  STL.64 [R1+0xc88], R64 ;  /* 0x000c884001007387 */ /* 0x000fe20000100a00 */
[----:B------:R-:W-:-:S03]  /*9aa0*/  IMAD.WIDE R106, R67, 0x2, R200 ;  /* 0x00000002436a7825 */ /* 0x000fc600078e02c8 */
[----:B------:R-:W-:Y:S04]  /*9ab0*/  STL.64 [R1+0xc50], R248 ;  /* 0x000c50f801007387 */ /* 0x000fe80000100a00 */
[----:B------:R-:W-:Y:S04]  /*9ac0*/  STL.64 [R1+0xbf8], R246 ;  /* 0x000bf8f601007387 */ /* 0x000fe80000100a00 */
[----:B------:R-:W-:Y:S04]  /*9ad0*/  STL.64 [R1+0xbf0], R224 ;  /* 0x000bf0e001007387 */ /* 0x000fe80000100a00 */
[----:B------:R-:W-:Y:S04]  /*9ae0*/  STL.64 [R1+0xba0], R106 ;  /* 0x000ba06a01007387 */ /* 0x000fe80000100a00 */
[----:B------:R-:W2:Y:S04]  /*9af0*/  @P0 LDG.E.U16 R189, desc[UR8][R190.64] ;  /* 0x00000008bebd0981 */ /* 0x000ea8000c1e1500 */
[----:B------:R-:W3:Y:S01]  /*9b00*/  LDL.LU.64 R190, [R1+0x13c8] ;  /* 0x0013c80001be7983 */ /* 0x000ee20000300a00 */
[----:B------:R-:W-:-:S05]  /*9b10*/  IMAD.WIDE R6, R67, 0x2, R202 ;  /* 0x0000000243067825 */ /* 0x000fca00078e02ca */
[----:B------:R0:W-:Y:S04]  /*9b20*/  STL.64 [R1+0xb98], R6 ;  /* 0x000b980601007387 */ /* 0x0001e80000100a00 */
[----:B---3--:R-:W3:Y:S04]  /*9b30*/  @P0 LDG.E.U16 R190, desc[UR8][R4.64] ;  /* 0x0000000804be0981 */ /* 0x008ee8000c1e1500 */
[----:B------:R-:W2:Y:S04]  /*9b40*/  @P0 LDG.E.U16 R191, desc[UR8][R192.64] ;  /* 0x00000008c0bf0981 */ /* 0x000ea8000c1e1500 */
[----:B------:R-:W2:Y:S04]  /*9b50*/  LDL.LU.64 R4, [R1+0x13c0] ;  /* 0x0013c00001047983 */ /* 0x000ea80000300a00 */
[----:B0-----:R-:W2:Y:S04]  /*9b60*/  LDL.LU.64 R192, [R1+0x13b8] ;  /* 0x0013b80001c07983 */ /* 0x001ea80000300a00 */
[----:B--2---:R-:W2:Y:S04]  /*9b70*/  @P0 LDG.E.U16 R192, desc[UR8][R158.64] ;  /* 0x000000089ec00981 */ /* 0x004ea8000c1e1500 */
[----:B------:R-:W2:Y:S04]  /*9b80*/  @P0 LDG.E.U16 R193, desc[UR8][R194.64] ;  /* 0x00000008c2c10981 */ /* 0x000ea8000c1e1500 */
[----:B------:R-:W2:Y:S04]  /*9b90*/  LDL.LU.64 R158, [R1+0x13b0] ;  /* 0x0013b000019e7983 */ /* 0x000ea80000300a00 */
[----:B----4-:R-:W4:Y:S04]  /*9ba0*/  LDL.LU.64 R194, [R1+0x13a8] ;  /* 0x0013a80001c27983 */ /* 0x010f280000300a00 */
[----:B----4-:R-:W4:Y:S04]  /*9bb0*/  @P0 LDG.E.U16 R194, desc[UR8][R184.64] ;  /* 0x00000008b8c20981 */ /* 0x010f28000c1e1500 */
[----:B------:R-:W2:Y:S04]  /*9bc0*/  @P0 LDG.E.U16 R195, desc[UR8][R196.64] ;  /* 0x00000008c4c30981 */ /* 0x000ea8000c1e1500 */
[----:B-----5:R-:W5:Y:S04]  /*9bd0*/  LDL.LU.64 R184, [R1+0x13a0] ;  /* 0x0013a00001b87983 */ /* 0x020f680000300a00 */
[----:B------:R-:W2:Y:S04]  /*9be0*/  LDL.LU.64 R196, [R1+0x1398] ;  /* 0x0013980001c47983 */ /* 0x000ea80000300a00 */
[----:B--2---:R-:W2:Y:S04]  /*9bf0*/  @P0 LDG.E.U16 R196, desc[UR8][R152.64] ;  /* 0x0000000898c40981 */ /* 0x004ea8000c1e1500 */
[----:B------:R-:W2:Y:S04]  /*9c00*/  @P0 LDG.E.U16 R197, desc[UR8][R198.64] ;  /* 0x00000008c6c50981 */ /* 0x000ea8000c1e1500 */
[----:B------:R-:W2:Y:S04]  /*9c10*/  LDL.LU.64 R152, [R1+0x1390] ;  /* 0x0013900001987983 */ /* 0x000ea80000300a00 */
[----:B------:R-:W2:Y:S04]  /*9c20*/  LDL.LU.64 R198, [R1+0x1388] ;  /* 0x0013880001c67983 */ /* 0x000ea80000300a00 */
[----:B--2---:R-:W2:Y:S04]  /*9c30*/  @P0 LDG.E.U16 R198, desc[UR8][R204.64] ;  /* 0x00000008ccc60981 */ /* 0x004ea8000c1e1500 */
[----:B------:R-:W2:Y:S04]  /*9c40*/  LDL.LU.64 R204, [R1+0x1380] ;  /* 0x0013800001cc7983 */ /* 0x000ea80000300a00 */
[----:B--2---:R-:W2:Y:S04]  /*9c50*/  @P0 LDG.E.U16 R204, desc[UR8][R84.64] ;  /* 0x0000000854cc0981 */ /* 0x004ea8000c1e1500 */
[----:B------:R-:W2:Y:S04]  /*9c60*/  @P0 LDG.E.U16 R205, desc[UR8][R212.64] ;  /* 0x00000008d4cd0981 */ /* 0x000ea8000c1e1500 */
[----:B------:R-:W2:Y:S04]  /*9c70*/  LDL.LU.64 R84, [R1+0x1378] ;  /* 0x0013780001547983 */ /* 0x000ea80000300a00 */
        /* <DEDUP_REMOVED lines=8> */
[----:B------:R-:W3:Y:S01]  /*9d00*/  LDL.LU.64 R216, [R1+0x1350] ;  /* 0x0013500001d87983 */ /* 0x000ee20000300a00 */
[----:B------:R-:W-:-:S03]  /*9d10*/  IMAD.WIDE R66, R66, 0x2, R202 ;  /* 0x0000000242427825 */ /* 0x000fc600078e02ca */
[----:B--2---:R0:W2:Y:S04]  /*9d20*/  @P0 LDG.E.U16 R166, desc[UR8][R6.64] ;  /* 0x0000000806a60981 */ /* 0x0040a8000c1e1500 */
[----:B---3--:R-:W3:Y:S04]  /*9d30*/  @P0 LDG.E.U16 R216, desc[UR8][R164.64] ;  /* 0x00000008a4d80981 */ /* 0x008ee8000c1e1500 */
[----:B------:R-:W2:Y:S01]  /*9d40*/  @P0 LDG.E.U16 R217, desc[UR8][R218.64] ;  /* 0x00000008dad90981 */ /* 0x000ea2000c1e1500 */
[----:B-1----:R-:W-:-:S03]  /*9d50*/  IMAD R105, R105, 0x79, RZ ;  /* 0x0000007969697824 */ /* 0x002fc600078e02ff */
[----:B------:R-:W2:Y:S04]  /*9d60*/  @P0 LDG.E.U16 R167, desc[UR8][R168.64] ;  /* 0x00000008a8a70981 */ /* 0x000ea8000c1e1500 */
[----:B------:R-:W2:Y:S04]  /*9d70*/  LDL.LU.64 R164, [R1+0x1348] ;  /* 0x0013480001a47983 */ /* 0x000ea80000300a00 */
[----:B------:R-:W3:Y:S01]  /*9d80*/  LDL.LU.64 R218, [R1+0x1340] ;  /* 0x0013400001da7983 */ /* 0x000ee20000300a00 */
[----:B0-----:R-:W-:-:S03]  /*9d90*/  IMAD R6, R127, 0x71, RZ ;  /* 0x000000717f067824 */ /* 0x001fc600078e02ff */
[----:B--2---:R0:W2:Y:S04]  /*9da0*/  @P0 LDG.E.U16 R165, desc[UR8][R106.64] ;  /* 0x000000086aa50981 */ /* 0x0040a8000c1e1500 */
[----:B---3--:R-:W3:Y:S04]  /*9db0*/  @P0 LDG.E.U16 R218, desc[UR8][R162.64] ;  /* 0x00000008a2da0981 */ /* 0x008ee8000c1e1500 */
[----:B------:R-:W2:Y:S04]  /*9dc0*/  @P0 LDG.E.U16 R219, desc[UR8][R220.64] ;  /* 0x00000008dcdb0981 */ /* 0x000ea8000c1e1500 */
[----:B------:R-:W2:Y:S04]  /*9dd0*/  @P0 LDG.E.U16 R164, desc[UR8][R224.64] ;  /* 0x00000008e0a40981 */ /* 0x000ea8000c1e1500 */
[----:B------:R-:W2:Y:S04]  /*9de0*/  LDL.LU.64 R162, [R1+0x1338] ;  /* 0x0013380001a27983 */ /* 0x000ea80000300a00 */
[----:B------:R-:W3:Y:S04]  /*9df0*/  LDL.LU.64 R220, [R1+0x1330] ;  /* 0x0013300001dc7983 */ /* 0x000ee80000300a00 */
[----:B--2---:R-:W2:Y:S04]  /*9e00*/  @P0 LDG.E.U16 R163, desc[UR8][R246.64] ;  /* 0x00000008f6a30981 */ /* 0x004ea8000c1e1500 */
[----:B---3--:R-:W3:Y:S04]  /*9e10*/  @P0 LDG.E.U16 R220, desc[UR8][R156.64] ;  /* 0x000000089cdc0981 */ /* 0x008ee8000c1e1500 */
[----:B------:R1:W2:Y:S01]  /*9e20*/  @P0 LDG.E.U16 R221, desc[UR8][R248.64] ;  /* 0x00000008f8dd0981 */ /* 0x0002a2000c1e1500 */
[----:B0-----:R-:W-:-:S03]  /*9e30*/  IMAD.WIDE R106, R105, 0x2, R200 ;  /* 0x00000002696a7825 */ /* 0x001fc600078e02c8 */
[----:B------:R-:W2:Y:S04]  /*9e40*/  @P0 LDG.E.U16 R162, desc[UR8][R118.64] ;  /* 0x0000000876a20981 */ /* 0x000ea8000c1e1500 */
[----:B------:R-:W2:Y:S01]  /*9e50*/  LDL.LU.64 R156, [R1+0x1328] ;  /* 0x00132800019c7983 */ /* 0x000ea20000300a00 */
[----:B-1----:R-:W-:-:S04]  /*9e60*/  IMAD.WIDE R248, R126, 0x2, R200 ;  /* 0x000000027ef87825 */ /* 0x002fc800078e02c8 */
[----:B------:R-:W-:Y:S01]  /*9e70*/  IMAD.WIDE R126, R126, 0x2, R202 ;  /* 0x000000027e7e7825 */ /* 0x000fe200078e02ca */
[----:B------:R-:W-:Y:S03]  /*9e80*/  STL.64 [R1+0xc80], R66 ;  /* 0x000c804201007387 */ /* 0x000fe60000100a00 */
[C---:B------:R-:W-:Y:S01]  /*9e90*/  IMAD.WIDE R246, R6.reuse, 0x2, R200 ;  /* 0x0000000206f67825 */ /* 0x040fe200078e02c8 */
[----:B------:R-:W-:Y:S04]  /*9ea0*/  STL.64 [R1+0xc48], R248 ;  /* 0x000c48f801007387 */ /* 0x000fe80000100a00 */
[----:B------:R-:W-:Y:S04]  /*9eb0*/  STL.64 [R1+0xc40], R126 ;  /* 0x000c407e01007387 */ /* 0x000fe80000100a00 */
[----:B------:R-:W-:Y:S04]  /*9ec0*/  STL.64 [R1+0xbe8], R246 ;  /* 0x000be8f601007387 */ /* 0x000fe80000100a00 */
[----:B--2---:R-:W2:Y:S04]  /*9ed0*/  @P0 LDG.E.U16 R157, desc[UR8][R158.64] ;  /* 0x000000089e9d0981 */ /* 0x004ea8000c1e1500 */
[----:B------:R-:W2:Y:S01]  /*9ee0*/  LDL.LU.64 R158, [R1+0x1320] ;  /* 0x00132000019e7983 */ /* 0x000ea20000300a00 */
[----:B------:R-:W-:-:S05]  /*9ef0*/  IMAD.WIDE R6, R6, 0x2, R202 ;  /* 0x0000000206067825 */ /* 0x000fca00078e02ca */
[----:B------:R0:W-:Y:S04]  /*9f00*/  STL.64 [R1+0xbe0], R6 ;  /* 0x000be00601007387 */ /* 0x0001e80000100a00 */
[----:B--2---:R-:W2:Y:S04]  /*9f10*/  @P0 LDG.E.U16 R158, desc[UR8][R4.64] ;  /* 0x00000008049e0981 */ /* 0x004ea8000c1e1500 */
[----:B------:R-:W2:Y:S04]  /*9f20*/  @P0 LDG.E.U16 R159, desc[UR8][R160.64] ;  /* 0x00000008a09f0981 */ /* 0x000ea8000c1e1500 */
[----:B------:R-:W2:Y:S04]  /*9f30*/  LDL.LU.64 R4, [R1+0x1318] ;  /* 0x0013180001047983 */ /* 0x000ea80000300a00 */
[----:B------:R1:W-:Y:S04]  /*9f40*/  STL.64 [R1+0xb90], R106 ;  /* 0x000b906a01007387 */ /* 0x0003e80000100a00 */
[----:B------:R-:W2:Y:S01]  /*9f50*/  LDL.LU.64 R160, [R1+0x1310] ;  /* 0x0013100001a07983 */ /* 0x000ea20000300a00 */
[----:B------:R-:W-:-:S02]  /*9f60*/  IMAD.WIDE R224, R105, 0x2, R202 ;  /* 0x0000000269e07825 */ /* 0x000fc400078e02ca */
[----:B------:R-:W0:Y:S03]  /*9f70*/  LDC R105, c[0x0][0x3c4] ;  /* 0x0000f100ff697b82 */ /* 0x000e260000000800 */
[----:B------:R0:W-:Y:S04]  /*9f80*/  STL.64 [R1+0xb88], R224 ;  /* 0x000b88e001007387 */ /* 0x0001e80000100a00 */
[----:B--2---:R-:W2:Y:S04]  /*9f90*/  @P0 LDG.E.U16 R160, desc[UR8][R22.64] ;  /* 0x0000000816a00981 */ /* 0x004ea8000c1e1500 */
[----:B------:R-:W2:Y:S04]  /*9fa0*/  @P0 LDG.E.U16 R161, desc[UR8][R206.64] ;  /* 0x00000008cea10981 */ /* 0x000ea8000c1e1500 */
[----:B------:R-:W2:Y:S04]  /*9fb0*/  LDL.LU.64 R22, [R1+0x1308] ;  /* 0x0013080001167983 */ /* 0x000ea80000300a00 */
[----:B------:R-:W2:Y:S04]  /*9fc0*/  LDL.LU.64 R206, [R1+0x1300] ;  /* 0x0013000001ce7983 */ /* 0x000ea80000300a00 */
[----:B------:R-:W2:Y:S04]  /*9fd0*/  LDL.LU.64 R118, [R1+0x12f8] ;  /* 0x0012f80001767983 */ /* 0x000ea80000300a00 */
[----:B------:R-:W3:Y:S01]  /*9fe0*/  LDL.LU.64 R168, [R1+0x12f0] ;  /* 0x0012f00001a87983 */ /* 0x000ee20000300a00 */
[----:B0-----:R-:W-:-:S03]  /*9ff0*/  IMAD R105, R105, 0x64, RZ ;  /* 0x0000006469697824 */ /* 0x001fc600078e02ff */
[----:B--2---:R-:W2:Y:S04]  /*a000*/  @P0 LDG.E.U16 R119, desc[UR8][R108.64] ;  /* 0x000000086c770981 */ /* 0x004ea8000c1e1500 */
[----:B---3--:R-:W3:Y:S04]  /*a010*/  @P0 LDG.E.U16 R168, desc[UR8][R116.64] ;  /* 0x0000000874a80981 */ /* 0x008ee8000c1e1500 */
[----:B------:R-:W2:Y:S04]  /*a020*/  @P0 LDG.E.U16 R169, desc[UR8][R170.64] ;  /* 0x00000008aaa90981 */ /* 0x000ea8000c1e1500 */
[----:B------:R-:W2:Y:S04]  /*a030*/  LDL.LU.64 R116, [R1+0x12e8] ;  /* 0x0012e80001747983 */ /* 0x000ea80000300a00 */
[----:B------:R-:W2:Y:S04]  /*a040*/  LDL.LU.64 R170, [R1+0x12e0] ;  /* 0x0012e00001aa7983 */ /* 0x000ea80000300a00 */
[----:B--2---:R-:W2:Y:S04]  /*a050*/  @P0 LDG.E.U16 R170, desc[UR8][R134.64] ;  /* 0x0000000886aa0981 */ /* 0x004ea8000c1e1500 */
[----:B------:R-:W2:Y:S04]  /*a060*/  @P0 LDG.E.U16 R171, desc[UR8][R172.64] ;  /* 0x00000008acab0981 */ /* 0x000ea8000c1e1500 */
[----:B------:R-:W2:Y:S04]  /*a070*/  LDL.LU.64 R134, [R1+0x12d8] ;  /* 0x0012d80001867983 */ /* 0x000ea80000300a00 */
[----:B------:R-:W3:Y:S04]  /*a080*/  LDL.LU.64 R172, [R1+0x12d0] ;  /* 0x0012d00001ac7983 */ /* 0x000ee80000300a00 */
[----:B--2---:R-:W2:Y:S04]  /*a090*/  @P0 LDG.E.U16 R134, desc[UR8][R224.64] ;  /* 0x00000008e0860981 */ /* 0x004ea8000c1e1500 */
[----:B---3--:R-:W3:Y:S04]  /*a0a0*/  @P0 LDG.E.U16 R172, desc[UR8][R132.64] ;  /* 0x0000000884ac0981 */ /* 0x008ee8000c1e1500 */
[----:B------:R-:W2:Y:S04]  /*a0b0*/  @P0 LDG.E.U16 R173, desc[UR8][R174.64] ;  /* 0x00000008aead0981 */ /* 0x000ea8000c1e1500 */
[----:B------:R-:W2:Y:S04]  /*a0c0*/  @P0 LDG.E.U16 R135, desc[UR8][R136.64] ;  /* 0x0000000888870981 */ /* 0x000ea8000c1e1500 */
[----:B------:R-:W2:Y:S04]  /*a0d0*/  LDL.LU.64 R132, [R1+0x12c8] ;  /* 0x0012c80001847983 */ /* 0x000ea80000300a00 */
[----:B------:R-:W3:Y:S04]  /*a0e0*/  LDL.LU.64 R174, [R1+0x12c0] ;  /* 0x0012c00001ae7983 */ /* 0x000ee80000300a00 */
[----:B--2---:R0:W2:Y:S04]  /*a0f0*/  @P0 LDG.E.U16 R132, desc[UR8][R6.64] ;  /* 0x0000000806840981 */ /* 0x0040a8000c1e1500 */
[----:B---3--:R-:W3:Y:S04]  /*a100*/  @P0 LDG.E.U16 R174, desc[UR8][R130.64] ;  /* 0x0000000882ae0981 */ /* 0x008ee8000c1e1500 */
[----:B------:R-:W2:Y:S01]  /*a110*/  @P0 LDG.E.U16 R175, desc[UR8][R176.64] ;  /* 0x00000008b0af0981 */ /* 0x000ea2000c1e1500 */
[----:B0-----:R-:W1:Y:S03]  /*a120*/  LDC R7, c[0x0][0x3c4] ;  /* 0x0000f100ff077b82 */ /* 0x001e660000000800 */
[----:B------:R1:W2:Y:S04]  /*a130*/  @P0 LDG.E.U16 R133, desc[UR8][R106.64] ;  /* 0x000000086a850981 */ /* 0x0002a8000c1e1500 */
[----:B------:R-:W2:Y:S01]  /*a140*/  LDL.LU.64 R130, [R1+0x12b8] ;  /* 0x0012b80001827983 */ /* 0x000ea20000300a00 */
[----:B------:R-:W0:Y:S03]  /*a150*/  LDC R6, c[0x0][0x3c4] ;  /* 0x0000f100ff067b82 */ /* 0x000e260000000800 */
[----:B------:R-:W3:Y:S01]  /*a160*/  LDL.LU.64 R176, [R1+0x12b0] ;  /* 0x0012b00001b07983 */ /* 0x000ee20000300a00 */
[----:B-1----:R-:W-:-:S04]  /*a170*/  IMAD R106, R7, 0x6a, RZ ;  /* 0x0000006a076a7824 */ /* 0x002fc800078e02ff */
[----:B------:R-:W1:Y:S01]  /*a180*/  LDC R7, c[0x0][0x3c4] ;  /* 0x0000f100ff077b82 */ /* 0x000e620000000800 */
[----:B--2---:R-:W2:Y:S04]  /*a190*/  @P0 LDG.E.U16 R131, desc[UR8][R246.64] ;  /* 0x00000008f6830981 */ /* 0x004ea8000c1e1500 */
[----:B---3--:R-:W3:Y:S04]  /*a1a0*/  @P0 LDG.E.U16 R176, desc[UR8][R182.64] ;  /* 0x00000008b6b00981 */ /* 0x008ee8000c1e1500 */
[----:B------:R-:W2:Y:S04]  /*a1b0*/  @P0 LDG.E.U16 R177, desc[UR8][R178.64] ;  /* 0x00000008b2b10981 */ /* 0x000ea8000c1e1500 */
[----:B------:R-:W2:Y:S04]  /*a1c0*/  LDL.LU.64 R182, [R1+0x12a8] ;  /* 0x0012a80001b67983 */ /* 0x000ea80000300a00 */
[----:B------:R-:W3:Y:S01]  /*a1d0*/  LDL.LU.64 R178, [R1+0x12a0] ;  /* 0x0012a00001b27983 */ /* 0x000ee20000300a00 */
[----:B0-----:R-:W-:-:S03]  /*a1e0*/  IMAD R6, R6, 0x72, RZ ;  /* 0x0000007206067824 */ /* 0x001fc600078e02ff */
[----:B--2---:R0:W2:Y:S04]  /*a1f0*/  @P0 LDG.E.U16 R182, desc[UR8][R126.64] ;  /* 0x000000087eb60981 */ /* 0x0040a8000c1e1500 */
[----:B---3--:R-:W3:Y:S04]  /*a200*/  @P0 LDG.E.U16 R178, desc[UR8][R180.64] ;  /* 0x00000008b4b20981 */ /* 0x008ee8000c1e1500 */
[----:B------:R-:W2:Y:S04]  /*a210*/  @P0 LDG.E.U16 R179, desc[UR8][R124.64] ;  /* 0x000000087cb30981 */ /* 0x000ea8000c1e1500 */
[----:B------:R-:W2:Y:S04]  /*a220*/  LDL.LU.64 R180, [R1+0x1298] ;  /* 0x0012980001b47983 */ /* 0x000ea80000300a00 */
[----:B------:R-:W3:Y:S01]  /*a230*/  LDL.LU.64 R124, [R1+0x1290] ;  /* 0x00129000017c7983 */ /* 0x000ee20000300a00 */
[----:B0-----:R-:W-:-:S04]  /*a240*/  IMAD.WIDE R126, R105, 0x2, R200 ;  /* 0x00000002697e7825 */ /* 0x001fc800078e02c8 */
[--C-:B------:R-:W-:Y:S01]  /*a250*/  IMAD.WIDE R246, R6, 0x2, R200.reuse ;  /* 0x0000000206f67825 */ /* 0x100fe200078e02c8 */
[----:B------:R-:W-:Y:S04]  /*a260*/  STL.64 [R1+0xc78], R126 ;  /* 0x000c787e01007387 */ /* 0x000fe80000100a00 */
[----:B--2---:R0:W2:Y:S04]  /*a270*/  @P0 LDG.E.U16 R180, desc[UR8][R250.64] ;  /* 0x00000008fab40981 */ /* 0x0040a8000c1e1500 */
[----:B------:R1:W2:Y:S04]  /*a280*/  @P0 LDG.E.U16 R181, desc[UR8][R248.64] ;  /* 0x00000008f8b50981 */ /* 0x0002a8000c1e1500 */
[----:B---3--:R-:W3:Y:S01]  /*a290*/  @P0 LDG.E.U16 R124, desc[UR8][R122.64] ;  /* 0x000000087a7c0981 */ /* 0x008ee2000c1e1500 */
[----:B0-----:R-:W-:-:S04]  /*a2a0*/  IMAD.WIDE R250, R106, 0x2, R200 ;  /* 0x000000026afa7825 */ /* 0x001fc800078e02c8 */
[----:B-1----:R-:W-:Y:S01]  /*a2b0*/  IMAD.WIDE R248, R106, 0x2, R202 ;  /* 0x000000026af87825 */ /* 0x002fe200078e02ca */
[----:B------:R-:W-:Y:S04]  /*a2c0*/  STL.64 [R1+0xc38], R250 ;  /* 0x000c38fa01007387 */ /* 0x000fe80000100a00 */
[----:B------:R-:W-:Y:S04]  /*a2d0*/  STL.64 [R1+0xc30], R248 ;  /* 0x000c30f801007387 */ /* 0x000fe80000100a00 */
[----:B------:R-:W-:Y:S04]  /*a2e0*/  STL.64 [R1+0xbd8], R246 ;  /* 0x000bd8f601007387 */ /* 0x000fe80000100a00 */
[----:B------:R-:W2:Y:S01]  /*a2f0*/  LDL.LU.64 R122, [R1+0x1288] ;  /* 0x00128800017a7983 */ /* 0x000ea20000300a00 */
[----:B------:R-:W-:-:S02]  /*a300*/  IMAD R106, R7, 0x7a, RZ ;  /* 0x0000007a076a7824 */ /* 0x000fc400078e02ff */
[----:B------:R-:W-:-:S04]  /*a310*/  IMAD.WIDE R224, R6, 0x2, R202 ;  /* 0x0000000206e07825 */ /* 0x000fc800078e02ca */
[C---:B------:R-:W-:Y:S01]  /*a320*/  IMAD.WIDE R6, R106.reuse, 0x2, R200 ;  /* 0x000000026a067825 */ /* 0x040fe200078e02c8 */
[----:B------:R-:W-:Y:S04]  /*a330*/  STL.64 [R1+0xbd0], R224 ;  /* 0x000bd0e001007387 */ /* 0x000fe80000100a00 */
[----:B--2---:R-:W2:Y:S04]  /*a340*/  @P0 LDG.E.U16 R123, desc[UR8][R114.64] ;  /* 0x00000008727b0981 */ /* 0x004ea8000c1e1500 */
[----:B------:R-:W2:Y:S04]  /*a350*/  @P0 LDG.E.U16 R122, desc[UR8][R120.64] ;  /* 0x00000008787a0981 */ /* 0x000ea8000c1e1500 */
[----:B------:R-:W2:Y:S04]  /*a360*/  LDL.LU.64 R114, [R1+0x1280] ;  /* 0x0012800001727983 */ /* 0x000ea80000300a00 */
[----:B------:R0:W-:Y:S04]  /*a370*/  STL.64 [R1+0xb80], R6 ;  /* 0x000b800601007387 */ /* 0x0001e80000100a00 */
[----:B------:R-:W2:Y:S01]  /*a380*/  LDL.LU.64 R120, [R1+0x1278] ;  /* 0x0012780001787983 */ /* 0x000ea20000300a00 */
[----:B------:R-:W-:-:S05]  /*a390*/  IMAD.WIDE R106, R106, 0x2, R202 ;  /* 0x000000026a6a7825 */ /* 0x000fca00078e02ca */
[----:B------:R1:W-:Y:S04]  /*a3a0*/  STL.64 [R1+0xb70], R106 ;  /* 0x000b706a01007387 */ /* 0x0003e80000100a00 */
[----:B--2---:R-:W2:Y:S04]  /*a3b0*/  @P0 LDG.E.U16 R121, desc[UR8][R112.64] ;  /* 0x0000000870790981 */ /* 0x004ea8000c1e1500 */
[----:B------:R-:W2:Y:S04]  /*a3c0*/  @P0 LDG.E.U16 R120, desc[UR8][R110.64] ;  /* 0x000000086e780981 */ /* 0x000ea8000c1e1500 */
[----:B------:R-:W2:Y:S04]  /*a3d0*/  LDL.LU.64 R112, [R1+0x1270] ;  /* 0x0012700001707983 */ /* 0x000ea80000300a00 */
[----:B------:R-:W2:Y:S04]  /*a3e0*/  LDL.LU.64 R110, [R1+0x1268] ;  /* 0x00126800016e7983 */ /* 0x000ea80000300a00 */
[----:B------:R-:W3:Y:S04]  /*a3f0*/  LDL.LU.64 R108, [R1+0x1260] ;  /* 0x00126000016c7983 */ /* 0x000ee80000300a00 */
[----:B------:R-:W4:Y:S01]  /*a400*/  LDL.LU.64 R136, [R1+0x1258] ;  /* 0x0012580001887983 */ /* 0x000f220000300a00 */
[----:B------:R-:W-:-:S02]  /*a410*/  PRMT R187, RZ, 0x7610, R187 ;  /* 0x00007610ffbb7816 */ /* 0x000fc400000000bb */
[----:B------:R-:W-:-:S04]  /*a420*/  PRMT R188, RZ, 0x7610, R188 ;  /* 0x00007610ffbc7816 */ /* 0x000fc800000000bc */
[----:B------:R-:W5:Y:S04]  /*a430*/  @P0 LDG.E.U16 R187, desc[UR8][R200.64] ;  /* 0x00000008c8bb0981 */ /* 0x000f68000c1e1500 */
[----:B------:R-:W5:Y:S01]  /*a440*/  @P0 LDG.E.U16 R188, desc[UR8][R202.64] ;  /* 0x00000008cabc0981 */ /* 0x000f62000c1e1500 */
[----:B------:R-:W-:-:S04]  /*a450*/  @!UP0 UIADD3 UR12, UPT, UPT, -UR10, 0x100000, URZ ;  /* 0x001000000a0c8890 */ /* 0x000fc8000fffe1ff */
[----:B------:R-:W-:Y:S02]  /*a460*/  @!UP0 USHF.L.U32 UR13, UR12, 0xb, URZ ;  /* 0x0000000b0c0d8899 */ /* 0x000fe400080006ff */
[----:B------:R-:W-:Y:S01]  /*a470*/  @!UP0 USHF.L.U32 UR12, UR12, 0x1, URZ ;  /* 0x000000010c0c8899 */ /* 0x000fe200080006ff */
[----:B------:R-:W-:-:S11]  /*a480*/  VOTEU.ALL UP1, P5 ;  /* 0x0000000000ff7886 */ /* 0x000fd60002820000 */
[----:B------:R0:W0:Y:S01]  /*a490*/  @!UP1 SYNCS.EXCH.64 URZ, [UR4+0x40008], UR12 ;  /* 0x0400080c04ff95b2 */ /* 0x0000220008000100 */
[----:B------:R-:W-:Y:S01]  /*a4a0*/  PRMT R0, RZ, 0x7610, R0 ;  /* 0x00007610ff007816 */ /* 0x000fe20000000000 */
[----:B--2---:R-:W2:Y:S04]  /*a4b0*/  @P0 LDG.E.U16 R110, desc[UR8][R228.64] ;  /* 0x00000008e46e0981 */ /* 0x004ea8000c1e1500 */
[----:B---3--:R-:W3:Y:S04]  /*a4c0*/  @P0 LDG.E.U16 R108, desc[UR8][R232.64] ;  /* 0x00000008e86c0981 */ /* 0x008ee8000c1e1500 */
[----:B----4-:R-:W4:Y:S04]  /*a4d0*/  @P0 LDG.E.U16 R136, desc[UR8][R102.64] ;  /* 0x0000000866880981 */ /* 0x010f28000c1e1500 */
[----:B------:R-:W2:Y:S04]  /*a4e0*/  @P0 LDG.E.U16 R137, desc[UR8][R138.64] ;  /* 0x000000088a890981 */ /* 0x000ea8000c1e1500 */
        /* <DEDUP_REMOVED lines=9> */
[----:B--2---:R2:W4:Y:S04]  /*a580*/  @P0 LDG.E.U16 R101, desc[UR8][R238.64] ;  /* 0x00000008ee650981 */ /* 0x004528000c1e1500 */
[----:B---3--:R-:W3:Y:S04]  /*a590*/  @P0 LDG.E.U16 R140, desc[UR8][R48.64] ;  /* 0x00000008308c0981 */ /* 0x008ee8000c1e1500 */
[----:B------:R-:W3:Y:S01]  /*a5a0*/  @P0 LDG.E.U16 R141, desc[UR8][R142.64] ;  /* 0x000000088e8d0981 */ /* 0x000ee2000c1e1500 */
[----:B--2---:R-:W2:Y:S03]  /*a5b0*/  LDC R238, c[0x0][0x3c4] ;  /* 0x0000f100ffee7b82 */ /* 0x004ea60000000800 */
        /* <DEDUP_REMOVED lines=11> */
[----:B------:R-:W2:Y:S04]  /*a670*/  @P0 LDG.E.U16 R145, desc[UR8][R146.64] ;  /* 0x0000000892910981 */ /* 0x000ea8000c1e1500 */
[----:B------:R-:W2:Y:S04]  /*a680*/  @P0 LDG.E.U16 R46, desc[UR8][R224.64] ;  /* 0x00000008e02e0981 */ /* 0x000ea8000c1e1500 */
[----:B------:R-:W2:Y:S04]  /*a690*/  LDL.LU.64 R44, [R1+0x1210] ;  /* 0x00121000012c7983 */ /* 0x000ea80000300a00 */
[----:B------:R-:W3:Y:S01]  /*a6a0*/  LDL.LU.64 R146, [R1+0x1208] ;  /* 0x0012080001927983 */ /* 0x000ee20000300a00 */
[----:B0-----:R-:W-:-:S02]  /*a6b0*/  IMAD R7, R22, 0x6b, RZ ;  /* 0x0000006b16077824 */ /* 0x001fc400078e02ff */
[----:B------:R-:W-:Y:S01]  /*a6c0*/  IMAD R6, R23, 0x73, RZ ;  /* 0x0000007317067824 */ /* 0x000fe200078e02ff */
[----:B--2---:R0:W2:Y:S04]  /*a6d0*/  @P0 LDG.E.U16 R45, desc[UR8][R246.64] ;  /* 0x00000008f62d0981 */ /* 0x0040a8000c1e1500 */
[----:B---3--:R-:W3:Y:S04]  /*a6e0*/  @P0 LDG.E.U16 R146, desc[UR8][R150.64] ;  /* 0x0000000896920981 */ /* 0x008ee8000c1e1500 */
[----:B------:R-:W2:Y:S04]  /*a6f0*/  @P0 LDG.E.U16 R147, desc[UR8][R148.64] ;  /* 0x0000000894930981 */ /* 0x000ea8000c1e1500 */
[----:B------:R-:W2:Y:S04]  /*a700*/  LDL.LU.64 R150, [R1+0x1200] ;  /* 0x0012000001967983 */ /* 0x000ea80000300a00 */
[----:B------:R-:W3:Y:S01]  /*a710*/  LDL.LU.64 R148, [R1+0x11f8] ;  /* 0x0011f80001947983 */ /* 0x000ee20000300a00 */
[----:B------:R-:W-:-:S04]  /*a720*/  IMAD.WIDE R22, R7, 0x2, R200 ;  /* 0x0000000207167825 */ /* 0x000fc800078e02c8 */
[----:B0-----:R-:W-:Y:S01]  /*a730*/  IMAD.WIDE R246, R6, 0x2, R200 ;  /* 0x0000000206f67825 */ /* 0x001fe200078e02c8 */
[----:B--2---:R0:W2:Y:S04]  /*a740*/  @P0 LDG.E.U16 R150, desc[UR8][R248.64] ;  /* 0x00000008f8960981 */ /* 0x0040a8000c1e1500 */
[----:B---3--:R-:W3:Y:S04]  /*a750*/  @P0 LDG.E.U16 R148, desc[UR8][R26.64] ;  /* 0x000000081a940981 */ /* 0x008ee8000c1e1500 */
[----:B------:R1:W2:Y:S04]  /*a760*/  @P0 LDG.E.U16 R149, desc[UR8][R250.64] ;  /* 0x00000008fa950981 */ /* 0x0002a8000c1e1500 */
[----:B------:R-:W2:Y:S01]  /*a770*/  LDL.LU.64 R26, [R1+0x11f0] ;  /* 0x0011f000011a7983 */ /* 0x000ea20000300a00 */
[----:B0-----:R-:W-:-:S04]  /*a780*/  IMAD.WIDE R248, R7, 0x2, R202 ;  /* 0x0000000207f87825 */ /* 0x001fc800078e02ca */
[--C-:B-1----:R-:W-:Y:S02]  /*a790*/  IMAD.WIDE R250, R105, 0x2, R202.reuse ;  /* 0x0000000269fa7825 */ /* 0x102fe400078e02ca */
[----:B------:R-:W0:Y:S02]  /*a7a0*/  LDC R105, c[0x0][0x3c4] ;  /* 0x0000f100ff697b82 */ /* 0x000e240000000800 */
[----:B------:R-:W-:Y:S01]  /*a7b0*/  IMAD.WIDE R6, R6, 0x2, R202 ;  /* 0x0000000206067825 */ /* 0x000fe200078e02ca */
[----:B------:R-:W-:Y:S04]  /*a7c0*/  STL.64 [R1+0xc70], R250 ;  /* 0x000c70fa01007387 */ /* 0x000fe80000100a00 */
[----:B------:R-:W-:Y:S04]  /*a7d0*/  STL.64 [R1+0xc28], R22 ;  /* 0x000c281601007387 */ /* 0x000fe80000100a00 */
[----:B------:R-:W-:Y:S04]  /*a7e0*/  STL.64 [R1+0xc20], R248 ;  /* 0x000c20f801007387 */ /* 0x000fe80000100a00 */
[----:B------:R-:W-:Y:S04]  /*a7f0*/  STL.64 [R1+0xbc8], R246 ;  /* 0x000bc8f601007387 */ /* 0x000fe80000100a00 */
[----:B--2---:R-:W2:Y:S04]  /*a800*/  @P0 LDG.E.U16 R27, desc[UR8][R98.64] ;  /* 0x00000008621b0981 */ /* 0x004ea8000c1e1500 */
[----:B------:R-:W2:Y:S04]  /*a810*/  @P0 LDG.E.U16 R26, desc[UR8][R24.64] ;  /* 0x00000008181a0981 */ /* 0x000ea8000c1e1500 */
[----:B------:R-:W2:Y:S04]  /*a820*/  LDL.LU.64 R98, [R1+0x11e8] ;  /* 0x0011e80001627983 */ /* 0x000ea80000300a00 */
[----:B------:R1:W-:Y:S04]  /*a830*/  STL.64 [R1+0xbc0], R6 ;  /* 0x000bc00601007387 */ /* 0x0003e80000100a00 */
[----:B------:R-:W3:Y:S01]  /*a840*/  LDL.LU.64 R24, [R1+0x11e0] ;  /* 0x0011e00001187983 */ /* 0x000ee20000300a00 */
[----:B0-----:R-:W-:-:S04]  /*a850*/  IMAD R105, R105, 0x7b, RZ ;  /* 0x0000007b69697824 */ /* 0x001fc800078e02ff */
[----:B------:R-:W-:-:S04]  /*a860*/  IMAD.WIDE R224, R105, 0x2, R200 ;  /* 0x0000000269e07825 */ /* 0x000fc800078e02c8 */
[----:B------:R-:W-:Y:S01]  /*a870*/  IMAD.WIDE R106, R105, 0x2, R202 ;  /* 0x00000002696a7825 */ /* 0x000fe200078e02ca */
[----:B------:R0:W-:Y:S01]  /*a880*/  STL.64 [R1+0xb68], R224 ;  /* 0x000b68e001007387 */ /* 0x0001e20000100a00 */
[----:B------:R-:W0:Y:S02]  /*a890*/  LDC R105, c[0x0][0x3c4] ;  /* 0x0000f100ff697b82 */ /* 0x000e240000000800 */
[----:B------:R-:W-:-:S06]  /*a8a0*/  IMAD R234, R238, 0x7d, RZ ;  /* 0x0000007deeea7824 */ /* 0x000fcc00078e02ff */
[----:B------:R-:W0:Y:S01]  /*a8b0*/  LDC R238, c[0x0][0x3c4] ;  /* 0x0000f100ffee7b82 */ /* 0x000e220000000800 */
[----:B--2---:R2:W4:Y:S04]  /*a8c0*/  @P0 LDG.E.U16 R99, desc[UR8][R242.64] ;  /* 0x00000008f2630981 */ /* 0x004528000c1e1500 */
[----:B------:R-:W4:Y:S04]  /*a8d0*/  @P0 LDG.E.U16 R98, desc[UR8][R244.64] ;  /* 0x00000008f4620981 */ /* 0x000f28000c1e1500 */
[----:B---3--:R-:W3:Y:S04]  /*a8e0*/  @P0 LDG.E.U16 R25, desc[UR8][R96.64] ;  /* 0x0000000860190981 */ /* 0x008ee8000c1e1500 */
[----:B------:R-:W3:Y:S01]  /*a8f0*/  @P0 LDG.E.U16 R24, desc[UR8][R94.64] ;  /* 0x000000085e180981 */ /* 0x000ee2000c1e1500 */
[----:B0-----:R-:W-:Y:S01]  /*a900*/  IMAD R105, R105, 0x7c, RZ ;  /* 0x0000007c69697824 */ /* 0x001fe200078e02ff */
[----:B--2---:R-:W0:Y:S02]  /*a910*/  LDC R242, c[0x0][0x3c4] ;  /* 0x0000f100fff27b82 */ /* 0x004e240000000800 */
[----:B------:R-:W2:Y:S04]  /*a920*/  LDL.LU.64 R96, [R1+0x11d8] ;  /* 0x0011d80001607983 */ /* 0x000ea80000300a00 */
[----:B------:R0:W-:Y:S04]  /*a930*/  STL.64 [R1+0xb60], R106 ;  /* 0x000b606a01007387 */ /* 0x0001e80000100a00 */
[----:B------:R-:W3:Y:S04]  /*a940*/  LDL.LU.64 R94, [R1+0x11d0] ;  /* 0x0011d000015e7983 */ /* 0x000ee80000300a00 */
[----:B------:R-:W4:Y:S01]  /*a950*/  LDL.LU.64 R50, [R1+0x11c8] ;  /* 0x0011c80001327983 */ /* 0x000f220000300a00 */
[----:B0-----:R-:W-:-:S02]  /*a960*/  IMAD R242, R242, 0x16, RZ ;  /* 0x00000016f2f27824 */ /* 0x001fc400078e02ff */
[----:B------:R-:W-:Y:S01]  /*a970*/  IMAD R238, R238, 0xe, RZ ;  /* 0x0000000eeeee7824 */ /* 0x000fe200078e02ff */
[----:B--2---:R-:W2:Y:S04]  /*a980*/  @P0 LDG.E.U16 R96, desc[UR8][R208.64] ;  /* 0x00000008d0600981 */ /* 0x004ea8000c1e1500 */
[----:B------:R-:W2:Y:S04]  /*a990*/  @P0 LDG.E.U16 R97, desc[UR8][R210.64] ;  /* 0x00000008d2610981 */ /* 0x000ea8000c1e1500 */
        /* <DEDUP_REMOVED lines=22> */
[----:B------:R-:W2:Y:S04]  /*ab00*/  LDL.LU.64 R70, [R1+0x1180] ;  /* 0x0011800001467983 */ /* 0x000ea80000300a00 */
[----:B------:R-:W3:Y:S04]  /*ab10*/  LDL.LU.64 R60, [R1+0x1178] ;  /* 0x00117800013c7983 */ /* 0x000ee80000300a00 */
[----:B--2---:R-:W2:Y:S04]  /*ab20*/  @P0 LDG.E.U16 R70, desc[UR8][R106.64] ;  /* 0x000000086a460981 */ /* 0x004ea8000c1e1500 */
[----:B---3--:R-:W3:Y:S04]  /*ab30*/  @P0 LDG.E.U16 R61, desc[UR8][R62.64] ;  /* 0x000000083e3d0981 */ /* 0x008ee8000c1e1500 */
[----:B------:R0:W2:Y:S04]  /*ab40*/  @P0 LDG.E.U16 R60, desc[UR8][R226.64] ;  /* 0x00000008e23c0981 */ /* 0x0000a8000c1e1500 */
[----:B------:R-:W2:Y:S04]  /*ab50*/  @P0 LDG.E.U16 R71, desc[UR8][R72.64] ;  /* 0x0000000848470981 */ /* 0x000ea8000c1e1500 */
[----:B------:R-:W2:Y:S01]  /*ab60*/  LDL.LU.64 R62, [R1+0x1170] ;  /* 0x00117000013e7983 */ /* 0x000ea20000300a00 */
[----:B0-----:R-:W0:Y:S03]  /*ab70*/  LDC R226, c[0x0][0x3c4] ;  /* 0x0000f100ffe27b82 */ /* 0x001e260000000800 */
[----:B--2---:R-:W2:Y:S04]  /*ab80*/  @P0 LDG.E.U16 R62, desc[UR8][R68.64] ;  /* 0x00000008443e0981 */ /* 0x004ea8000c1e1500 */
[----:B------:R-:W2:Y:S04]  /*ab90*/  @P0 LDG.E.U16 R63, desc[UR8][R64.64] ;  /* 0x00000008403f0981 */ /* 0x000ea8000c1e1500 */
[----:B------:R-:W2:Y:S04]  /*aba0*/  LDL.LU.64 R68, [R1+0x1168] ;  /* 0x0011680001447983 */ /* 0x000ea80000300a00 */
[----:B------:R-:W3:Y:S01]  /*abb0*/  LDL.LU.64 R64, [R1+0x1160] ;  /* 0x0011600001407983 */ /* 0x000ee20000300a00 */
[----:B0-----:R-:W-:-:S03]  /*abc0*/  IMAD R226, R226, 0x6c, RZ ;  /* 0x0000006ce2e27824 */ /* 0x001fc600078e02ff */
[----:B--2---:R1:W2:Y:S04]  /*abd0*/  @P0 LDG.E.U16 R68, desc[UR8][R6.64] ;  /* 0x0000000806440981 */ /* 0x0042a8000c1e1500 */
[----:B---3--:R-:W3:Y:S04]  /*abe0*/  @P0 LDG.E.U16 R64, desc[UR8][R66.64] ;  /* 0x0000000842400981 */ /* 0x008ee8000c1e1500 */
[----:B------:R-:W2:Y:S01]  /*abf0*/  @P0 LDG.E.U16 R65, desc[UR8][R22.64] ;  /* 0x0000000816410981 */ /* 0x000ea2000c1e1500 */
[----:B-1----:R-:W0:Y:S03]  /*ac00*/  LDC R6, c[0x0][0x3c4] ;  /* 0x0000f100ff067b82 */ /* 0x002e260000000800 */
[----:B------:R1:W2:Y:S04]  /*ac10*/  @P0 LDG.E.U16 R69, desc[UR8][R224.64] ;  /* 0x00000008e0450981 */ /* 0x0002a8000c1e1500 */
[----:B------:R-:W2:Y:S04]  /*ac20*/  LDL.LU.64 R66, [R1+0x1158] ;  /* 0x0011580001427983 */ /* 0x000ea80000300a00 */
[----:B------:R-:W3:Y:S01]  /*ac30*/  LDL.LU.64 R22, [R1+0x1150] ;  /* 0x0011500001167983 */ /* 0x000ee20000300a00 */
[----:B0-----:R-:W-:-:S04]  /*ac40*/  IMAD R6, R6, 0x74, RZ ;  /* 0x0000007406067824 */ /* 0x001fc800078e02ff */
[----:B-1----:R-:W-:-:S04]  /*ac50*/  IMAD.WIDE R224, R6, 0x2, R202 ;  /* 0x0000000206e07825 */ /* 0x002fc800078e02ca */
[--C-:B------:R-:W-:Y:S01]  /*ac60*/  IMAD.WIDE R106, R105, 0x2, R200.reuse ;  /* 0x00000002696a7825 */ /* 0x100fe200078e02c8 */
[----:B------:R-:W4:Y:S04]  /*ac70*/  @P0 LDG.E.U16 R90, desc[UR8][R224.64] ;  /* 0x00000008e05a0981 */ /* 0x000f28000c1e1500 */
[----:B------:R-:W4:Y:S04]  /*ac80*/  @P0 LDG.E.U16 R91, desc[UR8][R106.64] ;  /* 0x000000086a5b0981 */ /* 0x000f28000c1e1500 */
[----:B--2---:R0:W2:Y:S04]  /*ac90*/  @P0 LDG.E.U16 R66, desc[UR8][R248.64] ;  /* 0x00000008f8420981 */ /* 0x0040a8000c1e1500 */
[----:B------:R1:W2:Y:S04]  /*aca0*/  @P0 LDG.E.U16 R67, desc[UR8][R246.64] ;  /* 0x00000008f6430981 */ /* 0x0002a8000c1e1500 */
[----:B---3--:R-:W3:Y:S01]  /*acb0*/  @P0 LDG.E.U16 R23, desc[UR8][R84.64] ;  /* 0x0000000854170981 */ /* 0x008ee2000c1e1500 */
[----:B0-----:R-:W-:-:S03]  /*acc0*/  IMAD.WIDE R248, R226, 0x2, R200 ;  /* 0x00000002e2f87825 */ /* 0x001fc600078e02c8 */
[----:B------:R-:W2:Y:S01]  /*acd0*/  @P0 LDG.E.U16 R22, desc[UR8][R20.64] ;  /* 0x0000000814160981 */ /* 0x000ea2000c1e1500 */
[----:B------:R-:W-:-:S04]  /*ace0*/  IMAD.WIDE R226, R226, 0x2, R202 ;  /* 0x00000002e2e27825 */ /* 0x000fc800078e02ca */
[----:B-1----:R-:W-:Y:S01]  /*acf0*/  IMAD.WIDE R246, R6, 0x2, R200 ;  /* 0x0000000206f67825 */ /* 0x002fe200078e02c8 */
[----:B------:R-:W-:Y:S04]  /*ad00*/  STL.64 [R1+0xc18], R248 ;  /* 0x000c18f801007387 */ /* 0x000fe80000100a00 */
[----:B------:R-:W-:Y:S04]  /*ad10*/  STL.64 [R1+0xc10], R226 ;  /* 0x000c10e201007387 */ /* 0x000fe80000100a00 */
[----:B------:R-:W-:Y:S04]  /*ad20*/  STL.64 [R1+0xbb8], R246 ;  /* 0x000bb8f601007387 */ /* 0x000fe80000100a00 */
[----:B------:R-:W2:Y:S04]  /*ad30*/  LDL.LU.64 R84, [R1+0x1148] ;  /* 0x0011480001547983 */ /* 0x000ea80000300a00 */
[----:B------:R-:W-:Y:S04]  /*ad40*/  STL.64 [R1+0xbb0], R224 ;  /* 0x000bb0e001007387 */ /* 0x000fe80000100a00 */
[----:B------:R-:W3:Y:S01]  /*ad50*/  LDL.LU.64 R20, [R1+0x1140] ;  /* 0x0011400001147983 */ /* 0x000ee20000300a00 */
[----:B------:R-:W-:-:S02]  /*ad60*/  IMAD.WIDE R6, R105, 0x2, R202 ;  /* 0x0000000269067825 */ /* 0x000fc400078e02ca */
[----:B------:R-:W0:Y:S01]  /*ad70*/  LDC R105, c[0x0][0x3c4] ;  /* 0x0000f100ff697b82 */ /* 0x000e220000000800 */
[----:B------:R-:W-:Y:S04]  /*ad80*/  STL.64 [R1+0xb58], R106 ;  /* 0x000b586a01007387 */ /* 0x000fe80000100a00 */
[----:B------:R-:W4:Y:S04]  /*ad90*/  @P0 LDG.E.U16 R88, desc[UR8][R226.64] ;  /* 0x00000008e2580981 */ /* 0x000f28000c1e1500 */
[----:B------:R-:W4:Y:S04]  /*ada0*/  @P0 LDG.E.U16 R92, desc[UR8][R6.64] ;  /* 0x00000008065c0981 */ /* 0x000f28000c1e1500 */
[----:B------:R-:W4:Y:S04]  /*adb0*/  @P0 LDG.E.U16 R87, desc[UR8][R248.64] ;  /* 0x00000008f8570981 */ /* 0x000f28000c1e1500 */
[----:B------:R-:W4:Y:S04]  /*adc0*/  @P0 LDG.E.U16 R89, desc[UR8][R246.64] ;  /* 0x00000008f6590981 */ /* 0x000f28000c1e1500 */
[----:B--2---:R-:W2:Y:S04]  /*add0*/  @P0 LDG.E.U16 R84, desc[UR8][R40.64] ;  /* 0x0000000828540981 */ /* 0x004ea8000c1e1500 */
[----:B------:R-:W2:Y:S04]  /*ade0*/  @P0 LDG.E.U16 R85, desc[UR8][R126.64] ;  /* 0x000000087e550981 */ /* 0x000ea8000c1e1500 */
[----:B---3--:R-:W3:Y:S04]  /*adf0*/  @P0 LDG.E.U16 R21, desc[UR8][R82.64] ;  /* 0x0000000852150981 */ /* 0x008ee8000c1e1500 */
[----:B------:R-:W2:Y:S04]  /*ae00*/  @P0 LDG.E.U16 R20, desc[UR8][R18.64] ;  /* 0x0000000812140981 */ /* 0x000ea8000c1e1500 */
[----:B------:R-:W2:Y:S04]  /*ae10*/  LDL.LU.64 R82, [R1+0x1138] ;  /* 0x0011380001527983 */ /* 0x000ea80000300a00 */
[----:B------:R1:W-:Y:S04]  /*ae20*/  STL.64 [R1+0x9f8], R6 ;  /* 0x0009f80601007387 */ /* 0x0003e80000100a00 */
[----:B------:R-:W3:Y:S01]  /*ae30*/  LDL.LU.64 R18, [R1+0x1130] ;  /* 0x0011300001127983 */ /* 0x000ee20000300a00 */
[----:B0-----:R-:W-:-:S03]  /*ae40*/  IMAD R105, R105, 0x6d, RZ ;  /* 0x0000006d69697824 */ /* 0x001fc600078e02ff */
[----:B--2---:R0:W2:Y:S04]  /*ae50*/  @P0 LDG.E.U16 R82, desc[UR8][R222.64] ;  /* 0x00000008de520981 */ /* 0x0040a8000c1e1500 */
[----:B------:R-:W2:Y:S04]  /*ae60*/  @P0 LDG.E.U16 R83, desc[UR8][R38.64] ;  /* 0x0000000826530981 */ /* 0x000ea8000c1e1500 */
[----:B---3--:R-:W3:Y:S01]  /*ae70*/  @P0 LDG.E.U16 R19, desc[UR8][R80.64] ;  /* 0x0000000850130981 */ /* 0x008ee2000c1e1500 */
[----:B0-----:R-:W0:Y:S01]  /*ae80*/  LDC R222, c[0x0][0x3c4] ;  /* 0x0000f100ffde7b82 */ /* 0x001e220000000800 */
[----:B-1----:R-:W-:-:S02]  /*ae90*/  IMAD.WIDE R6, R104, 0x2, R200 ;  /* 0x0000000268067825 */ /* 0x002fc400078e02c8 */
[----:B------:R-:W2:Y:S02]  /*aea0*/  @P0 LDG.E.U16 R18, desc[UR8][R152.64] ;  /* 0x0000000898120981 */ /* 0x000ea4000c1e1500 */
[----:B------:R-:W-:Y:S02]  /*aeb0*/  IMAD.WIDE R106, R105, 0x2, R202 ;  /* 0x00000002696a7825 */ /* 0x000fe400078e02ca */
[----:B------:R-:W2:Y:S04]  /*aec0*/  @P0 LDG.E.U16 R115, desc[UR8][R6.64] ;  /* 0x0000000806730981 */ /* 0x000ea8000c1e1500 */
[----:B------:R-:W2:Y:S04]  /*aed0*/  LDL.LU.64 R80, [R1+0x1128] ;  /* 0x0011280001507983 */ /* 0x000ea80000300a00 */
[----:B------:R-:W3:Y:S04]  /*aee0*/  LDL.LU.64 R72, [R1+0x1120] ;  /* 0x0011200001487983 */ /* 0x000ee80000300a00 */
[----:B------:R-:W4:Y:S01]  /*aef0*/  @P0 LDG.E.U16 R114, desc[UR8][R106.64] ;  /* 0x000000086a720981 */ /* 0x000f22000c1e1500 */
[----:B0-----:R-:W-:-:S03]  /*af00*/  IMAD R222, R222, 0x65, RZ ;  /* 0x00000065dede7824 */ /* 0x001fc600078e02ff */
[----:B--2---:R-:W2:Y:S04]  /*af10*/  @P0 LDG.E.U16 R80, desc[UR8][R34.64] ;  /* 0x0000000822500981 */ /* 0x004ea8000c1e1500 */
[----:B---3--:R-:W3:Y:S04]  /*af20*/  @P0 LDG.E.U16 R72, desc[UR8][R78.64] ;  /* 0x000000084e480981 */ /* 0x008ee8000c1e1500 */
[----:B------:R-:W2:Y:S04]  /*af30*/  @P0 LDG.E.U16 R73, desc[UR8][R74.64] ;  /* 0x000000084a490981 */ /* 0x000ea8000c1e1500 */
[----:B------:R-:W2:Y:S04]  /*af40*/  @P0 LDG.E.U16 R81, desc[UR8][R154.64] ;  /* 0x000000089a510981 */ /* 0x000ea8000c1e1500 */
[----:B------:R-:W2:Y:S04]  /*af50*/  LDL.LU.64 R78, [R1+0x1118] ;  /* 0x00111800014e7983 */ /* 0x000ea80000300a00 */
[----:B------:R-:W3:Y:S01]  /*af60*/  LDL.LU.64 R74, [R1+0x1110] ;  /* 0x00111000014a7983 */ /* 0x000ee20000300a00 */
[----:B------:R-:W-:-:S04]  /*af70*/  IMAD.WIDE R226, R222, 0x2, R200 ;  /* 0x00000002dee27825 */ /* 0x000fc800078e02c8 */
[----:B------:R-:W-:Y:S01]  /*af80*/  IMAD.WIDE R224, R222, 0x2, R202 ;  /* 0x00000002dee07825 */ /* 0x000fe200078e02ca */
[----:B------:R-:W4:Y:S04]  /*af90*/  @P0 LDG.E.U16 R111, desc[UR8][R226.64] ;  /* 0x00000008e26f0981 */ /* 0x000f28000c1e1500 */
[----:B--2---:R-:W2:Y:S04]  /*afa0*/  @P0 LDG.E.U16 R78, desc[UR8][R16.64] ;  /* 0x00000008104e0981 */ /* 0x004ea8000c1e1500 */
[----:B---3--:R-:W3:Y:S04]  /*afb0*/  @P0 LDG.E.U16 R74, desc[UR8][R76.64] ;  /* 0x000000084c4a0981 */ /* 0x008ee8000c1e1500 */
[----:B------:R-:W2:Y:S04]  /*afc0*/  @P0 LDG.E.U16 R75, desc[UR8][R12.64] ;  /* 0x000000080c4b0981 */ /* 0x000ea8000c1e1500 */
[----:B------:R-:W2:Y:S04]  /*afd0*/  @P0 LDG.E.U16 R79, desc[UR8][R10.64] ;  /* 0x000000080a4f0981 */ /* 0x000ea8000c1e1500 */
[----:B------:R-:W2:Y:S04]  /*afe0*/  LDL.LU.64 R76, [R1+0x1108] ;  /* 0x00110800014c7983 */ /* 0x000ea80000300a00 */
[----:B------:R-:W3:Y:S01]  /*aff0*/  LDL.LU.64 R12, [R1+0x1100] ;  /* 0x00110000010c7983 */ /* 0x000ee20000300a00 */
[----:B------:R-:W-:-:S03]  /*b000*/  IMAD.WIDE R222, R105, 0x2, R200 ;  /* 0x0000000269de7825 */ /* 0x000fc600078e02c8 */
[----:B------:R0:W3:Y:S04]  /*b010*/  @P0 LDG.E.U16 R112, desc[UR8][R224.64] ;  /* 0x00000008e0700981 */ /* 0x0000e8000c1e1500 */
[----:B------:R1:W4:Y:S04]  /*b020*/  @P0 LDG.E.U16 R113, desc[UR8][R222.64] ;  /* 0x00000008de710981 */ /* 0x000328000c1e1500 */
[----:B--2---:R-:W2:Y:S04]  /*b030*/  @P0 LDG.E.U16 R76, desc[UR8][R14.64] ;  /* 0x000000080e4c0981 */ /* 0x004ea8000c1e1500 */
[----:B------:R-:W2:Y:S04]  /*b040*/  @P0 LDG.E.U16 R77, desc[UR8][R8.64] ;  /* 0x00000008084d0981 */ /* 0x000ea8000c1e1500 */
[----:B---3--:R-:W3:Y:S04]  /*b050*/  @P0 LDG.E.U16 R13, desc[UR8][R128.64] ;  /* 0x00000008800d0981 */ /* 0x008ee8000c1e1500 */
[----:B------:R-:W2:Y:S04]  /*b060*/  LDL.LU.64 R14, [R1+0x10f8] ;  /* 0x0010f800010e7983 */ /* 0x000ea80000300a00 */
[----:B------:R-:W3:Y:S04]  /*b070*/  LDL.LU.64 R8, [R1+0x10f0] ;  /* 0x0010f00001087983 */ /* 0x000ee80000300a00 */
[----:B------:R-:W5:Y:S04]  /*b080*/  LDL.LU.64 R16, [R1+0x10e8] ;  /* 0x0010e80001107983 */ /* 0x000f680000300a00 */
[----:B------:R-:W3:Y:S04]  /*b090*/  LDL.LU.64 R10, [R1+0x10e0] ;  /* 0x0010e000010a7983 */ /* 0x000ee80000300a00 */
[----:B------:R-:W3:Y:S04]  /*b0a0*/  LDL.LU.64 R34, [R1+0x10d8] ;  /* 0x0010d80001227983 */ /* 0x000ee80000300a00 */
[----:B------:R-:W4:Y:S04]  /*b0b0*/  LDL.LU.64 R154, [R1+0x10d0] ;  /* 0x0010d000019a7983 */ /* 0x000f280000300a00 */
[----:B------:R-:W4:Y:S04]  /*b0c0*/  LDL.LU.64 R38, [R1+0x10c8] ;  /* 0x0010c80001267983 */ /* 0x000f280000300a00 */
[----:B------:R-:W4:Y:S04]  /*b0d0*/  LDL.LU.64 R40, [R1+0x10c0] ;  /* 0x0010c00001287983 */ /* 0x000f280000300a00 */
[----:B------:R-:W4:Y:S04]  /*b0e0*/  LDL.LU.64 R126, [R1+0x10b8] ;  /* 0x0010b800017e7983 */ /* 0x000f280000300a00 */
[----:B------:R-:W-:Y:S04]  /*b0f0*/  STL.64 [R1+0xc68], R226 ;  /* 0x000c68e201007387 */ /* 0x000fe80000100a00 */
[----:B------:R0:W-:Y:S04]  /*b100*/  STL.64 [R1+0xc60], R224 ;  /* 0x000c60e001007387 */ /* 0x0001e80000100a00 */
[----:B------:R-:W4:Y:S04]  /*b110*/  LDL.LU.64 R152, [R1+0x10b0] ;  /* 0x0010b00001987983 */ /* 0x000f280000300a00 */
[----:B------:R1:W-:Y:S01]  /*b120*/  STL.64 [R1+0xc08], R222 ;  /* 0x000c08de01007387 */ /* 0x0003e20000100a00 */
[----:B0-----:R-:W-:-:S03]  /*b130*/  IMAD.WIDE R224, R104, 0x2, R202 ;  /* 0x0000000268e07825 */ /* 0x001fc600078e02ca */
[----:B------:R0:W4:Y:S01]  /*b140*/  @P0 LDG.E.U16 R12, desc[UR8][R4.64] ;  /* 0x00000008040c0981 */ /* 0x000122000c1e1500 */
[----:B------:R-:W-:-:S03]  /*b150*/  IMAD.WIDE R104, R234, 0x2, R202 ;  /* 0x00000002ea687825 */ /* 0x000fc600078e02ca */
[----:B------:R-:W4:Y:S04]  /*b160*/  @P0 LDG.E.U16 R116, desc[UR8][R224.64] ;  /* 0x00000008e0740981 */ /* 0x000f28000c1e1500 */
[----:B------:R2:W4:Y:S01]  /*b170*/  @P0 LDG.E.U16 R118, desc[UR8][R104.64] ;  /* 0x0000000868760981 */ /* 0x000522000c1e1500 */
[--C-:B-1----:R-:W-:Y:S01]  /*b180*/  IMAD.WIDE R222, R242, 0x2, R200.reuse ;  /* 0x00000002f2de7825 */ /* 0x102fe200078e02c8 */
[----:B0-----:R-:W0:Y:S02]  /*b190*/  LDC R5, c[0x0][0x3c4] ;  /* 0x0000f100ff057b82 */ /* 0x001e240000000800 */
[----:B--2---:R-:W2:Y:S04]  /*b1a0*/  @P0 LDG.E.U16 R15, desc[UR8][R36.64] ;  /* 0x00000008240f0981 */ /* 0x004ea8000c1e1500 */
[----:B------:R-:W2:Y:S04]  /*b1b0*/  @P0 LDG.E.U16 R14, desc[UR8][R42.64] ;  /* 0x000000082a0e0981 */ /* 0x000ea8000c1e1500 */
[----:B-----5:R-:W5:Y:S04]  /*b1c0*/  @P0 LDG.E.U16 R17, desc[UR8][R184.64] ;  /* 0x00000008b8110981 */ /* 0x020f68000c1e1500 */
[----:B------:R-:W2:Y:S04]  /*b1d0*/  @P0 LDG.E.U16 R16, desc[UR8][R30.64] ;  /* 0x000000081e100981 */ /* 0x000ea8000c1e1500 */
[----:B---3--:R-:W3:Y:S04]  /*b1e0*/  @P0 LDG.E.U16 R10, desc[UR8][R222.64] ;  /* 0x00000008de0a0981 */ /* 0x008ee8000c1e1500 */
[----:B------:R-:W2:Y:S04]  /*b1f0*/  LDL.LU.64 R184, [R1+0x10a8] ;  /* 0x0010a80001b87983 */ /* 0x000ea80000300a00 */
[----:B------:R1:W-:Y:S04]  /*b200*/  STL.64 [R1+0xc00], R106 ;  /* 0x000c006a01007387 */ /* 0x0003e80000100a00 */
[----:B------:R-:W2:Y:S04]  /*b210*/  LDL.LU.64 R30, [R1+0x10a0] ;  /* 0x0010a000011e7983 */ /* 0x000ea80000300a00 */
[----:B------:R-:W-:Y:S04]  /*b220*/  STL.64 [R1+0x1048], R6 ;  /* 0x0010480601007387 */ /* 0x000fe80000100a00 */
[----:B------:R-:W2:Y:S04]  /*b230*/  LDL.LU.64 R36, [R1+0x1098] ;  /* 0x0010980001247983 */ /* 0x000ea80000300a00 */
[----:B------:R-:W2:Y:S04]  /*b240*/  LDL.LU.64 R42, [R1+0x1090] ;  /* 0x00109000012a7983 */ /* 0x000ea80000300a00 */
[----:B------:R-:W2:Y:S04]  /*b250*/  LDL.LU.64 R128, [R1+0x1088] ;  /* 0x0010880001807983 */ /* 0x000ea80000300a00 */
[----:B------:R-:W2:Y:S04]  /*b260*/  LDL.LU.64 R28, [R1+0x1080] ;  /* 0x00108000011c7983 */ /* 0x000ea80000300a00 */
[----:B------:R-:W2:Y:S04]  /*b270*/  LDL.LU.64 R32, [R1+0x1078] ;  /* 0x0010780001207983 */ /* 0x000ea80000300a00 */
[----:B------:R-:W2:Y:S04]  /*b280*/  LDL.LU.64 R2, [R1+0x1070] ;  /* 0x0010700001027983 */ /* 0x000ea80000300a00 */
[----:B------:R-:W2:Y:S04]  /*b290*/  LDL.LU.64 R208, [R1+0x1068] ;  /* 0x0010680001d07983 */ /* 0x000ea80000300a00 */
[----:B------:R-:W2:Y:S01]  /*b2a0*/  LDL.LU.64 R210, [R1+0x1060] ;  /* 0x0010600001d27983 */ /* 0x000ea20000300a00 */
[----:B-1----:R-:W-:-:S03]  /*b2b0*/  IMAD.WIDE R106, R234, 0x2, R200 ;  /* 0x00000002ea6a7825 */ /* 0x002fc600078e02c8 */
[----:B------:R-:W-:Y:S04]  /*b2c0*/  STL.64 [R1+0xba8], R224 ;  /* 0x000ba8e001007387 */ /* 0x000fe80000100a00 */
[----:B------:R-:W-:Y:S04]  /*b2d0*/  STL.64 [R1+0x9f0], R106 ;  /* 0x0009f06a01007387 */ /* 0x000fe80000100a00 */
[----:B------:R1:W-:Y:S04]  /*b2e0*/  STL.64 [R1+0x9e8], R104 ;  /* 0x0009e86801007387 */ /* 0x0003e80000100a00 */
[----:B------:R0:W3:Y:S01]  /*b2f0*/  @P0 LDG.E.U16 R117, desc[UR8][R106.64] ;  /* 0x000000086a750981 */ /* 0x0000e2000c1e1500 */
[----:B-1----:R-:W-:-:S04]  /*b300*/  IMAD.WIDE R104, R207, 0x2, R200 ;  /* 0x00000002cf687825 */ /* 0x002fc800078e02c8 */
[--C-:B0-----:R-:W-:Y:S01]  /*b310*/  IMAD.WIDE R106, R242, 0x2, R202.reuse ;  /* 0x00000002f26a7825 */ /* 0x101fe200078e02ca */
[----:B------:R-:W3:Y:S04]  /*b320*/  @P0 LDG.E.U16 R8, desc[UR8][R104.64] ;  /* 0x0000000868080981 */ /* 0x000ee8000c1e1500 */
[----:B------:R-:W3:Y:S01]  /*b330*/  @P0 LDG.E.U16 R9, desc[UR8][R106.64] ;  /* 0x000000086a090981 */ /* 0x000ee2000c1e1500 */
[----:B------:R-:W-:-:S05]  /*b340*/  IMAD.WIDE R6, R238, 0x2, R202 ;  /* 0x00000002ee067825 */ /* 0x000fca00078e02ca */
[----:B------:R0:W3:Y:S04]  /*b350*/  @P0 LDG.E.U16 R11, desc[UR8][R6.64] ;  /* 0x00000008060b0981 */ /* 0x0000e8000c1e1500 */
[----:B------:R-:W-:Y:S04]  /*b360*/  STL.64 [R1+0x1028], R222 ;  /* 0x001028de01007387 */ /* 0x000fe80000100a00 */
[----:B------:R1:W-:Y:S01]  /*b370*/  STL.64 [R1+0x1020], R106 ;  /* 0x0010206a01007387 */ /* 0x0003e20000100a00 */
[----:B0-----:R-:W-:-:S03]  /*b380*/  PRMT R7, RZ, 0x7610, R7 ;  /* 0x00007610ff077816 */ /* 0x001fc60000000007 */
[----:B------:R0:W-:Y:S01]  /*b390*/  STL.64 [R1+0x1050], R104 ;  /* 0x0010506801007387 */ /* 0x0001e20000100a00 */
[----:B-1----:R-:W1:Y:S01]  /*b3a0*/  LDC R106, c[0x0][0x3c4] ;  /* 0x0000f100ff6a7b82 */ /* 0x002e620000000800 */
[----:B0-----:R-:W-:-:S05]  /*b3b0*/  IMAD.WIDE R104, R207, 0x2, R202 ;  /* 0x00000002cf687825 */ /* 0x001fca00078e02ca */
[----:B------:R0:W3:Y:S01]  /*b3c0*/  @P0 LDG.E.U16 R7, desc[UR8][R104.64] ;  /* 0x0000000868070981 */ /* 0x0000e2000c1e1500 */
[----:B------:R-:W-:-:S03]  /*b3d0*/  PRMT R4, RZ, 0x7610, R4 ;  /* 0x00007610ff047816 */ /* 0x000fc60000000004 */
[----:B------:R0:W-:Y:S01]  /*b3e0*/  STL.64 [R1+0xb78], R104 ;  /* 0x000b786801007387 */ /* 0x0001e20000100a00 */
[----:B-1----:R-:W-:-:S05]  /*b3f0*/  LEA R106, R106, -R106, 0x3 ;  /* 0x8000006a6a6a7211 */ /* 0x002fca00078e18ff */
[----:B0-----:R-:W-:-:S04]  /*b400*/  IMAD.WIDE R104, R106, 0x2, R200 ;  /* 0x000000026a687825 */ /* 0x001fc800078e02c8 */
[----:B------:R-:W-:Y:S01]  /*b410*/  IMAD.WIDE R106, R106, 0x2, R202 ;  /* 0x000000026a6a7825 */ /* 0x000fe200078e02ca */
[----:B------:R-:W3:Y:S04]  /*b420*/  @P0 LDG.E.U16 R0, desc[UR8][R104.64] ;  /* 0x0000000868000981 */ /* 0x000ee8000c1e1500 */
[----:B------:R0:W3:Y:S02]  /*b430*/  @P0 LDG.E.U16 R4, desc[UR8][R106.64] ;  /* 0x000000086a040981 */ /* 0x0000e4000c1e1500 */
[----:B0-----:R-:W-:Y:S02]  /*b440*/  LEA R106, R5, -R5, 0x4 ;  /* 0x80000005056a7211 */ /* 0x001fe400078e20ff */
[----:B------:R-:W-:-:S03]  /*b450*/  PRMT R5, RZ, 0x7610, R5 ;  /* 0x00007610ff057816 */ /* 0x000fc60000000005 */
[----:B------:R-:W-:-:S05]  /*b460*/  IMAD.WIDE R104, R106, 0x2, R200 ;  /* 0x000000026a687825 */ /* 0x000fca00078e02c8 */
[----:B------:R0:W3:Y:S01]  /*b470*/  @P0 LDG.E.U16 R5, desc[UR8][R104.64] ;  /* 0x0000000868050981 */ /* 0x0000e2000c1e1500 */
[----:B------:R-:W-:Y:S01]  /*b480*/  PRMT R6, RZ, 0x7610, R6 ;  /* 0x00007610ff067816 */ /* 0x000fe20000000006 */
[----:B------:R-:W-:-:S05]  /*b490*/  IMAD.WIDE R106, R106, 0x2, R202 ;  /* 0x000000026a6a7825 */ /* 0x000fca00078e02ca */
[----:B------:R1:W3:Y:S01]  /*b4a0*/  @P0 LDG.E.U16 R6, desc[UR8][R106.64] ;  /* 0x000000086a060981 */ /* 0x0002e2000c1e1500 */
[----:B--2---:R-:W-:-:S04]  /*b4b0*/  LEA R207, R210, R211, 0x8 ;  /* 0x000000d3d2cf7211 */ /* 0x004fc800078e40ff */
[C---:B------:R-:W-:Y:S01]  /*b4c0*/  LOP3.LUT R223, R207.reuse, 0x10, RZ, 0x3c, !PT ;  /* 0x00000010cfdf7812 */ /* 0x040fe200078e3cff */
[----:B------:R-:W-:Y:S04]  /*b4d0*/  STS.U16 [R207+UR4+0x10400], R183 ;  /* 0x010400b7cf007988 */ /* 0x000fe80008000404 */
[----:B------:R2:W-:Y:S04]  /*b4e0*/  STS.U16 [R207+UR4+0x18400], R184 ;  /* 0x018400b8cf007988 */ /* 0x0005e80008000404 */
[----:B------:R-:W-:Y:S04]  /*b4f0*/  STS.U16 [R207+UR4+0x10800], R185 ;  /* 0x010800b9cf007988 */ /* 0x000fe80008000404 */
[----:B------:R-:W-:Y:S01]  /*b500*/  STS.U16 [R207+UR4+0x18800], R186 ;  /* 0x018800bacf007988 */ /* 0x000fe20008000404 */
[C---:B------:R-:W-:Y:S01]  /*b510*/  LOP3.LUT R222, R207.reuse, 0x20, RZ, 0x3c, !PT ;  /* 0x00000020cfde7812 */ /* 0x040fe200078e3cff */
[----:B--2---:R-:W2:Y:S02]  /*b520*/  LDC R184, c[0x0][0x3d8] ;  /* 0x0000f600ffb87b82 */ /* 0x004ea40000000800 */
        /* <DEDUP_REMOVED lines=16> */
[C---:B0-----:R-:W-:Y:S01]  /*b630*/  LOP3.LUT R104, R207.reuse, 0x30, RZ, 0x3c, !PT ;  /* 0x00000030cf687812 */ /* 0x041fe200078e3cff */
[----:B-1----:R-:W0:Y:S02]  /*b640*/  LDC.64 R204, c[0x0][0x390] ;  /* 0x0000e400ffcc7b82 */ /* 0x002e240000000a00 */
        /* <DEDUP_REMOVED lines=12> */
[----:B----4-:R-:W-:Y:S04]  /*b710*/  STS.U16 [R223+UR4+0x10080], R155 ;  /* 0x0100809bdf007988 */ /* 0x010fe80008000404 */
        /* <DEDUP_REMOVED lines=85> */
[----:B------:R0:W-:Y:S04]  /*bc70*/  STS.U16 [R104+UR4+0x12d80], R61 ;  /* 0x012d803d68007988 */ /* 0x0001e80008000404 */
[----:B------:R-:W-:Y:S01]  /*bc80*/  STS.U16 [R104+UR4+0x1ad80], R62 ;  /* 0x01ad803e68007988 */ /* 0x000fe20008000404 */
[C---:B-1----:R-:W-:Y:S01]  /*bc90*/  LOP3.LUT R24, R207.reuse, 0x40, RZ, 0x3c, !PT ;  /* 0x00000040cf187812 */ /* 0x042fe200078e3cff */
[----:B----4-:R-:W1:Y:S02]  /*bca0*/  LDC R60, c[0x0][0x3c4] ;  /* 0x0000f100ff3c7b82 */ /* 0x010e640000000800 */
[----:B------:R-:W-:Y:S04]  /*bcb0*/  STS.U16 [R104+UR4+0x13180], R63 ;  /* 0x0131803f68007988 */ /* 0x000fe80008000404 */
[----:B------:R-:W-:Y:S02]  /*bcc0*/  STS.U16 [R104+UR4+0x1b180], R64 ;  /* 0x01b1804068007988 */ /* 0x000fe40008000404 */
[----:B0-----:R-:W0:Y:S02]  /*bcd0*/  LDC R61, c[0x0][0x3c4] ;  /* 0x0000f100ff3d7b82 */ /* 0x001e240000000800 */
        /* <DEDUP_REMOVED lines=8> */
[----:B----4-:R-:W4:Y:S01]  /*bd60*/  LDC R70, c[0x0][0x3c4] ;  /* 0x0000f100ff467b82 */ /* 0x010f220000000800 */
[----:B--2---:R-:W-:-:S02]  /*bd70*/  LOP3.LUT R19, R207, 0x50, RZ, 0x3c, !PT ;  /* 0x00000050cf137812 */ /* 0x004fc400078e3cff */
        /* <DEDUP_REMOVED lines=8> */
[----:B------:R0:W-:Y:S01]  /*be00*/  STS.U16 [R24+UR4+0x11600], R71 ;  /* 0x0116004718007988 */ /* 0x0001e20008000404 */
[----:B--2---:R-:W2:Y:S03]  /*be10*/  LDC R21, c[0x0][0x3c4] ;  /* 0x0000f100ff157b82 */ /* 0x004ea60000000800 */
[----:B------:R-:W-:Y:S04]  /*be20*/  STS.U16 [R24+UR4+0x19600], R72 ;  /* 0x0196004818007988 */ /* 0x000fe80008000404 */
[----:B------:R-:W-:Y:S01]  /*be30*/  STS.U16 [R24+UR4+0x11a00], R73 ;  /* 0x011a004918007988 */ /* 0x000fe20008000404 */
[----:B0-----:R-:W0:Y:S03]  /*be40*/  LDC R20, c[0x0][0x3c4] ;  /* 0x0000f100ff147b82 */ /* 0x001e260000000800 */
[----:B------:R-:W-:Y:S04]  /*be50*/  STS.U16 [R24+UR4+0x19a00], R74 ;  /* 0x019a004a18007988 */ /* 0x000fe80008000404 */
[----:B------:R3:W-:Y:S01]  /*be60*/  STS.U16 [R24+UR4+0x11e00], R75 ;  /* 0x011e004b18007988 */ /* 0x0007e20008000404 */
[----:B-1----:R-:W-:Y:S01]  /*be70*/  IMAD R60, R60, 0x2e, RZ ;  /* 0x0000002e3c3c7824 */ /* 0x002fe200078e02ff */
[----:B------:R-:W1:Y:S02]  /*be80*/  LDC R71, c[0x0][0x3c4] ;  /* 0x0000f100ff477b82 */ /* 0x000e640000000800 */
[----:B------:R0:W-:Y:S04]  /*be90*/  STS.U16 [R24+UR4+0x19e00], R76 ;  /* 0x019e004c18007988 */ /* 0x0001e80008000404 */
[----:B------:R-:W-:Y:S02]  /*bea0*/  STS.U16 [R24+UR4+0x12200], R77 ;  /* 0x0122004d18007988 */ /* 0x000fe40008000404 */
[----:B---3--:R-:W3:Y:S02]  /*beb0*/  LDC R75, c[0x0][0x3c4] ;  /* 0x0000f100ff4b7b82 */ /* 0x008ee40000000800 */
[----:B------:R-:W-:Y:S04]  /*bec0*/  STS.U16 [R24+UR4+0x1a200], R78 ;  /* 0x01a2004e18007988 */ /* 0x000fe80008000404 */
[----:B------:R-:W-:Y:S01]  /*bed0*/  STS.U16 [R24+UR4+0x12600], R79 ;  /* 0x0126004f18007988 */ /* 0x000fe20008000404 */
[----:B------:R-:W-:Y:S01]  /*bee0*/  IMAD R61, R61, 0x2f, RZ ;  /* 0x0000002f3d3d7824 */ /* 0x000fe200078e02ff */
[----:B------:R-:W0:Y:S02]  /*bef0*/  LDC R72, c[0x0][0x3c4] ;  /* 0x0000f100ff487b82 */ /* 0x000e240000000800 */
[----:B------:R-:W-:Y:S04]  /*bf00*/  STS.U16 [R24+UR4+0x1a600], R80 ;  /* 0x01a6005018007988 */ /* 0x000fe80008000404 */
[----:B------:R-:W-:Y:S04]  /*bf10*/  STS.U16 [R24+UR4+0x12a00], R81 ;  /* 0x012a005118007988 */ /* 0x000fe80008000404 */
[----:B------:R-:W-:Y:S01]  /*bf20*/  STS.U16 [R24+UR4+0x1aa00], R82 ;  /* 0x01aa005218007988 */ /* 0x000fe20008000404 */
[----:B------:R-:W0:Y:S03]  /*bf30*/  LDC R73, c[0x0][0x3c4] ;  /* 0x0000f100ff497b82 */ /* 0x000e260000000800 */
        /* <DEDUP_REMOVED lines=9> */
[----:B------:R-:W-:Y:S01]  /*bfd0*/  STS.U16 [R24+UR4+0x1be00], R92 ;  /* 0x01be005c18007988 */ /* 0x000fe20008000404 */
[C---:B------:R-:W-:Y:S01]  /*bfe0*/  IMAD.WIDE R142, R60.reuse, 0x2, R200 ;  /* 0x000000023c8e7825 */ /* 0x040fe200078e02c8 */
[----:B------:R-:W1:Y:S02]  /*bff0*/  LDC R74, c[0x0][0x3c4] ;  /* 0x0000f100ff4a7b82 */ /* 0x000e640000000800 */
[----:B-----5:R5:W-:Y:S04]  /*c000*/  STS.U16 [R19+UR4+0x18a80], R17 ;  /* 0x018a801113007988 */ /* 0x020be80008000404 */
[----:B------:R2:W-:Y:S01]  /*c010*/  STS.U16 [R19+UR4+0x10a80], R18 ;  /* 0x010a801213007988 */ /* 0x0005e20008000404 */
[----:B------:R-:W-:Y:S01]  /*c020*/  IMAD.WIDE R140, R60, 0x2, R202 ;  /* 0x000000023c8c7825 */ /* 0x000fe200078e02ca */
[----:B0-----:R-:W0:Y:S08]  /*c030*/  LDC R76, c[0x0][0x3c4] ;  /* 0x0000f100ff4c7b82 */ /* 0x001e300000000800 */
[----:B-----5:R-:W5:Y:S08]  /*c040*/  LDC R17, c[0x0][0x3c4] ;  /* 0x0000f100ff117b82 */ /* 0x020f700000000800 */
[----:B--2---:R-:W2:Y:S01]  /*c050*/  LDC R18, c[0x0][0x3c4] ;  /* 0x0000f100ff127b82 */ /* 0x004ea20000000800 */
[----:B------:R-:W-:Y:S04]  /*c060*/  STS.U16 [R19+UR4+0x10280], R33 ;  /* 0x0102802113007988 */ /* 0x000fe80008000404 */
[----:B------:R-:W-:Y:S03]  /*c070*/  STS.U16 [R19+UR4+0x18280], R32 ;  /* 0x0182802013007988 */ /* 0x000fe60008000404 */
[----:B------:R-:W0:Y:S01]  /*c080*/  LDC R77, c[0x0][0x3c4] ;  /* 0x0000f100ff4d7b82 */ /* 0x000e220000000800 */
[----:B------:R-:W-:Y:S04]  /*c090*/  STS.U16 [R19+UR4+0x10680], R31 ;  /* 0x0106801f13007988 */ /* 0x000fe80008000404 */
[----:B------:R-:W-:Y:S01]  /*c0a0*/  STS.U16 [R19+UR4+0x18680], R30 ;  /* 0x0186801e13007988 */ /* 0x000fe20008000404 */
[----:B-----5:R-:W-:-:S03]  /*c0b0*/  IMAD R17, R17, 0x17, RZ ;  /* 0x0000001711117824 */ /* 0x020fc600078e02ff */
[----:B------:R-:W-:Y:S01]  /*c0c0*/  STS.U16 [R19+UR4+0x10e80], R16 ;  /* 0x010e801013007988 */ /* 0x000fe20008000404 */
[----:B------:R-:W5:Y:S01]  /*c0d0*/  LDC R78, c[0x0][0x3c4] ;  /* 0x0000f100ff4e7b82 */ /* 0x000f620000000800 */
[----:B------:R-:W-:Y:S02]  /*c0e0*/  IMAD.WIDE R122, R17, 0x2, R200 ;  /* 0x00000002117a7825 */ /* 0x000fe400078e02c8 */
[----:B------:R-:W-:Y:S01]  /*c0f0*/  STS.U16 [R19+UR4+0x18e80], R15 ;  /* 0x018e800f13007988 */ /* 0x000fe20008000404 */
[----:B--2---:R-:W-:-:S03]  /*c100*/  LEA R18, R18, -R18, 0x5 ;  /* 0x8000001212127211 */ /* 0x004fc600078e28ff */
[----:B------:R-:W-:Y:S01]  /*c110*/  STS.U16 [R19+UR4+0x11280], R14 ;  /* 0x0112800e13007988 */ /* 0x000fe20008000404 */
[----:B------:R-:W-:Y:S01]  /*c120*/  IMAD.WIDE R120, R17, 0x2, R202 ;  /* 0x0000000211787825 */ /* 0x000fe200078e02ca */
[----:B------:R-:W2:Y:S02]  /*c130*/  LDC R79, c[0x0][0x3c4] ;  /* 0x0000f100ff4f7b82 */ /* 0x000ea40000000800 */
[----:B------:R0:W-:Y:S01]  /*c140*/  STS.U16 [R19+UR4+0x19280], R13 ;  /* 0x0192800d13007988 */ /* 0x0001e20008000404 */
[----:B------:R-:W-:-:S03]  /*c150*/  IMAD.WIDE R106, R18, 0x2, R200 ;  /* 0x00000002126a7825 */ /* 0x000fc600078e02c8 */
[----:B------:R-:W-:Y:S01]  /*c160*/  STS.U16 [R19+UR4+0x11680], R93 ;  /* 0x0116805d13007988 */ /* 0x000fe20008000404 */
[----:B---3--:R-:W-:Y:S01]  /*c170*/  IMAD R75, R75, 0x4f, RZ ;  /* 0x0000004f4b4b7824 */ /* 0x008fe200078e02ff */
[----:B------:R-:W3:Y:S02]  /*c180*/  LDC R80, c[0x0][0x3c4] ;  /* 0x0000f100ff507b82 */ /* 0x000ee40000000800 */
[----:B------:R-:W-:Y:S01]  /*c190*/  STS.U16 [R19+UR4+0x19680], R94 ;  /* 0x0196805e13007988 */ /* 0x000fe20008000404 */
[----:B0-----:R-:W-:-:S03]  /*c1a0*/  LOP3.LUT R13, R207, 0x60, RZ, 0x3c, !PT ;  /* 0x00000060cf0d7812 */ /* 0x001fc600078e3cff */
[----:B------:R-:W-:Y:S01]  /*c1b0*/  STS.U16 [R19+UR4+0x11a80], R95 ;  /* 0x011a805f13007988 */ /* 0x000fe20008000404 */
[----:B----4-:R-:W-:Y:S01]  /*c1c0*/  IMAD R70, R70, 0x5e, RZ ;  /* 0x0000005e46467824 */ /* 0x010fe200078e02ff */
[----:B------:R-:W0:Y:S02]  /*c1d0*/  LDC R81, c[0x0][0x3c4] ;  /* 0x0000f100ff517b82 */ /* 0x000e240000000800 */
        /* <DEDUP_REMOVED lines=18> */
[----:B------:R4:W-:Y:S01]  /*c300*/  STS.U16 [R19+UR4+0x1be80], R118 ;  /* 0x01be807613007988 */ /* 0x0009e20008000404 */
[----:B------:R-:W-:-:S03]  /*c310*/  IMAD.WIDE R104, R18, 0x2, R202 ;  /* 0x0000000212687825 */ /* 0x000fc600078e02ca */
[----:B------:R0:W-:Y:S01]  /*c320*/  STS.U16 [R13+UR4+0x10f00], R8 ;  /* 0x010f00080d007988 */ /* 0x0001e20008000404 */
[----:B----4-:R-:W-:Y:S02]  /*c330*/  IMAD R19, R20, 0x26, RZ ;  /* 0x0000002614137824 */ /* 0x010fe400078e02ff */
[----:B------:R-:W-:Y:S01]  /*c340*/  IMAD R20, R21, 0x27, RZ ;  /* 0x0000002715147824 */ /* 0x000fe200078e02ff */
[----:B------:R-:W-:Y:S01]  /*c350*/  STL.64 [R1+0xb50], R122 ;  /* 0x000b507a01007387 */ /* 0x000fe20000100a00 */
[C---:B------:R-:W-:Y:S01]  /*c360*/  IMAD.WIDE R68, R19.reuse, 0x2, R200 ;  /* 0x0000000213447825 */ /* 0x040fe200078e02c8 */
[----:B0-----:R-:W-:Y:S02]  /*c370*/  PRMT R8, RZ, 0x7610, R8 ;  /* 0x00007610ff087816 */ /* 0x001fe40000000008 */
[----:B------:R-:W-:Y:S01]  /*c380*/  STL.64 [R1+0xb48], R120 ;  /* 0x000b487801007387 */ /* 0x000fe20000100a00 */
[----:B------:R-:W-:-:S03]  /*c390*/  IMAD.WIDE R66, R19, 0x2, R202 ;  /* 0x0000000213427825 */ /* 0x000fc600078e02ca */
[----:B------:R-:W-:Y:S01]  /*c3a0*/  STL.64 [R1+0xb40], R106 ;  /* 0x000b406a01007387 */ /* 0x000fe20000100a00 */
[----:B------:R-:W-:-:S03]  /*c3b0*/  IMAD.WIDE R64, R20, 0x2, R200 ;  /* 0x0000000214407825 */ /* 0x000fc600078e02c8 */
[----:B------:R-:W-:Y:S01]  /*c3c0*/  STL.64 [R1+0xb38], R104 ;  /* 0x000b386801007387 */ /* 0x000fe20000100a00 */
[----:B------:R-:W-:-:S03]  /*c3d0*/  IMAD.WIDE R62, R20, 0x2, R202 ;  /* 0x00000002143e7825 */ /* 0x000fc600078e02ca */
[----:B------:R0:W-:Y:S04]  /*c3e0*/  STS.U16 [R13+UR4+0x18b00], R9 ;  /* 0x018b00090d007988 */ /* 0x0001e80008000404 */
[----:B------:R-:W-:Y:S04]  /*c3f0*/  STL.64 [R1+0xb30], R68 ;  /* 0x000b304401007387 */ /* 0x000fe80000100a00 */
[----:B------:R-:W-:Y:S01]  /*c400*/  STL.64 [R1+0xb28], R66 ;  /* 0x000b284201007387 */ /* 0x000fe20000100a00 */
[----:B0-----:R-:W-:-:S03]  /*c410*/  PRMT R9, RZ, 0x7610, R9 ;  /* 0x00007610ff097816 */ /* 0x001fc60000000009 */
[----:B------:R-:W-:Y:S01]  /*c420*/  STL.64 [R1+0xb20], R64 ;  /* 0x000b204001007387 */ /* 0x000fe20000100a00 */
[----:B------:R-:W-:-:S03]  /*c430*/  PRMT R15, RZ, 0x7610, R15 ;  /* 0x00007610ff0f7816 */ /* 0x000fc6000000000f */
[----:B------:R0:W-:Y:S04]  /*c440*/  STL.64 [R1+0xb18], R62 ;  /* 0x000b183e01007387 */ /* 0x0001e80000100a00 */
[----:B------:R0:W4:Y:S01]  /*c450*/  @P0 LDG.E.U16 R8, desc[UR8][R62.64] ;  /* 0x000000083e080981 */ /* 0x000122000c1e1500 */
[----:B------:R-:W-:-:S03]  /*c460*/  PRMT R16, RZ, 0x7610, R16 ;  /* 0x00007610ff107816 */ /* 0x000fc60000000010 */
[----:B------:R1:W4:Y:S04]  /*c470*/  @P0 LDG.E.U16 R9, desc[UR8][R64.64] ;  /* 0x0000000840090981 */ /* 0x000328000c1e1500 */
[----:B------:R1:W4:Y:S01]  /*c480*/  @P0 LDG.E.U16 R15, desc[UR8][R66.64] ;  /* 0x00000008420f0981 */ /* 0x000322000c1e1500 */
[----:B0-----:R-:W0:Y:S03]  /*c490*/  LDC R62, c[0x0][0x3c4] ;  /* 0x0000f100ff3e7b82 */ /* 0x001e260000000800 */
[----:B------:R0:W4:Y:S05]  /*c4a0*/  @P0 LDG.E.U16 R16, desc[UR8][R68.64] ;  /* 0x0000000844100981 */ /* 0x00012a000c1e1500 */
[----:B------:R-:W2:Y:S08]  /*c4b0*/  LDC R63, c[0x0][0x3c4] ;  /* 0x0000f100ff3f7b82 */ /* 0x000eb00000000800 */
[----:B-1----:R-:W1:Y:S08]  /*c4c0*/  LDC R64, c[0x0][0x3c4] ;  /* 0x0000f100ff407b82 */ /* 0x002e700000000800 */
[----:B------:R-:W3:Y:S08]  /*c4d0*/  LDC R65, c[0x0][0x3c4] ;  /* 0x0000f100ff417b82 */ /* 0x000ef00000000800 */
[----:B------:R-:W5:Y:S08]  /*c4e0*/  LDC R66, c[0x0][0x3c4] ;  /* 0x0000f100ff427b82 */ /* 0x000f700000000800 */
[----:B------:R-:W5:Y:S01]  /*c4f0*/  LDC R67, c[0x0][0x3c4] ;  /* 0x0000f100ff437b82 */ /* 0x000f620000000800 */
[----:B------:R0:W-:Y:S07]  /*c500*/  STS.U16 [R13+UR4+0x10b00], R10 ;  /* 0x010b000a0d007988 */ /* 0x0001ee0008000404 */
[----:B0-----:R-:W0:Y:S01]  /*c510*/  LDC R68, c[0x0][0x3c4] ;  /* 0x0000f100ff447b82 */ /* 0x001e220000000800 */
[----:B------:R-:W-:-:S07]  /*c520*/  PRMT R10, RZ, 0x7610, R10 ;  /* 0x00007610ff0a7816 */ /* 0x000fce000000000a */
[----:B------:R-:W0:Y:S01]  /*c530*/  LDC R69, c[0x0][0x3c4] ;  /* 0x0000f100ff457b82 */ /* 0x000e220000000800 */
[----:B------:R-:W-:Y:S01]  /*c540*/  IMAD R62, R62, 0x36, RZ ;  /* 0x000000363e3e7824 */ /* 0x000fe200078e02ff */
[----:B------:R3:W4:Y:S01]  /*c550*/  @P0 LDG.E.U16 R10, desc[UR8][R104.64] ;  /* 0x00000008680a0981 */ /* 0x000722000c1e1500 */
[----:B--2---:R-:W-:Y:S02]  /*c560*/  IMAD R63, R63, 0x37, RZ ;  /* 0x000000373f3f7824 */ /* 0x004fe400078e02ff */
[----:B-1----:R-:W-:Y:S02]  /*c570*/  IMAD R64, R64, 0x3e, RZ ;  /* 0x0000003e40407824 */ /* 0x002fe400078e02ff */
[--C-:B------:R-:W-:Y:S01]  /*c580*/  IMAD.WIDE R138, R62, 0x2, R200.reuse ;  /* 0x000000023e8a7825 */ /* 0x100fe200078e02c8 */
[----:B---3--:R-:W-:Y:S01]  /*c590*/  LEA R65, R65, -R65, 0x6 ;  /* 0x8000004141417211 */ /* 0x008fe200078e30ff */
[----:B------:R-:W-:Y:S02]  /*c5a0*/  STL.64 [R1+0xb10], R142 ;  /* 0x000b108e01007387 */ /* 0x000fe40000100a00 */
[----:B------:R-:W-:-:S02]  /*c5b0*/  IMAD.WIDE R104, R61, 0x2, R200 ;  /* 0x000000023d687825 */ /* 0x000fc400078e02c8 */
[----:B------:R-:W-:Y:S02]  /*c5c0*/  STL.64 [R1+0xb08], R140 ;  /* 0x000b088c01007387 */ /* 0x000fe40000100a00 */
[--C-:B------:R-:W-:Y:S02]  /*c5d0*/  IMAD.WIDE R102, R61, 0x2, R202.reuse ;  /* 0x000000023d667825 */ /* 0x100fe400078e02ca */
[----:B------:R-:W-:Y:S02]  /*c5e0*/  STL.64 [R1+0xb00], R104 ;  /* 0x000b006801007387 */ /* 0x000fe40000100a00 */
[----:B------:R-:W-:Y:S02]  /*c5f0*/  IMAD.WIDE R136, R62, 0x2, R202 ;  /* 0x000000023e887825 */ /* 0x000fe400078e02ca */
[----:B------:R-:W-:Y:S02]  /*c600*/  STL.64 [R1+0xaf0], R138 ;  /* 0x000af08a01007387 */ /* 0x000fe40000100a00 */
[----:B------:R-:W-:-:S02]  /*c610*/  IMAD.WIDE R100, R63, 0x2, R200 ;  /* 0x000000023f647825 */ /* 0x000fc400078e02c8 */
[----:B------:R-:W-:Y:S02]  /*c620*/  STL.64 [R1+0xaf8], R102 ;  /* 0x000af86601007387 */ /* 0x000fe40000100a00 */
[----:B-----5:R-:W-:Y:S02]  /*c630*/  IMAD R66, R66, 0x46, RZ ;  /* 0x0000004642427824 */ /* 0x020fe400078e02ff */
[C---:B------:R-:W-:Y:S01]  /*c640*/  IMAD.WIDE R134, R64.reuse, 0x2, R200 ;  /* 0x0000000240867825 */ /* 0x040fe200078e02c8 */
[----:B------:R-:W-:Y:S03]  /*c650*/  STL.64 [R1+0xae8], R136 ;  /* 0x000ae88801007387 */ /* 0x000fe60000100a00 */
[--C-:B------:R-:W-:Y:S01]  /*c660*/  IMAD.WIDE R98, R63, 0x2, R202.reuse ;  /* 0x000000023f627825 */ /* 0x100fe200078e02ca */
[----:B------:R-:W-:Y:S03]  /*c670*/  STL.64 [R1+0xae0], R100 ;  /* 0x000ae06401007387 */ /* 0x000fe60000100a00 */
[----:B------:R-:W-:Y:S01]  /*c680*/  IMAD.WIDE R132, R64, 0x2, R202 ;  /* 0x0000000240847825 */ /* 0x000fe200078e02ca */
[----:B------:R1:W-:Y:S01]  /*c690*/  STS.U16 [R13+UR4+0x10700], R12 ;  /* 0x0107000c0d007988 */ /* 0x0003e20008000404 */
[----:B------:R-:W-:-:S02]  /*c6a0*/  PRMT R14, RZ, 0x7610, R14 ;  /* 0x00007610ff0e7816 */ /* 0x000fc4000000000e */
[----:B------:R-:W-:Y:S02]  /*c6b0*/  IMAD R67, R67, 0x47, RZ ;  /* 0x0000004743437824 */ /* 0x000fe400078e02ff */
[C-C-:B------:R-:W-:Y:S01]  /*c6c0*/  IMAD.WIDE R96, R65.reuse, 0x2, R200.reuse ;  /* 0x0000000241607825 */ /* 0x140fe200078e02c8 */
[----:B------:R-:W-:Y:S03]  /*c6d0*/  STL.64 [R1+0xad0], R134 ;  /* 0x000ad08601007387 */ /* 0x000fe60000100a00 */
[----:B0-----:R-:W-:Y:S02]  /*c6e0*/  IMAD R68, R68, 0x4e, RZ ;  /* 0x0000004e44447824 */ /* 0x001fe400078e02ff */
[----:B------:R-:W-:Y:S01]  /*c6f0*/  IMAD.WIDE R130, R66, 0x2, R200 ;  /* 0x0000000242827825 */ /* 0x000fe200078e02c8 */
[----:B-1----:R-:W-:Y:S01]  /*c700*/  PRMT R12, RZ, 0x7610, R12 ;  /* 0x00007610ff0c7816 */ /* 0x002fe2000000000c */
[----:B------:R-:W-:Y:S02]  /*c710*/  STL.64 [R1+0xad8], R98 ;  /* 0x000ad86201007387 */ /* 0x000fe40000100a00 */
[----:B------:R-:W-:-:S02]  /*c720*/  IMAD.WIDE R94, R65, 0x2, R202 ;  /* 0x00000002415e7825 */ /* 0x000fc400078e02ca */
[----:B------:R-:W-:Y:S02]  /*c730*/  STL.64 [R1+0xac8], R132 ;  /* 0x000ac88401007387 */ /* 0x000fe40000100a00 */
[----:B------:R-:W-:Y:S02]  /*c740*/  IMAD.WIDE R128, R66, 0x2, R202 ;  /* 0x0000000242807825 */ /* 0x000fe400078e02ca */
[----:B------:R-:W-:Y:S02]  /*c750*/  STL.64 [R1+0xac0], R96 ;  /* 0x000ac06001007387 */ /* 0x000fe40000100a00 */
[----:B------:R-:W-:Y:S02]  /*c760*/  IMAD.WIDE R92, R67, 0x2, R200 ;  /* 0x00000002435c7825 */ /* 0x000fe400078e02c8 */
[----:B------:R-:W-:Y:S02]  /*c770*/  STL.64 [R1+0xab0], R130 ;  /* 0x000ab08201007387 */ /* 0x000fe40000100a00 */
[----:B------:R-:W-:-:S02]  /*c780*/  IMAD R69, R69, 0x56, RZ ;  /* 0x0000005645457824 */ /* 0x000fc400078e02ff */
[C---:B------:R-:W-:Y:S01]  /*c790*/  IMAD.WIDE R126, R68.reuse, 0x2, R200 ;  /* 0x00000002447e7825 */ /* 0x040fe200078e02c8 */
[----:B------:R-:W-:Y:S03]  /*c7a0*/  STL.64 [R1+0xab8], R94 ;  /* 0x000ab85e01007387 */ /* 0x000fe60000100a00 */
[--C-:B------:R-:W-:Y:S01]  /*c7b0*/  IMAD.WIDE R90, R67, 0x2, R202.reuse ;  /* 0x00000002435a7825 */ /* 0x100fe200078e02ca */
[----:B------:R0:W2:Y:S03]  /*c7c0*/  @P0 LDG.E.U16 R14, desc[UR8][R122.64] ;  /* 0x000000087a0e0981 */ /* 0x0000a6000c1e1500 */
[----:B------:R-:W-:Y:S01]  /*c7d0*/  IMAD.WIDE R124, R68, 0x2, R202 ;  /* 0x00000002447c7825 */ /* 0x000fe200078e02ca */
[----:B------:R-:W-:Y:S03]  /*c7e0*/  STL.64 [R1+0xaa8], R128 ;  /* 0x000aa88001007387 */ /* 0x000fe60000100a00 */
[--C-:B------:R-:W-:Y:S01]  /*c7f0*/  IMAD.WIDE R88, R75, 0x2, R200.reuse ;  /* 0x000000024b587825 */ /* 0x100fe200078e02c8 */
[----:B------:R1:W3:Y:S03]  /*c800*/  @P0 LDG.E.U16 R12, desc[UR8][R120.64] ;  /* 0x00000008780c0981 */ /* 0x0002e6000c1e1500 */
[----:B------:R-:W-:Y:S01]  /*c810*/  IMAD R71, R71, 0x66, RZ ;  /* 0x0000006647477824 */ /* 0x000fe200078e02ff */
[----:B------:R-:W-:Y:S01]  /*c820*/  STL.64 [R1+0xaa0], R92 ;  /* 0x000aa05c01007387 */ /* 0x000fe20000100a00 */
[----:B0-----:R-:W-:-:S03]  /*c830*/  IMAD.WIDE R122, R69, 0x2, R200 ;  /* 0x00000002457a7825 */ /* 0x001fc600078e02c8 */
[----:B------:R0:W-:Y:S01]  /*c840*/  STS.U16 [R13+UR4+0x18700], R11 ;  /* 0x0187000b0d007988 */ /* 0x0001e20008000404 */
[----:B------:R-:W-:Y:S02]  /*c850*/  IMAD R72, R72, 0x6e, RZ ;  /* 0x0000006e48487824 */ /* 0x000fe400078e02ff */
[----:B-1----:R-:W-:Y:S01]  /*c860*/  IMAD.WIDE R120, R69, 0x2, R202 ;  /* 0x0000000245787825 */ /* 0x002fe200078e02ca */
[----:B------:R-:W-:Y:S03]  /*c870*/  STL.64 [R1+0xa90], R126 ;  /* 0x000a907e01007387 */ /* 0x000fe60000100a00 */
[C---:B------:R-:W-:Y:S01]  /*c880*/  IMAD.WIDE R118, R70.reuse, 0x2, R200 ;  /* 0x0000000246767825 */ /* 0x040fe200078e02c8 */
[----:B------:R-:W-:Y:S01]  /*c890*/  STL.64 [R1+0xa98], R90 ;  /* 0x000a985a01007387 */ /* 0x000fe20000100a00 */
[----:B0-----:R-:W-:Y:S02]  /*c8a0*/  PRMT R11, RZ, 0x7610, R11 ;  /* 0x00007610ff0b7816 */ /* 0x001fe4000000000b */
[----:B------:R-:W-:Y:S01]  /*c8b0*/  IMAD.WIDE R116, R70, 0x2, R202 ;  /* 0x0000000246747825 */ /* 0x000fe200078e02ca */
[----:B------:R-:W-:Y:S03]  /*c8c0*/  STL.64 [R1+0xa88], R124 ;  /* 0x000a887c01007387 */ /* 0x000fe60000100a00 */
[----:B------:R-:W-:Y:S01]  /*c8d0*/  IMAD R73, R73, 0x76, RZ ;  /* 0x0000007649497824 */ /* 0x000fe200078e02ff */
[----:B------:R-:W-:Y:S01]  /*c8e0*/  STL.64 [R1+0xa80], R88 ;  /* 0x000a805801007387 */ /* 0x000fe20000100a00 */
[----:B------:R-:W-:-:S03]  /*c8f0*/  IMAD.WIDE R114, R71, 0x2, R200 ;  /* 0x0000000247727825 */ /* 0x000fc600078e02c8 */
[----:B------:R-:W-:Y:S01]  /*c900*/  STL.64 [R1+0xa70], R122 ;  /* 0x000a707a01007387 */ /* 0x000fe20000100a00 */
[----:B------:R-:W-:Y:S01]  /*c910*/  IMAD.WIDE R112, R71, 0x2, R202 ;  /* 0x0000000247707825 */ /* 0x000fe200078e02ca */
[----:B------:R-:W-:Y:S02]  /*c920*/  PRMT R42, RZ, 0x7610, R42 ;  /* 0x00007610ff2a7816 */ /* 0x000fe4000000002a */
[----:B------:R-:W-:Y:S01]  /*c930*/  STL.64 [R1+0xa68], R120 ;  /* 0x000a687801007387 */ /* 0x000fe20000100a00 */
[----:B------:R-:W-:Y:S02]  /*c940*/  IMAD R74, R74, 0x7e, RZ ;  /* 0x0000007e4a4a7824 */ /* 0x000fe400078e02ff */
[C---:B------:R-:W-:Y:S01]  /*c950*/  IMAD.WIDE R110, R72.reuse, 0x2, R200 ;  /* 0x00000002486e7825 */ /* 0x040fe200078e02c8 */
[----:B------:R-:W-:Y:S01]  /*c960*/  STL.64 [R1+0xa50], R118 ;  /* 0x000a507601007387 */ /* 0x000fe20000100a00 */
[----:B------:R-:W-:Y:S02]  /*c970*/  PRMT R40, RZ, 0x7610, R40 ;  /* 0x00007610ff287816 */ /* 0x000fe40000000028 */
[----:B------:R-:W-:Y:S01]  /*c980*/  IMAD.WIDE R86, R72, 0x2, R202 ;  /* 0x0000000248567825 */ /* 0x000fe200078e02ca */
[----:B------:R0:W5:Y:S01]  /*c990*/  @P0 LDG.E.U16 R11, desc[UR8][R106.64] ;  /* 0x000000086a0b0981 */ /* 0x000162000c1e1500 */
[----:B------:R-:W-:-:S02]  /*c9a0*/  PRMT R39, RZ, 0x7610, R39 ;  /* 0x00007610ff277816 */ /* 0x000fc40000000027 */
[C-C-:B------:R-:W-:Y:S01]  /*c9b0*/  IMAD.WIDE R108, R73.reuse, 0x2, R200.reuse ;  /* 0x00000002496c7825 */ /* 0x140fe200078e02c8 */
[----:B------:R-:W-:Y:S03]  /*c9c0*/  STL.64 [R1+0xa48], R116 ;  /* 0x000a487401007387 */ /* 0x000fe60000100a00 */
[C---:B------:R-:W-:Y:S01]  /*c9d0*/  IMAD.WIDE R84, R74.reuse, 0x2, R200 ;  /* 0x000000024a547825 */ /* 0x040fe200078e02c8 */
[----:B------:R-:W-:Y:S03]  /*c9e0*/  STL.64 [R1+0xa30], R114 ;  /* 0x000a307201007387 */ /* 0x000fe60000100a00 */
[--C-:B0-----:R-:W-:Y:S01]  /*c9f0*/  IMAD.WIDE R106, R73, 0x2, R202.reuse ;  /* 0x00000002496a7825 */ /* 0x101fe200078e02ca */
[----:B------:R-:W-:Y:S03]  /*ca00*/  STL.64 [R1+0xa28], R112 ;  /* 0x000a287001007387 */ /* 0x000fe60000100a00 */
[----:B------:R-:W-:Y:S01]  /*ca10*/  IMAD.WIDE R82, R74, 0x2, R202 ;  /* 0x000000024a527825 */ /* 0x000fe200078e02ca */
[----:B------:R-:W-:Y:S03]  /*ca20*/  STL.64 [R1+0xa18], R110 ;  /* 0x000a186e01007387 */ /* 0x000fe60000100a00 */
[----:B------:R-:W-:Y:S01]  /*ca30*/  IMAD R76, R76, 0x57, RZ ;  /* 0x000000574c4c7824 */ /* 0x000fe200078e02ff */
[----:B------:R0:W-:Y:S01]  /*ca40*/  STL.64 [R1+0xa10], R86 ;  /* 0x000a105601007387 */ /* 0x0001e20000100a00 */
[----:B------:R-:W-:-:S03]  /*ca50*/  IMAD R77, R77, 0x5f, RZ ;  /* 0x0000005f4d4d7824 */ /* 0x000fc600078e02ff */
[----:B------:R-:W-:Y:S01]  /*ca60*/  STL.64 [R1+0xa08], R108 ;  /* 0x000a086c01007387 */ /* 0x000fe20000100a00 */
[----:B------:R-:W-:-:S03]  /*ca70*/  IMAD R78, R78, 0x67, RZ ;  /* 0x000000674e4e7824 */ /* 0x000fc600078e02ff */
[----:B------:R-:W-:Y:S04]  /*ca80*/  STL.64 [R1+0xa00], R106 ;  /* 0x000a006a01007387 */ /* 0x000fe80000100a00 */
[----:B------:R0:W2:Y:S01]  /*ca90*/  @P0 LDG.E.U16 R42, desc[UR8][R86.64] ;  /* 0x00000008562a0981 */ /* 0x0000a2000c1e1500 */
[----:B------:R-:W-:-:S03]  /*caa0*/  IMAD R79, R79, 0x6f, RZ ;  /* 0x0000006f4f4f7824 */ /* 0x000fc600078e02ff */
[----:B------:R1:W-:Y:S04]  /*cab0*/  STL.64 [R1+0x9e0], R84 ;  /* 0x0009e05401007387 */ /* 0x0003e80000100a00 */
[----:B------:R1:W2:Y:S01]  /*cac0*/  @P0 LDG.E.U16 R40, desc[UR8][R84.64] ;  /* 0x0000000854280981 */ /* 0x0002a2000c1e1500 */
[----:B0-----:R-:W-:-:S03]  /*cad0*/  IMAD.WIDE R86, R75, 0x2, R202 ;  /* 0x000000024b567825 */ /* 0x001fc600078e02ca */
[----:B------:R0:W-:Y:S01]  /*cae0*/  STL.64 [R1+0x9d8], R82 ;  /* 0x0009d85201007387 */ /* 0x0001e20000100a00 */
[----:B------:R-:W-:Y:S01]  /*caf0*/  PRMT R25, RZ, 0x7610, R25 ;  /* 0x00007610ff197816 */ /* 0x000fe20000000019 */
[C-C-:B------:R-:W-:Y:S02]  /*cb00*/  IMAD.WIDE R74, R77.reuse, 0x2, R200.reuse ;  /* 0x000000024d4a7825 */ /* 0x140fe400078e02c8 */
[----:B------:R0:W2:Y:S02]  /*cb10*/  @P0 LDG.E.U16 R39, desc[UR8][R82.64] ;  /* 0x0000000852270981 */ /* 0x0000a4000c1e1500 */
[----:B-1----:R-:W-:Y:S01]  /*cb20*/  IMAD.WIDE R84, R76, 0x2, R200 ;  /* 0x000000024c547825 */ /* 0x002fe200078e02c8 */
[----:B------:R-:W-:Y:S01]  /*cb30*/  PRMT R24, RZ, 0x7610, R24 ;  /* 0x00007610ff187816 */ /* 0x000fe20000000018 */
[----:B------:R-:W-:Y:S02]  /*cb40*/  STL.64 [R1+0xa78], R86 ;  /* 0x000a785601007387 */ /* 0x000fe40000100a00 */
[----:B------:R-:W-:-:S04]  /*cb50*/  IMAD.WIDE R62, R77, 0x2, R202 ;  /* 0x000000024d3e7825 */ /* 0x000fc800078e02ca */
[----:B0-----:R-:W-:Y:S01]  /*cb60*/  IMAD.WIDE R82, R76, 0x2, R202 ;  /* 0x000000024c527825 */ /* 0x001fe200078e02ca */
[----:B------:R-:W-:Y:S01]  /*cb70*/  LEA R81, R81, -R81, 0x7 ;  /* 0x8000005151517211 */ /* 0x000fe200078e38ff */
[----:B------:R-:W-:Y:S02]  /*cb80*/  STL.64 [R1+0xa60], R84 ;  /* 0x000a605401007387 */ /* 0x000fe40000100a00 */
[----:B------:R-:W-:Y:S02]  /*cb90*/  IMAD R80, R80, 0x77, RZ ;  /* 0x0000007750507824 */ /* 0x000fe400078e02ff */
[C---:B------:R-:W-:Y:S01]  /*cba0*/  IMAD.WIDE R60, R78.reuse, 0x2, R200 ;  /* 0x000000024e3c7825 */ /* 0x040fe200078e02c8 */
[----:B------:R-:W-:Y:S03]  /*cbb0*/  STL.64 [R1+0xa58], R82 ;  /* 0x000a585201007387 */ /* 0x000fe60000100a00 */
[----:B------:R-:W-:Y:S01]  /*cbc0*/  IMAD.WIDE R72, R78, 0x2, R202 ;  /* 0x000000024e487825 */ /* 0x000fe200078e02ca */
[----:B------:R-:W-:Y:S03]  /*cbd0*/  STL.64 [R1+0xa40], R74 ;  /* 0x000a404a01007387 */ /* 0x000fe60000100a00 */
[C---:B------:R-:W-:Y:S01]  /*cbe0*/  IMAD.WIDE R70, R79.reuse, 0x2, R200 ;  /* 0x000000024f467825 */ /* 0x040fe200078e02c8 */
[----:B------:R0:W-:Y:S03]  /*cbf0*/  STL.64 [R1+0xa38], R62 ;  /* 0x000a383e01007387 */ /* 0x0001e60000100a00 */
[----:B------:R-:W-:Y:S01]  /*cc00*/  IMAD.WIDE R68, R79, 0x2, R202 ;  /* 0x000000024f447825 */ /* 0x000fe200078e02ca */
[----:B------:R1:W-:Y:S01]  /*cc10*/  STL.64 [R1+0xa20], R60 ;  /* 0x000a203c01007387 */ /* 0x0003e20000100a00 */
[----:B------:R-:W-:-:S02]  /*cc20*/  PRMT R18, RZ, 0x7610, R18 ;  /* 0x00007610ff127816 */ /* 0x000fc40000000012 */
[C---:B------:R-:W-:Y:S01]  /*cc30*/  IMAD.WIDE R66, R80.reuse, 0x2, R200 ;  /* 0x0000000250427825 */ /* 0x040fe200078e02c8 */
[----:B------:R0:W3:Y:S03]  /*cc40*/  @P0 LDG.E.U16 R25, desc[UR8][R62.64] ;  /* 0x000000083e190981 */ /* 0x0000e6000c1e1500 */
[----:B------:R-:W-:Y:S01]  /*cc50*/  IMAD.WIDE R64, R80, 0x2, R202 ;  /* 0x0000000250407825 */ /* 0x000fe200078e02ca */
[----:B------:R-:W4:Y:S01]  /*cc60*/  S2R R242, SR_CTAID.Y ;  /* 0x0000000000f27919 */ /* 0x000f220000002600 */
[----:B------:R-:W-:Y:S02]  /*cc70*/  STL.64 [R1+0x9d0], R72 ;  /* 0x0009d04801007387 */ /* 0x000fe40000100a00 */
[C---:B0-----:R-:W-:Y:S02]  /*cc80*/  IMAD.WIDE R62, R81.reuse, 0x2, R200 ;  /* 0x00000002513e7825 */ /* 0x041fe400078e02c8 */
[----:B------:R1:W3:Y:S04]  /*cc90*/  @P0 LDG.E.U16 R24, desc[UR8][R60.64] ;  /* 0x000000083c180981 */ /* 0x0002e8000c1e1500 */
[----:B------:R-:W-:Y:S04]  /*cca0*/  STL.64 [R1+0x9c8], R70 ;  /* 0x0009c84601007387 */ /* 0x000fe80000100a00 */
[----:B------:R-:W-:Y:S01]  /*ccb0*/  STL.64 [R1+0x9c0], R68 ;  /* 0x0009c04401007387 */ /* 0x000fe20000100a00 */
[----:B-1----:R-:W-:-:S03]  /*ccc0*/  IMAD.WIDE R60, R81, 0x2, R202 ;  /* 0x00000002513c7825 */ /* 0x002fc600078e02ca */
[----:B------:R-:W-:Y:S04]  /*ccd0*/  STL.64 [R1+0x9b8], R66 ;  /* 0x0009b84201007387 */ /* 0x000fe80000100a00 */
[----:B------:R-:W-:Y:S04]  /*cce0*/  STL.64 [R1+0x9b0], R64 ;  /* 0x0009b04001007387 */ /* 0x000fe80000100a00 */
[----:B------:R-:W-:Y:S04]  /*ccf0*/  STL.64 [R1+0x9a8], R62 ;  /* 0x0009a83e01007387 */ /* 0x000fe80000100a00 */
[----:B------:R0:W-:Y:S04]  /*cd00*/  STL.64 [R1+0x9a0], R60 ;  /* 0x0009a03c01007387 */ /* 0x0001e80000100a00 */
[----:B------:R0:W3:Y:S02]  /*cd10*/  @P0 LDG.E.U16 R18, desc[UR8][R60.64] ;  /* 0x000000083c120981 */ /* 0x0000e4000c1e1500 */
[----:B0-----:R-:W0:Y:S08]  /*cd20*/  LDC R60, c[0x0][0x3d4] ;  /* 0x0000f500ff3c7b82 */ /* 0x001e300000000800 */
[----:B------:R-:W4:Y:S01]  /*cd30*/  LDC R61, c[0x0][0x3d0] ;  /* 0x0000f400ff3d7b82 */ /* 0x000f220000000800 */
[----:B------:R-:W-:Y:S01]  /*cd40*/  PRMT R20, RZ, 0x7610, R20 ;  /* 0x00007610ff147816 */ /* 0x000fe20000000014 */
[----:B------:R-:W-:Y:S01]  /*cd50*/  STS.U16 [R13+UR4+0x10300], R28 ;  /* 0x0103001c0d007988 */ /* 0x000fe20008000404 */
[----:B------:R-:W-:-:S02]  /*cd60*/  PRMT R59, RZ, 0x7610, R59 ;  /* 0x00007610ff3b7816 */ /* 0x000fc4000000003b */
[----:B------:R-:W-:Y:S01]  /*cd70*/  PRMT R58, RZ, 0x7610, R58 ;  /* 0x00007610ff3a7816 */ /* 0x000fe2000000003a */
[----:B------:R1:W-:Y:S01]  /*cd80*/  STS.U16 [R13+UR4+0x18300], R29 ;  /* 0x0183001d0d007988 */ /* 0x0003e20008000404 */
[----:B------:R-:W-:Y:S02]  /*cd90*/  PRMT R57, RZ, 0x7610, R57 ;  /* 0x00007610ff397816 */ /* 0x000fe40000000039 */
[----:B------:R-:W-:Y:S01]  /*cda0*/  PRMT R56, RZ, 0x7610, R56 ;  /* 0x00007610ff387816 */ /* 0x000fe20000000038 */
[----:B------:R0:W-:Y:S01]  /*cdb0*/  STS.U16 [R13+UR4+0x18f00], R7 ;  /* 0x018f00070d007988 */ /* 0x0001e20008000404 */
[----:B------:R-:W-:Y:S02]  /*cdc0*/  PRMT R55, RZ, 0x7610, R55 ;  /* 0x00007610ff377816 */ /* 0x000fe40000000037 */
[----:B------:R-:W-:Y:S01]  /*cdd0*/  PRMT R54, RZ, 0x7610, R54 ;  /* 0x00007610ff367816 */ /* 0x000fe20000000036 */
[----:B------:R0:W3:Y:S02]  /*cde0*/  @P0 LDG.E.U16 R20, desc[UR8][R62.64] ;  /* 0x000000083e140981 */ /* 0x0000e4000c1e1500 */
[----:B0-----:R-:W-:Y:S01]  /*cdf0*/  IMAD R60, R3, R60, RZ ;  /* 0x0000003c033c7224 */ /* 0x001fe200078e02ff */
[----:B------:R-:W-:Y:S01]  /*ce00*/  PRMT R53, RZ, 0x7610, R53 ;  /* 0x00007610ff357816 */ /* 0x000fe20000000035 */
[----:B------:R-:W3:Y:S01]  /*ce10*/  @P0 LDG.E.U16 R59, desc[UR8][R142.64] ;  /* 0x000000088e3b0981 */ /* 0x000ee2000c1e1500 */
[----:B------:R-:W-:-:S02]  /*ce20*/  PRMT R52, RZ, 0x7610, R52 ;  /* 0x00007610ff347816 */ /* 0x000fc40000000034 */
[----:B------:R-:W-:Y:S01]  /*ce30*/  PRMT R51, RZ, 0x7610, R51 ;  /* 0x00007610ff337816 */ /* 0x000fe20000000033 */
[----:B------:R-:W5:Y:S01]  /*ce40*/  @P0 LDG.E.U16 R58, desc[UR8][R140.64] ;  /* 0x000000088c3a0981 */ /* 0x000f62000c1e1500 */
[----:B----4-:R-:W-:Y:S01]  /*ce50*/  IMAD R61, R242, R61, RZ ;  /* 0x0000003df23d7224 */ /* 0x010fe200078e02ff */
[----:B------:R-:W-:Y:S02]  /*ce60*/  PRMT R50, RZ, 0x7610, R50 ;  /* 0x00007610ff327816 */ /* 0x000fe40000000032 */
[----:B------:R-:W4:Y:S01]  /*ce70*/  @P0 LDG.E.U16 R57, desc[UR8][R138.64] ;  /* 0x000000088a390981 */ /* 0x000f22000c1e1500 */
[----:B------:R-:W-:Y:S02]  /*ce80*/  PRMT R49, RZ, 0x7610, R49 ;  /* 0x00007610ff317816 */ /* 0x000fe40000000031 */
[----:B------:R-:W-:Y:S01]  /*ce90*/  PRMT R48, RZ, 0x7610, R48 ;  /* 0x00007610ff307816 */ /* 0x000fe20000000030 */
[----:B------:R-:W4:Y:S01]  /*cea0*/  @P0 LDG.E.U16 R56, desc[UR8][R136.64] ;  /* 0x0000000888380981 */ /* 0x000f22000c1e1500 */
[----:B------:R-:W-:-:S02]  /*ceb0*/  PRMT R47, RZ, 0x7610, R47 ;  /* 0x00007610ff2f7816 */ /* 0x000fc4000000002f */
[----:B------:R-:W-:Y:S01]  /*cec0*/  PRMT R46, RZ, 0x7610, R46 ;  /* 0x00007610ff2e7816 */ /* 0x000fe2000000002e */
[----:B------:R-:W4:Y:S01]  /*ced0*/  @P0 LDG.E.U16 R55, desc[UR8][R134.64] ;  /* 0x0000000886370981 */ /* 0x000f22000c1e1500 */
[----:B------:R-:W-:Y:S02]  /*cee0*/  PRMT R45, RZ, 0x7610, R45 ;  /* 0x00007610ff2d7816 */ /* 0x000fe4000000002d */
[----:B------:R-:W-:Y:S01]  /*cef0*/  PRMT R44, RZ, 0x7610, R44 ;  /* 0x00007610ff2c7816 */ /* 0x000fe2000000002c */
        /* <DEDUP_REMOVED lines=19> */
[----:B-1----:R-:W-:Y:S02]  /*d030*/  PRMT R29, RZ, 0x7610, R29 ;  /* 0x00007610ff1d7816 */ /* 0x002fe4000000001d */
        /* <DEDUP_REMOVED lines=12> */
[C---:B------:R-:W-:Y:S01]  /*d100*/  SHF.L.U32 R62, R60.reuse, 0x1, RZ ;  /* 0x000000013c3e7819 */ /* 0x040fe200000006ff */
[----:B------:R-:W4:Y:S01]  /*d110*/  @P0 LDG.E.U16 R43, desc[UR8][R110.64] ;  /* 0x000000086e2b0981 */ /* 0x000f22000c1e1500 */
[C---:B------:R-:W-:Y:S01]  /*d120*/  SHF.L.U32 R63, R61.reuse, 0x1, RZ ;  /* 0x000000013d3f7819 */ /* 0x040fe200000006ff */
[----:B------:R-:W-:Y:S01]  /*d130*/  IMAD.HI R60, R60, 0x2, RZ ;  /* 0x000000023c3c7827 */ /* 0x000fe200078e02ff */
[----:B------:R-:W-:Y:S01]  /*d140*/  SHF.R.U32.HI R242, RZ, 0x5, R209 ;  /* 0x00000005fff27819 */ /* 0x000fe200000116d1 */
[----:B------:R-:W4:Y:S01]  /*d150*/  @P0 LDG.E.U16 R19, desc[UR8][R108.64] ;  /* 0x000000086c130981 */ /* 0x000f22000c1e1500 */
[----:B------:R-:W-:Y:S01]  /*d160*/  IADD3 R204, P1, P2, R62, R204, R63 ;  /* 0x000000cc3ecc7210 */ /* 0x000fe20007a3e03f */
[----:B------:R-:W-:Y:S02]  /*d170*/  IMAD.HI R61, R61, 0x2, RZ ;  /* 0x000000023d3d7827 */ /* 0x000fe400078e02ff */
[----:B------:R-:W4:Y:S04]  /*d180*/  @P0 LDG.E.U16 R41, desc[UR8][R106.64] ;  /* 0x000000086a290981 */ /* 0x000f28000c1e1500 */
        /* <DEDUP_REMOVED lines=17> */
[----:B------:R-:W4:Y:S01]  /*d2a0*/  @P0 LDG.E.U16 R21, desc[UR8][R64.64] ;  /* 0x0000000840150981 */ /* 0x000f22000c1e1500 */
[----:B------:R-:W-:-:S02]  /*d2b0*/  IADD3.X R205, PT, PT, R60, R205, R61, P1, P2 ;  /* 0x000000cd3ccd7210 */ /* 0x000fc40000fe443d */
[----:B------:R-:W-:Y:S02]  /*d2c0*/  ISETP.EQ.U32.AND P1, PT, R242, RZ, P0 ;  /* 0x000000fff200720c */ /* 0x000fe40000722070 */
[----:B------:R-:W4:Y:S01]  /*d2d0*/  LDL R242, [R1+0x105c] ;  /* 0x00105c0001f27983 */ /* 0x000f220000100800 */
[----:B------:R-:W-:-:S04]  /*d2e0*/  @!UP0 UIADD3 UR10, UPT, UPT, -UR10, 0x100000, URZ ;  /* 0x001000000a0a8890 */ /* 0x000fc8000fffe1ff */
[----:B------:R-:W-:Y:S02]  /*d2f0*/  @!UP0 USHF.L.U32 UR11, UR10, 0xb, URZ ;  /* 0x0000000b0a0b8899 */ /* 0x000fe400080006ff */
[----:B------:R-:W-:Y:S01]  /*d300*/  @!UP0 USHF.L.U32 UR10, UR10, 0x1, URZ ;  /* 0x000000010a0a8899 */ /* 0x000fe200080006ff */
[----:B------:R0:W-:Y:S01]  /*d310*/  STS.U16 [R13+UR4+0x19300], R15 ;  /* 0x0193000f0d007988 */ /* 0x0001e20008000404 */
[----:B------:R-:W-:-:S03]  /*d320*/  VOTEU.ALL UP1, P5 ;  /* 0x0000000000ff7886 */ /* 0x000fc60002820000 */
[----:B------:R1:W-:Y:S01]  /*d330*/  STS.U16 [R13+UR4+0x11300], R16 ;  /* 0x011300100d007988 */ /* 0x0003e20008000404 */
[----:B0-----:R-:W-:Y:S01]  /*d340*/  LOP3.LUT R15, R207, 0x70, RZ, 0x3c, !PT ;  /* 0x00000070cf0f7812 */ /* 0x001fe200078e3cff */
[----:B------:R-:W-:Y:S01]  /*d350*/  UIADD3 UR74, UPT, UPT, UR5, 0x100, URZ ;  /* 0x00000100054a7890 */ /* 0x000fe2000fffe0ff */
[----:B------:R-:W-:Y:S01]  /*d360*/  PRMT R183, RZ, 0x7610, R183 ;  /* 0x00007610ffb77816 */ /* 0x000fe200000000b7 */
[----:B--2---:R1:W-:Y:S04]  /*d370*/  STS.U16 [R13+UR4+0x1b700], R42 ;  /* 0x01b7002a0d007988 */ /* 0x0043e80008000404 */
[----:B------:R1:W-:Y:S04]  /*d380*/  STS.U16 [R13+UR4+0x13f00], R40 ;  /* 0x013f00280d007988 */ /* 0x0003e80008000404 */
[----:B------:R1:W-:Y:S04]  /*d390*/  STS.U16 [R13+UR4+0x1bf00], R39 ;  /* 0x01bf00270d007988 */ /* 0x0003e80008000404 */
[----:B---3--:R1:W-:Y:S04]  /*d3a0*/  STS.U16 [R13+UR4+0x11700], R59 ;  /* 0x0117003b0d007988 */ /* 0x0083e80008000404 */
[----:B-----5:R1:W-:Y:S04]  /*d3b0*/  STS.U16 [R13+UR4+0x19700], R58 ;  /* 0x0197003a0d007988 */ /* 0x0203e80008000404 */
[----:B----4-:R1:W-:Y:S04]  /*d3c0*/  STS.U16 [R13+UR4+0x11b00], R57 ;  /* 0x011b00390d007988 */ /* 0x0103e80008000404 */
[----:B------:R1:W-:Y:S04]  /*d3d0*/  STS.U16 [R13+UR4+0x19b00], R56 ;  /* 0x019b00380d007988 */ /* 0x0003e80008000404 */
        /* <DEDUP_REMOVED lines=46> */
[----:B------:R1:W-:Y:S01]  /*d6c0*/  STS.U16 [R15+UR4+0x1bf80], R18 ;  /* 0x01bf80120f007988 */ /* 0x0003e20008000404 */
[----:B------:R0:W-:Y:S06]  /*d6d0*/  MEMBAR.ALL.CTA ;  /* 0x0000000000007992 */ /* 0x0001ec0000008000 */
[----:B0-----:R-:W-:Y:S04]  /*d6e0*/  FENCE.VIEW.ASYNC.S ;  /* 0x00000000000073c6 */ /* 0x001fe80000000000 */
[----:B------:R-:W0:Y:S02]  /*d6f0*/  FENCE.VIEW.ASYNC.S ;  /* 0x00000000000073c6 */ /* 0x000e240000000000 */
[----:B0-----:R1:W0:Y:S01]  /*d700*/  @!UP1 SYNCS.EXCH.64 URZ, [UR4+0x20000], UR10 ;  /* 0x0200000a04ff95b2 */ /* 0x0012220008000100 */
[----:B------:R-:W-:Y:S01]  /*d710*/  IADD3 R196, PT, PT, R242, 0x20000, RZ ;  /* 0x00020000f2c47810 */ /* 0x000fe20007ffe0ff */
[----:B0-----:R-:W-:Y:S06]  /*d720*/  BAR.SYNC.DEFER_BLOCKING 0x0 ;  /* 0x0000000000007b1d */ /* 0x001fec0000010000 */
[----:B-1----:R-:W-:Y:S05]  /*d730*/  @!P1 BRA `(.L_x_6) ;  /* 0x0000000400bc9947 */ /* 0x002fea0003800000 */
[----:B------:R-:W-:Y:S02]  /*d740*/  MOV R4, UR4 ;  /* 0x0000000400047c02 */ /* 0x000fe40008000f00 */
[----:B------:R-:W-:Y:S01]  /*d750*/  ELECT P2, URZ, PT ;  /* 0x0000000000ff782f */ /* 0x000fe20003840000 */
[----:B------:R-:W-:Y:S01]  /*d760*/  HFMA2 R197, -RZ, RZ, 0, 0 ;  /* 0x00000000ffc57431 */ /* 0x000fe200000001ff */
[----:B------:R-:W-:Y:S01]  /*d770*/  UMOV UR76, 0x0 ;  /* 0x00000000004c7882 */ /* 0x000fe20000000000 */
[----:B------:R-:W-:Y:S01]  /*d780*/  SHF.R.U32.HI R4, RZ, 0x4, R4 ;  /* 0x00000004ff047819 */ /* 0x000fe20000011604 */
[----:B------:R-:W-:Y:S01]  /*d790*/  UMOV UR77, 0x8208490 ;  /* 0x08208490004d7882 */ /* 0x000fe20000000000 */
[----:B------:R-:W-:Y:S01]  /*d7a0*/  UMOV UR24, 0x0 ;  /* 0x0000000000187882 */ /* 0x000fe20000000000 */
[----:B------:R-:W-:Y:S01]  /*d7b0*/  UMOV UR25, 0x8208490 ;  /* 0x0820849000197882 */ /* 0x000fe20000000000 */
[----:B------:R-:W-:Y:S01]  /*d7c0*/  SGXT.U32 R4, R4, 0xe ;  /* 0x0000000e0404781a */ /* 0x000fe20000000000 */
[----:B------:R-:W-:Y:S01]  /*d7d0*/  UMOV UR48, 0x0 ;  /* 0x0000000000307882 */ /* 0x000fe20000000000 */
[----:B------:R-:W-:Y:S01]  /*d7e0*/  UMOV UR49, 0x8208490 ;  /* 0x0820849000317882 */ /* 0x000fe20000000000 */
[----:B------:R-:W-:Y:S01]  /*d7f0*/  UMOV UR66, 0x0 ;  /* 0x0000000000427882 */ /* 0x000fe20000000000 */
[C---:B------:R-:W-:Y:S01]  /*d800*/  LOP3.LUT R5, R4.reuse, 0x8000000, RZ, 0xfc, !PT ;  /* 0x0800000004057812 */ /* 0x040fe200078efcff */
[----:B------:R-:W-:Y:S01]  /*d810*/  UMOV UR67, 0x8208490 ;  /* 0x0820849000437882 */ /* 0x000fe20000000000 */
[----:B------:R-:W-:Y:S01]  /*d820*/  IADD3 R4, P3, PT, R4, 0x8000080, RZ ;  /* 0x0800008004047810 */ /* 0x000fe20007f7e0ff */
[----:B------:R-:W-:Y:S01]  /*d830*/  UMOV UR64, 0x0 ;  /* 0x0000000000407882 */ /* 0x000fe20000000000 */
[----:B------:R-:W-:Y:S01]  /*d840*/  R2UR UR10, R5 ;  /* 0x00000000050a72ca */ /* 0x000fe200000e0000 */
[----:B------:R-:W-:Y:S01]  /*d850*/  UMOV UR65, 0x8208490 ;  /* 0x0820849000417882 */ /* 0x000fe20000000000 */
[----:B------:R-:W-:Y:S01]  /*d860*/  R2UR UR18, R4 ;  /* 0x00000000041272ca */ /* 0x000fe200000e0000 */
[----:B------:R-:W-:Y:S01]  /*d870*/  UMOV UR50, 0x0 ;  /* 0x0000000000327882 */ /* 0x000fe20000000000 */
[----:B------:R-:W-:Y:S01]  /*d880*/  @P2 MOV R5, 0x40004040 ;  /* 0x4000404000052802 */ /* 0x000fe20000000f00 */
[----:B------:R-:W-:Y:S01]  /*d890*/  UMOV UR51, 0x8208490 ;  /* 0x0820849000337882 */ /* 0x000fe20000000000 */
[----:B------:R-:W-:Y:S01]  /*d8a0*/  MOV.SPILL R0, UR7 ;  /* 0x0000000700007c02 */ /* 0x000fe20009000f00 */
[----:B------:R-:W-:Y:S01]  /*d8b0*/  UMOV UR7, 0x8208490 ;  /* 0x0820849000077882 */ /* 0x000fe20000000000 */
[C---:B------:R-:W-:Y:S01]  /*d8c0*/  @P2 R2UR UR17, R5.reuse ;  /* 0x00000000051122ca */ /* 0x040fe200000e0000 */
[----:B------:R-:W-:Y:S01]  /*d8d0*/  UMOV UR44, 0x0 ;  /* 0x00000000002c7882 */ /* 0x000fe20000000000 */
[----:B------:R-:W-:Y:S01]  /*d8e0*/  @P2 R2UR UR73, R5 ;  /* 0x00000000054922ca */ /* 0x000fe200000e0000 */
[----:B------:R-:W-:Y:S01]  /*d8f0*/  UMOV UR45, 0x8208490 ;  /* 0x08208490002d7882 */ /* 0x000fe20000000000 */
[----:B------:R-:W-:Y:S01]  /*d900*/  MOV.SPILL R6, UR6 ;  /* 0x0000000600067c02 */ /* 0x000fe20009000f00 */
[----:B------:R-:W-:Y:S01]  /*d910*/  UMOV UR6, 0x0 ;  /* 0x0000000000067882 */ /* 0x000fe20000000000 */
[----:B------:R-:W-:Y:S01]  /*d920*/  MOV R4, UR10 ;  /* 0x0000000a00047c02 */ /* 0x000fe20008000f00 */
[----:B------:R-:W-:Y:S01]  /*d930*/  UMOV UR40, 0x0 ;  /* 0x0000000000287882 */ /* 0x000fe20000000000 */
[----:B------:R-:W-:Y:S01]  /*d940*/  UMOV UR41, 0x8208490 ;  /* 0x0820849000297882 */ /* 0x000fe20000000000 */
[----:B------:R-:W-:Y:S01]  /*d950*/  UMOV UR36, 0x0 ;  /* 0x0000000000247882 */ /* 0x000fe20000000000 */
[----:B------:R-:W-:Y:S01]  /*d960*/  @P2 R2UR UR16, R4 ;  /* 0x00000000041022ca */ /* 0x000fe200000e0000 */
[----:B------:R-:W-:Y:S01]  /*d970*/  UMOV UR37, 0x8208490 ;  /* 0x0820849000257882 */ /* 0x000fe20000000000 */
[----:B------:R-:W-:Y:S01]  /*d980*/  IADD3 R4, PT, PT, R242, 0x10000, RZ ;  /* 0x00010000f2047810 */ /* 0x000fe20007ffe0ff */
[----:B------:R-:W-:Y:S01]  /*d990*/  UMOV UR32, 0x0 ;  /* 0x0000000000207882 */ /* 0x000fe20000000000 */
[----:B------:R-:W-:Y:S01]  /*d9a0*/  UMOV UR33, 0x8208490 ;  /* 0x0820849000217882 */ /* 0x000fe20000000000 */
[----:B------:R-:W-:Y:S01]  /*d9b0*/  UMOV UR26, 0x0 ;  /* 0x00000000001a7882 */ /* 0x000fe20000000000 */
[----:B------:R-:W-:Y:S01]  /*d9c0*/  SHF.R.U32.HI R4, RZ, 0x4, R4 ;  /* 0x00000004ff047819 */ /* 0x000fe20000011604 */
[----:B------:R-:W-:Y:S01]  /*d9d0*/  UMOV UR27, 0x8208490 ;  /* 0x08208490001b7882 */ /* 0x000fe20000000000 */
[----:B------:R-:W-:Y:S01]  /*d9e0*/  UMOV UR20, 0x0 ;  /* 0x0000000000147882 */ /* 0x000fe20000000000 */
[----:B------:R-:W-:Y:S01]  /*d9f0*/  UMOV UR21, 0x8208490 ;  /* 0x0820849000157882 */ /* 0x000fe20000000000 */
[----:B------:R-:W-:Y:S01]  /*da00*/  SGXT.U32 R4, R4, 0xe ;  /* 0x0000000e0404781a */ /* 0x000fe20000000000 */
[----:B------:R-:W-:Y:S01]  /*da10*/  UMOV UR14, 0x0 ;  /* 0x00000000000e7882 */ /* 0x000fe20000000000 */
[----:B------:R-:W-:-:S02]  /*da20*/  UMOV UR15, 0x8208490 ;  /* 0x08208490000f7882 */ /* 0x000fc40000000000 */
[C---:B------:R-:W-:Y:S02]  /*da30*/  R2UR UR10, R4.reuse ;  /* 0x00000000040a72ca */ /* 0x040fe400000e0000 */
[----:B------:R-:W-:-:S04]  /*da40*/  IADD3 R4, P4, PT, R4, 0x2, RZ ;  /* 0x0000000204047810 */ /* 0x000fc80007f9e0ff */
[----:B------:R-:W-:-:S07]  /*da50*/  R2UR UR12, R4 ;  /* 0x00000000040c72ca */ /* 0x000fce00000e0000 */
[----:B------:R-:W-:-:S04]  /*da60*/  MOV R4, UR10 ;  /* 0x0000000a00047c02 */ /* 0x000fc80008000f00 */
[----:B------:R-:W-:Y:S02]  /*da70*/  @P2 R2UR UR72, R4 ;  /* 0x00000000044822ca */ /* 0x000fe400000e0000 */
[----:B------:R-:W-:-:S04]  /*da80*/  @P2 MOV R4, R196 ;  /* 0x000000c400042202 */ /* 0x000fc80000000f00 */
[----:B------:R-:W-:Y:S02]  /*da90*/  @P2 R2UR UR10, R4 ;  /* 0x00000000040a22ca */ /* 0x000fe400000e0000 */
[----:B------:R-:W-:-:S06]  /*daa0*/  CS2R R4, SRZ ;  /* 0x0000000000047805 */ /* 0x000fcc000001ff00 */
[----:B------:R-:W-:Y:S01]  /*dab0*/  IADD3.X R4, PT, PT, R4, 0x40004040, RZ, P3, !PT ;  /* 0x4000404004047810 */ /* 0x000fe20001ffe4ff */
[----:B------:R-:W-:Y:S01]  /*dac0*/  UTCHMMA gdesc[UR16], gdesc[UR72], tmem[UR74], tmem[UR76], idesc[UR77], !UPT ;  /* 0x00ff4c48100075ea */ /* 0x000fe2000f80004a */
[----:B------:R-:W-:Y:S02]  /*dad0*/  IADD3.X R5, PT, PT, R5, 0x40004040, RZ, P4, !PT ;  /* 0x4000404005057810 */ /* 0x000fe400027fe4ff */
[----:B------:R-:W-:Y:S02]  /*dae0*/  R2UR UR19, R4 ;  /* 0x00000000041372ca */ /* 0x000fe400000e0000 */
[----:B------:R-:W-:-:S11]  /*daf0*/  R2UR UR13, R5 ;  /* 0x00000000050d72ca */ /* 0x000fd600000e0000 */
[----:B------:R-:W-:Y:S02]  /*db00*/  UIADD3.64 UR54, UPT, UPT, UR18, 0x80, URZ ;  /* 0x0000008012367897 */ /* 0x000fe4000fffe0ff */
[----:B------:R-:W-:Y:S02]  /*db10*/  UIADD3.64 UR58, UPT, UPT, UR12, 0x2, URZ ;  /* 0x000000020c3a7897 */ /* 0x000fe4000fffe0ff */
[----:B------:R0:W-:Y:S01]  /*db20*/  UTCHMMA gdesc[UR18], gdesc[UR12], tmem[UR74], tmem[UR24], idesc[UR25], UPT ;  /* 0x00ff180c120075ea */ /* 0x0001e2000b80004a */
[----:B------:R-:W-:Y:S02]  /*db30*/  UIADD3.64 UR68, UPT, UPT, UR18, 0x100, URZ ;  /* 0x0000010012447897 */ /* 0x000fe4000fffe0ff */
[----:B------:R-:W-:Y:S02]  /*db40*/  UIADD3.64 UR70, UPT, UPT, UR12, 0x4, URZ ;  /* 0x000000040c467897 */ /* 0x000fe4000fffe0ff */
[----:B------:R-:W-:Y:S02]  /*db50*/  UIADD3.64 UR60, UPT, UPT, UR18, 0x180, URZ ;  /* 0x00000180123c7897 */ /* 0x000fe4000fffe0ff */
[----:B------:R-:W-:Y:S01]  /*db60*/  UIADD3.64 UR62, UPT, UPT, UR12, 0x3fe, URZ ;  /* 0x000003fe0c3e7897 */ /* 0x000fe2000fffe0ff */
[----:B------:R1:W-:Y:S01]  /*db70*/  UTCHMMA gdesc[UR54], gdesc[UR58], tmem[UR74], tmem[UR48], idesc[UR49], UPT ;  /* 0x00ff303a360075ea */ /* 0x0003e2000b80004a */
[----:B------:R-:W-:-:S02]  /*db80*/  UIADD3.64 UR30, UPT, UPT, UR18, 0x200, URZ ;  /* 0x00000200121e7897 */ /* 0x000fc4000fffe0ff */
[----:B0-----:R-:W-:Y:S01]  /*db90*/  UIADD3.64 UR24, UPT, UPT, UR12, 0x400, URZ ;  /* 0x000004000c187897 */ /* 0x001fe2000fffe0ff */
[----:B------:R0:W-:Y:S01]  /*dba0*/  UTCHMMA gdesc[UR68], gdesc[UR70], tmem[UR74], tmem[UR66], idesc[UR67], UPT ;  /* 0x00ff4246440075ea */ /* 0x0001e2000b80004a */
[----:B------:R-:W-:Y:S02]  /*dbb0*/  UIADD3.64 UR56, UPT, UPT, UR18, 0x280, URZ ;  /* 0x0000028012387897 */ /* 0x000fe4000fffe0ff */
[----:B------:R-:W-:Y:S01]  /*dbc0*/  UIADD3.64 UR52, UPT, UPT, UR18, 0x300, URZ ;  /* 0x0000030012347897 */ /* 0x000fe2000fffe0ff */
[----:B------:R-:W-:Y:S01]  /*dbd0*/  UTCHMMA gdesc[UR60], gdesc[UR62], tmem[UR74], tmem[UR64], idesc[UR65], UPT ;  /* 0x00ff403e3c0075ea */ /* 0x000fe2000b80004a */
[----:B------:R-:W-:Y:S02]  /*dbe0*/  UIADD3.64 UR46, UPT, UPT, UR18, 0x380, URZ ;  /* 0x00000380122e7897 */ /* 0x000fe4000fffe0ff */
[----:B-1----:R-:W-:Y:S01]  /*dbf0*/  UIADD3.64 UR58, UPT, UPT, UR12, 0x402, URZ ;  /* 0x000004020c3a7897 */ /* 0x002fe2000fffe0ff */
[----:B------:R1:W-:Y:S01]  /*dc00*/  UTCHMMA gdesc[UR30], gdesc[UR24], tmem[UR74], tmem[UR6], idesc[UR7], UPT ;  /* 0x00ff06181e0075ea */ /* 0x0003e2000b80004a */
[----:B------:R-:W-:-:S02]  /*dc10*/  UIADD3.64 UR54, UPT, UPT, UR12, 0x404, URZ ;  /* 0x000004040c367897 */ /* 0x000fc4000fffe0ff */
[----:B------:R-:W-:Y:S02]  /*dc20*/  UIADD3.64 UR48, UPT, UPT, UR12, 0x7fe, URZ ;  /* 0x000007fe0c307897 */ /* 0x000fe4000fffe0ff */
[----:B------:R-:W-:Y:S02]  /*dc30*/  UIADD3.64 UR42, UPT, UPT, UR18, 0x400, URZ ;  /* 0x00000400122a7897 */ /* 0x000fe4000fffe0ff */
[----:B0-----:R-:W-:Y:S02]  /*dc40*/  UIADD3.64 UR66, UPT, UPT, UR12, 0x800, URZ ;  /* 0x000008000c427897 */ /* 0x001fe4000fffe0ff */
[----:B------:R-:W-:Y:S01]  /*dc50*/  UIADD3.64 UR38, UPT, UPT, UR18, 0x480, URZ ;  /* 0x0000048012267897 */ /* 0x000fe2000fffe0ff */
[----:B-1----:R-:W-:Y:S01]  /*dc60*/  R2UR.FILL UR7, R0 ;  /* 0x00000000000772ca */ /* 0x002fe200004e0000 */
[----:B------:R-:W-:Y:S01]  /*dc70*/  UIADD3.64 UR76, UPT, UPT, UR12, 0x802, URZ ;  /* 0x000008020c4c7897 */ /* 0x000fe2000fffe0ff */
[----:B------:R-:W-:Y:S01]  /*dc80*/  R2UR.FILL UR6, R6 ;  /* 0x00000000060672ca */ /* 0x000fe200004e0000 */
[----:B------:R-:W-:-:S02]  /*dc90*/  UIADD3.64 UR34, UPT, UPT, UR18, 0x500, URZ ;  /* 0x0000050012227897 */ /* 0x000fc4000fffe0ff */
[----:B------:R-:W-:Y:S02]  /*dca0*/  UIADD3.64 UR72, UPT, UPT, UR12, 0x804, URZ ;  /* 0x000008040c487897 */ /* 0x000fe4000fffe0ff */
[----:B------:R-:W-:Y:S02]  /*dcb0*/  UIADD3.64 UR28, UPT, UPT, UR18, 0x580, URZ ;  /* 0x00000580121c7897 */ /* 0x000fe4000fffe0ff */
[----:B------:R-:W-:Y:S02]  /*dcc0*/  UIADD3.64 UR64, UPT, UPT, UR12, 0xbfe, URZ ;  /* 0x00000bfe0c407897 */ /* 0x000fe4000fffe0ff */
[----:B------:R-:W-:Y:S02]  /*dcd0*/  UIADD3.64 UR22, UPT, UPT, UR18, 0x600, URZ ;  /* 0x0000060012167897 */ /* 0x000fe4000fffe0ff */
[----:B------:R-:W-:Y:S01]  /*dce0*/  UIADD3.64 UR62, UPT, UPT, UR12, 0xc00, URZ ;  /* 0x00000c000c3e7897 */ /* 0x000fe2000fffe0ff */
[----:B------:R-:W-:Y:S01]  /*dcf0*/  UMOV UR68, 0x0 ;  /* 0x0000000000447882 */ /* 0x000fe20000000000 */
[----:B------:R-:W-:Y:S01]  /*dd00*/  UMOV UR69, 0x8208490 ;  /* 0x0820849000457882 */ /* 0x000fe20000000000 */
[----:B------:R-:W-:Y:S01]  /*dd10*/  UIADD3.64 UR16, UPT, UPT, UR18, 0x680, URZ ;  /* 0x0000068012107897 */ /* 0x000fe2000fffe0ff */
[----:B------:R0:W-:Y:S01]  /*dd20*/  UTCHMMA gdesc[UR56], gdesc[UR58], tmem[UR74], tmem[UR68], idesc[UR69], UPT ;  /* 0x00ff443a380075ea */ /* 0x0001e2000b80004a */
[----:B------:R-:W-:Y:S01]  /*dd30*/  UIADD3.64 UR60, UPT, UPT, UR12, 0xc02, URZ ;  /* 0x00000c020c3c7897 */ /* 0x000fe2000fffe0ff */
[----:B------:R-:W-:Y:S01]  /*dd40*/  UMOV UR70, 0x0 ;  /* 0x0000000000467882 */ /* 0x000fe20000000000 */
[----:B------:R-:W-:Y:S01]  /*dd50*/  UMOV UR71, 0x8208490 ;  /* 0x0820849000477882 */ /* 0x000fe20000000000 */
[----:B------:R-:W-:Y:S01]  /*dd60*/  UIADD3.64 UR18, UPT, UPT, UR18, 0x700, URZ ;  /* 0x0000070012127897 */ /* 0x000fe2000fffe0ff */
[----:B------:R0:W-:Y:S01]  /*dd70*/  UTCHMMA gdesc[UR52], gdesc[UR54], tmem[UR74], tmem[UR70], idesc[UR71], UPT ;  /* 0x00ff4636340075ea */ /* 0x0001e2000b80004a */
[----:B------:R-:W-:Y:S01]  /*dd80*/  UIADD3.64 UR12, UPT, UPT, UR12, 0xc04, URZ ;  /* 0x00000c040c0c7897 */ /* 0x000fe2000fffe0ff */
[----:B------:R0:W-:Y:S01]  /*dd90*/  UTCHMMA gdesc[UR46], gdesc[UR48], tmem[UR74], tmem[UR50], idesc[UR51], UPT ;  /* 0x00ff32302e0075ea */ /* 0x0001e2000b80004a */
[----:B------:R0:W-:Y:S01]  /*dda0*/  UTCHMMA gdesc[UR42], gdesc[UR66], tmem[UR74], tmem[UR44], idesc[UR45], UPT ;  /* 0x00ff2c422a0075ea */ /* 0x0001e2000b80004a */
[----:B------:R0:W-:Y:S01]  /*ddb0*/  UTCHMMA gdesc[UR38], gdesc[UR76], tmem[UR74], tmem[UR40], idesc[UR41], UPT ;  /* 0x00ff284c260075ea */ /* 0x0001e2000b80004a */
[----:B------:R0:W-:Y:S01]  /*ddc0*/  UTCHMMA gdesc[UR34], gdesc[UR72], tmem[UR74], tmem[UR36], idesc[UR37], UPT ;  /* 0x00ff2448220075ea */ /* 0x0001e2000b80004a */
[----:B------:R0:W-:Y:S01]  /*ddd0*/  UTCHMMA gdesc[UR28], gdesc[UR64], tmem[UR74], tmem[UR32], idesc[UR33], UPT ;  /* 0x00ff20401c0075ea */ /* 0x0001e2000b80004a */
[----:B------:R0:W-:Y:S01]  /*dde0*/  UTCHMMA gdesc[UR22], gdesc[UR62], tmem[UR74], tmem[UR26], idesc[UR27], UPT ;  /* 0x00ff1a3e160075ea */ /* 0x0001e2000b80004a */
[----:B------:R0:W-:Y:S02]  /*ddf0*/  UTCHMMA gdesc[UR16], gdesc[UR60], tmem[UR74], tmem[UR20], idesc[UR21], UPT ;  /* 0x00ff143c100075ea */ /* 0x0001e4000b80004a */
[----:B------:R0:W-:Y:S01]  /*de00*/  UTCHMMA gdesc[UR18], gdesc[UR12], tmem[UR74], tmem[UR14], idesc[UR15], UPT ;  /* 0x00ff0e0c120075ea */ /* 0x0001e2000b80004a */
[----:B------:R0:W-:Y:S01]  /*de10*/  UTCBAR [UR10], URZ ;  /* 0x000000ff0a0073e9 */ /* 0x0001e200080000ff */
[----:B------:R-:W-:Y:S01]  /*de20*/  NOP ;  /* 0x0000000000007918 */ /* 0x000fe20000000000 */
.L_x_6:
[----:B------:R-:W-:Y:S05]  /*de30*/  @!P0 BRA `(.L_x_7) ;  /* 0x0000000000088947 */ /* 0x000fea0003800000 */
[----:B------:R-:W1:Y:S02]  /*de40*/  SYNCS.PHASECHK.TRANS64.TRYWAIT P2, [UR4+0x20000], RZ ;  /* 0x020000ffff0075a7 */ /* 0x000e640008041104 */
[----:B-1----:R-:W-:Y:S05]  /*de50*/  @!P2 BRA `(.L_x_8) ;  /* 0x000002cc00a0a947 */ /* 0x002fea0003800000 */
.L_x_7:
[----:B------:R-:W-:Y:S01]  /*de60*/  BAR.SYNC.DEFER_BLOCKING 0x0 ;  /* 0x0000000000007b1d */ /* 0x000fe20000010000 */
[----:B------:R-:W-:-:S07]  /*de70*/  LOP3.LUT P2, RZ, R209, 0x7f, RZ, 0xc0, !PT ;  /* 0x0000007fd1ff7812 */ /* 0x000fce000784c0ff */
[----:B------:R-:W1:Y:S01]  /*de80*/  LDC R225, c[0x0][0x3d8] ;  /* 0x0000f600ffe17b82 */ /* 0x000e620000000800 */
[----:B------:R-:W2:Y:S01]  /*de90*/  LDTM.x128 R4, tmem[UR6+0x100] ;  /* 0x00010006000479ee */ /* 0x000ea200083c0000 */
[----:B------:R-:W-:Y:S04]  /*dea0*/  STL.64 [R1+0x1300], R206 ;  /* 0x001300ce01007387 */ /* 0x000fe80000100a00 */
[----:B------:R-:W-:Y:S02]  /*deb0*/  STL [R1+0x1198], R199 ;  /* 0x001198c701007387 */ /* 0x000fe40000100800 */
[----:B------:R-:W3:Y:S02]  /*dec0*/  LDC R233, c[0x0][0x3d8] ;  /* 0x0000f600ffe97b82 */ /* 0x000ee40000000800 */
[----:B------:R-:W-:Y:S04]  /*ded0*/  STL.64 [R1+0x1078], R202 ;  /* 0x001078ca01007387 */ /* 0x000fe80000100a00 */
[----:B------:R-:W-:Y:S01]  /*dee0*/  STL.64 [R1+0x1070], R200 ;  /* 0x001070c801007387 */ /* 0x000fe20000100a00 */
[----:B------:R-:W-:Y:S01]  /*def0*/  PRMT R141, RZ, 0x7610, R141 ;  /* 0x00007610ff8d7816 */ /* 0x000fe2000000008d */
[----:B------:R-:W4:Y:S02]  /*df00*/  LDC R188, c[0x0][0x3d8] ;  /* 0x0000f600ffbc7b82 */ /* 0x000f240000000800 */
[----:B------:R-:W-:Y:S04]  /*df10*/  STL.64 [R1+0x1068], R196 ;  /* 0x001068c401007387 */ /* 0x000fe80000100a00 */
[----:B------:R-:W-:Y:S01]  /*df20*/  STL.64 [R1+0x1060], R2 ;  /* 0x0010600201007387 */ /* 0x000fe20000100a00 */
[----:B------:R-:W0:Y:S01]  /*df30*/  @!P2 SYNCS.CCTL.IV [UR4+0x20000] ;  /* 0x02000000ff00a9b1 */ /* 0x000e220008000004 */
[----:B------:R-:W-:-:S02]  /*df40*/  NOP ;  /* 0x0000000000007918 */ /* 0x000fc40000000000 */
[----:B------:R-:W4:Y:S04]  /*df50*/  @P0 LDG.E.U16 R183, desc[UR8][R204.64] ;  /* 0x00000008ccb70981 */ /* 0x000f28000c1e1500 */
[----:B------:R-:W-:Y:S01]  /*df60*/  STL.64 [R1+0x1320], R208 ;  /* 0x001320d001007387 */ /* 0x000fe20000100a00 */
[----:B------:R-:W-:Y:S01]  /*df70*/  PRMT R140, RZ, 0x7610, R140 ;  /* 0x00007610ff8c7816 */ /* 0x000fe2000000008c */
[----:B------:R-:W0:Y:S02]  /*df80*/  LDC R192, c[0x0][0x3d8] ;  /* 0x0000f600ffc07b82 */ /* 0x000e240000000800 */
[----:B--2---:R-:W-:Y:S04]  /*df90*/  STL.64 [R1+0x13a0], R4 ;  /* 0x0013a00401007387 */ /* 0x004fe80000100a00 */
[----:B------:R-:W-:Y:S01]  /*dfa0*/  STL.64 [R1+0x1398], R6 ;  /* 0x0013980601007387 */ /* 0x000fe20000100a00 */
[----:B------:R-:W-:Y:S01]  /*dfb0*/  PRMT R139, RZ, 0x7610, R139 ;  /* 0x00007610ff8b7816 */ /* 0x000fe2000000008b */
[----:B------:R-:W2:Y:S02]  /*dfc0*/  LDC R217, c[0x0][0x3d8] ;  /* 0x0000f600ffd97b82 */ /* 0x000ea40000000800 */
[----:B------:R-:W-:Y:S04]  /*dfd0*/  STL.64 [R1+0x1390], R8 ;  /* 0x0013900801007387 */ /* 0x000fe80000100a00 */
[----:B------:R-:W-:Y:S01]  /*dfe0*/  STL.64 [R1+0x1388], R10 ;  /* 0x0013880a01007387 */ /* 0x000fe20000100a00 */
[----:B------:R-:W-:Y:S01]  /*dff0*/  PRMT R138, RZ, 0x7610, R138 ;  /* 0x00007610ff8a7816 */ /* 0x000fe2000000008a */
[----:B------:R-:W0:Y:S02]  /*e000*/  LDC R213, c[0x0][0x3d8] ;  /* 0x0000f600ffd57b82 */ /* 0x000e240000000800 */
        /* <DEDUP_REMOVED lines=17> */
[----:B------:R1:W-:Y:S01]  /*e120*/  STL.64 [R1+0x1338], R30 ;  /* 0x0013381e01007387 */ /* 0x0003e20000100a00 */
[----:B------:R-:W-:Y:S01]  /*e130*/  PRMT R133, RZ, 0x7610, R133 ;  /* 0x00007610ff857816 */ /* 0x000fe20000000085 */
[----:B------:R-:W0:Y:S02]  /*e140*/  LDC R250, c[0x0][0x3d8] ;  /* 0x0000f600fffa7b82 */ /* 0x000e240000000800 */
[----:B------:R-:W-:Y:S04]  /*e150*/  STL.64 [R1+0x1330], R32 ;  /* 0x0013302001007387 */ /* 0x000fe80000100a00 */
[----:B------:R1:W-:Y:S01]  /*e160*/  STL.64 [R1+0x1328], R34 ;  /* 0x0013282201007387 */ /* 0x0003e20000100a00 */
[----:B------:R-:W-:Y:S01]  /*e170*/  PRMT R132, RZ, 0x7610, R132 ;  /* 0x00007610ff847816 */ /* 0x000fe20000000084 */
[----:B------:R-:W0:Y:S02]  /*e180*/  LDC R229, c[0x0][0x3d8] ;  /* 0x0000f600ffe57b82 */ /* 0x000e240000000800 */
[----:B------:R-:W-:Y:S04]  /*e190*/  STL.64 [R1+0x1318], R36 ;  /* 0x0013182401007387 */ /* 0x000fe80000100a00 */
[----:B------:R-:W-:Y:S01]  /*e1a0*/  STL.64 [R1+0x1310], R38 ;  /* 0x0013102601007387 */ /* 0x000fe20000100a00 */
[----:B------:R-:W-:Y:S01]  /*e1b0*/  PRMT R182, RZ, 0x7610, R182 ;  /* 0x00007610ffb67816 */ /* 0x000fe200000000b6 */
[----:B------:R-:W0:Y:S02]  /*e1c0*/  LDC R244, c[0x0][0x3d8] ;  /* 0x0000f600fff47b82 */ /* 0x000e240000000800 */
[----:B------:R-:W-:Y:S04]  /*e1d0*/  STL.64 [R1+0x1308], R40 ;  /* 0x0013082801007387 */ /* 0x000fe80000100a00 */
[----:B------:R0:W-:Y:S01]  /*e1e0*/  STL [R1+0x12fc], R43 ;  /* 0x0012fc2b01007387 */ /* 0x0001e20000100800 */
[----:B------:R-:W-:Y:S01]  /*e1f0*/  PRMT R171, RZ, 0x7610, R171 ;  /* 0x00007610ffab7816 */ /* 0x000fe200000000ab */
[----:B-1----:R-:W1:Y:S02]  /*e200*/  LDC R31, c[0x0][0x3d8] ;  /* 0x0000f600ff1f7b82 */ /* 0x002e640000000800 */
[----:B------:R0:W-:Y:S04]  /*e210*/  STL [R1+0x12f8], R44 ;  /* 0x0012f82c01007387 */ /* 0x0001e80000100800 */
[----:B------:R0:W-:Y:S01]  /*e220*/  STL [R1+0x12f4], R45 ;  /* 0x0012f42d01007387 */ /* 0x0001e20000100800 */
[----:B------:R-:W-:Y:S01]  /*e230*/  PRMT R170, RZ, 0x7610, R170 ;  /* 0x00007610ffaa7816 */ /* 0x000fe200000000aa */
[----:B------:R-:W0:Y:S02]  /*e240*/  LDC R35, c[0x0][0x3d8] ;  /* 0x0000f600ff237b82 */ /* 0x000e240000000800 */
[----:B------:R0:W-:Y:S04]  /*e250*/  STL [R1+0x12f0], R46 ;  /* 0x0012f02e01007387 */ /* 0x0001e80000100800 */
[----:B------:R0:W-:Y:S01]  /*e260*/  STL [R1+0x12ec], R47 ;  /* 0x0012ec2f01007387 */ /* 0x0001e20000100800 */
[----:B------:R-:W-:Y:S01]  /*e270*/  PRMT R169, RZ, 0x7610, R169 ;  /* 0x00007610ffa97816 */ /* 0x000fe200000000a9 */
[----:B------:R-:W0:Y:S02]  /*e280*/  LDC R208, c[0x0][0x3d8] ;  /* 0x0000f600ffd07b82 */ /* 0x000e240000000800 */
[----:B------:R0:W-:Y:S04]  /*e290*/  STL [R1+0x12e8], R48 ;  /* 0x0012e83001007387 */ /* 0x0001e80000100800 */
[----:B------:R-:W-:Y:S01]  /*e2a0*/  STL [R1+0x12e4], R49 ;  /* 0x0012e43101007387 */ /* 0x000fe20000100800 */
[----:B------:R-:W-:Y:S01]  /*e2b0*/  PRMT R168, RZ, 0x7610, R168 ;  /* 0x00007610ffa87816 */ /* 0x000fe200000000a8 */
[----:B------:R-:W0:Y:S02]  /*e2c0*/  LDC R209, c[0x0][0x3d8] ;  /* 0x0000f600ffd17b82 */ /* 0x000e240000000800 */
[----:B------:R-:W-:Y:S04]  /*e2d0*/  STL [R1+0x12e0], R50 ;  /* 0x0012e03201007387 */ /* 0x000fe80000100800 */
        /* <DEDUP_REMOVED lines=78> */
[----:B------:R-:W1:Y:S02]  /*e7c0*/  LDC R8, c[0x0][0x3d8] ;  /* 0x0000f600ff087b82 */ /* 0x000e640000000800 */
        /* <DEDUP_REMOVED lines=10> */
[----:B---3--:R-:W-:Y:S01]  /*e870*/  LEA R33, R233, R233, 0x3 ;  /* 0x000000e9e9217211 */ /* 0x008fe200078e18ff */
[----:B------:R-:W3:Y:S02]  /*e880*/  LDC R202, c[0x0][0x3d8] ;  /* 0x0000f600ffca7b82 */ /* 0x000ee40000000800 */
[----:B------:R-:W-:Y:S04]  /*e890*/  STL [R1+0x1228], R96 ;  /* 0x0012286001007387 */ /* 0x000fe80000100800 */
[----:B------:R-:W-:Y:S01]  /*e8a0*/  STL [R1+0x1224], R97 ;  /* 0x0012246101007387 */ /* 0x000fe20000100800 */
[----:B----4-:R-:W-:-:S02]  /*e8b0*/  LEA R30, R188, R188, 0x1 ;  /* 0x000000bcbc1e7211 */ /* 0x010fc400078e08ff */
[----:B------:R-:W-:Y:S01]  /*e8c0*/  PRMT R195, RZ, 0x7610, R195 ;  /* 0x00007610ffc37816 */ /* 0x000fe200000000c3 */
[----:B------:R-:W-:Y:S01]  /*e8d0*/  STL.64 [R1+0x1440], R96 ;  /* 0x0014406001007387 */ /* 0x000fe20000100a00 */
[----:B------:R-:W-:Y:S02]  /*e8e0*/  PRMT R194, RZ, 0x7610, R194 ;  /* 0x00007610ffc27816 */ /* 0x000fe400000000c2 */
[----:B------:R-:W-:Y:S01]  /*e8f0*/  PRMT R191, RZ, 0x7610, R191 ;  /* 0x00007610ffbf7816 */ /* 0x000fe200000000bf */
[----:B------:R-:W-:Y:S01]  /*e900*/  STL [R1+0x1220], R98 ;  /* 0x0012206201007387 */ /* 0x000fe20000100800 */
[----:B------:R-:W-:Y:S02]  /*e910*/  PRMT R190, RZ, 0x7610, R190 ;  /* 0x00007610ffbe7816 */ /* 0x000fe400000000be */
[----:B------:R-:W-:Y:S01]  /*e920*/  PRMT R187, RZ, 0x7610, R187 ;  /* 0x00007610ffbb7816 */ /* 0x000fe200000000bb */
[----:B------:R-:W-:Y:S01]  /*e930*/  STL [R1+0x121c], R99 ;  /* 0x00121c6301007387 */ /* 0x000fe20000100800 */
[----:B------:R-:W-:-:S02]  /*e940*/  PRMT R186, RZ, 0x7610, R186 ;  /* 0x00007610ffba7816 */ /* 0x000fc400000000ba */
[----:B------:R-:W-:Y:S01]  /*e950*/  PRMT R249, RZ, 0x7610, R249 ;  /* 0x00007610fff97816 */ /* 0x000fe200000000f9 */
[----:B------:R-:W-:Y:S01]  /*e960*/  STL.64 [R1+0x1448], R98 ;  /* 0x0014486201007387 */ /* 0x000fe20000100a00 */
[----:B0-----:R-:W-:Y:S02]  /*e970*/  PRMT R43, RZ, 0x7610, R43 ;  /* 0x00007610ff2b7816 */ /* 0x001fe4000000002b */
[----:B------:R-:W-:Y:S01]  /*e980*/  PRMT R248, RZ, 0x7610, R248 ;  /* 0x00007610fff87816 */ /* 0x000fe200000000f8 */
[----:B------:R-:W-:Y:S01]  /*e990*/  STL [R1+0x1218], R100 ;  /* 0x0012186401007387 */ /* 0x000fe20000100800 */
[----:B------:R-:W-:Y:S02]  /*e9a0*/  PRMT R44, RZ, 0x7610, R44 ;  /* 0x00007610ff2c7816 */ /* 0x000fe4000000002c */
[----:B------:R-:W-:Y:S01]  /*e9b0*/  PRMT R243, RZ, 0x7610, R243 ;  /* 0x00007610fff37816 */ /* 0x000fe200000000f3 */
[----:B------:R-:W-:Y:S01]  /*e9c0*/  STL [R1+0x1214], R101 ;  /* 0x0012146501007387 */ /* 0x000fe20000100800 */
[----:B------:R-:W-:-:S02]  /*e9d0*/  PRMT R45, RZ, 0x7610, R45 ;  /* 0x00007610ff2d7816 */ /* 0x000fc4000000002d */
[----:B------:R-:W-:Y:S01]  /*e9e0*/  PRMT R242, RZ, 0x7610, R242 ;  /* 0x00007610fff27816 */ /* 0x000fe200000000f2 */
[----:B------:R0:W-:Y:S01]  /*e9f0*/  STL.64 [R1+0x1420], R100 ;  /* 0x0014206401007387 */ /* 0x0001e20000100a00 */
        /* <DEDUP_REMOVED lines=9> */
[----:B0-----:R-:W-:Y:S01]  /*ea90*/  IMAD R100, R225, 0xe, RZ ;  /* 0x0000000ee1647824 */ /* 0x001fe200078e02ff */
[----:B------:R-:W-:Y:S01]  /*eaa0*/  PRMT R49, RZ, 0x7610, R49 ;  /* 0x00007610ff317816 */ /* 0x000fe20000000031 */
[----:B------:R-:W-:Y:S01]  /*eab0*/  IMAD R188, R192, 0x6, RZ ;  /* 0x00000006c0bc7824 */ /* 0x000fe200078e02ff */
        /* <DEDUP_REMOVED lines=16> */
[----:B--2---:R-:W-:Y:S01]  /*ebc0*/  IMAD R192, R217, 0xa, RZ ;  /* 0x0000000ad9c07824 */ /* 0x004fe200078e02ff */
        /* <DEDUP_REMOVED lines=18> */
[----:B------:R-:W-:Y:S01]  /*ecf0*/  IMAD R217, R241, 0x14, RZ ;  /* 0x00000014f1d97824 */ /* 0x000fe200078e02ff */
[----:B------:R-:W-:Y:S02]  /*ed00*/  PRMT R61, RZ, 0x7610, R61 ;  /* 0x00007610ff3d7816 */ /* 0x000fe4000000003d */
[----:B------:R-:W-:Y:S01]  /*ed10*/  PRMT R211, RZ, 0x7610, R211 ;  /* 0x00007610ffd37816 */ /* 0x000fe200000000d3 */
[----:B------:R-:W-:Y:S01]  /*ed20*/  STL [R1+0x11e8], R112 ;  /* 0x0011e87001007387 */ /* 0x000fe20000100800 */
[----:B------:R-:W-:Y:S02]  /*ed30*/  PRMT R62, RZ, 0x7610, R62 ;  /* 0x00007610ff3e7816 */ /* 0x000fe4000000003e */
[----:B------:R-:W-:Y:S01]  /*ed40*/  PRMT R210, RZ, 0x7610, R210 ;  /* 0x00007610ffd27816 */ /* 0x000fe200000000d2 */
[----:B------:R-:W-:Y:S01]  /*ed50*/  STL [R1+0x11e4], R113 ;  /* 0x0011e47101007387 */ /* 0x000fe20000100800 */
[----:B------:R-:W-:Y:S01]  /*ed60*/  PRMT R63, RZ, 0x7610, R63 ;  /* 0x00007610ff3f7816 */ /* 0x000fe2000000003f */
[----:B------:R-:W-:Y:S01]  /*ed70*/  IMAD R32, R244, 0xb, RZ ;  /* 0x0000000bf4207824 */ /* 0x000fe200078e02ff */
[----:B------:R-:W-:Y:S01]  /*ed80*/  PRMT R64, RZ, 0x7610, R64 ;  /* 0x00007610ff407816 */ /* 0x000fe20000000040 */
[----:B------:R-:W-:Y:S01]  /*ed90*/  STL.64 [R1+0x13c0], R112 ;  /* 0x0013c07001007387 */ /* 0x000fe20000100a00 */
[----:B------:R-:W-:Y:S01]  /*eda0*/  PRMT R65, RZ, 0x7610, R65 ;  /* 0x00007610ff417816 */ /* 0x000fe20000000041 */
[----:B----4-:R-:W2:Y:S02]  /*edb0*/  LDC R103, c[0x0][0x3d8] ;  /* 0x0000f600ff677b82 */ /* 0x010ea40000000800 */
[----:B------:R-:W-:Y:S04]  /*edc0*/  STL [R1+0x11e0], R114 ;  /* 0x0011e07201007387 */ /* 0x000fe80000100800 */
[----:B------:R-:W-:Y:S01]  /*edd0*/  STL [R1+0x11dc], R115 ;  /* 0x0011dc7301007387 */ /* 0x000fe20000100800 */
[----:B------:R-:W-:Y:S01]  /*ede0*/  PRMT R66, RZ, 0x7610, R66 ;  /* 0x00007610ff427816 */ /* 0x000fe20000000042 */
[----:B------:R-:W4:Y:S02]  /*edf0*/  LDC R34, c[0x0][0x3d8] ;  /* 0x0000f600ff227b82 */ /* 0x000f240000000800 */
[----:B------:R-:W-:Y:S04]  /*ee00*/  STL.64 [R1+0x13a8], R114 ;  /* 0x0013a87201007387 */ /* 0x000fe80000100a00 */
[----:B------:R-:W-:Y:S01]  /*ee10*/  STL [R1+0x11d8], R116 ;  /* 0x0011d87401007387 */ /* 0x000fe20000100800 */
[----:B------:R-:W-:Y:S01]  /*ee20*/  PRMT R67, RZ, 0x7610, R67 ;  /* 0x00007610ff437816 */ /* 0x000fe20000000043 */
[----:B------:R-:W1:Y:S02]  /*ee30*/  LDC R39, c[0x0][0x3d8] ;  /* 0x0000f600ff277b82 */ /* 0x000e640000000800 */
[----:B------:R-:W-:Y:S04]  /*ee40*/  STL [R1+0x11d4], R117 ;  /* 0x0011d47501007387 */ /* 0x000fe80000100800 */
[----:B------:R-:W-:Y:S01]  /*ee50*/  STL.64 [R1+0x13b0], R116 ;  /* 0x0013b07401007387 */ /* 0x000fe20000100a00 */
[----:B------:R-:W-:Y:S01]  /*ee60*/  PRMT R68, RZ, 0x7610, R68 ;  /* 0x00007610ff447816 */ /* 0x000fe20000000044 */
[----:B------:R-:W1:Y:S02]  /*ee70*/  LDC R101, c[0x0][0x3d8] ;  /* 0x0000f600ff657b82 */ /* 0x000e640000000800 */
[----:B------:R-:W-:Y:S04]  /*ee80*/  STL [R1+0x11d0], R118 ;  /* 0x0011d07601007387 */ /* 0x000fe80000100800 */
[----:B------:R-:W-:Y:S01]  /*ee90*/  STL [R1+0x11cc], R119 ;  /* 0x0011cc7701007387 */ /* 0x000fe20000100800 */
[----:B------:R-:W-:Y:S01]  /*eea0*/  PRMT R69, RZ, 0x7610, R69 ;  /* 0x00007610ff457816 */ /* 0x000fe20000000045 */
[----:B------:R-:W1:Y:S02]  /*eeb0*/  LDC R41, c[0x0][0x3d8] ;  /* 0x0000f600ff297b82 */ /* 0x000e640000000800 */
[----:B------:R-:W-:Y:S04]  /*eec0*/  STL.64 [R1+0x13b8], R118 ;  /* 0x0013b87601007387 */ /* 0x000fe80000100a00 */
[----:B------:R-:W-:Y:S01]  /*eed0*/  STL [R1+0x11c8], R120 ;  /* 0x0011c87801007387 */ /* 0x000fe20000100800 */
[----:B------:R-:W-:Y:S01]  /*eee0*/  PRMT R70, RZ, 0x7610, R70 ;  /* 0x00007610ff467816 */ /* 0x000fe20000000046 */
[----:B0-----:R-:W0:Y:S02]  /*eef0*/  LDC R105, c[0x0][0x3d8] ;  /* 0x0000f600ff697b82 */ /* 0x001e240000000800 */
[----:B------:R-:W-:Y:S04]  /*ef00*/  STL [R1+0x11c4], R121 ;  /* 0x0011c47901007387 */ /* 0x000fe80000100800 */
[----:B------:R-:W-:Y:S01]  /*ef10*/  STL.64 [R1+0x13c8], R120 ;  /* 0x0013c87801007387 */ /* 0x000fe20000100a00 */
[----:B------:R-:W-:Y:S01]  /*ef20*/  PRMT R71, RZ, 0x7610, R71 ;  /* 0x00007610ff477816 */ /* 0x000fe20000000047 */
[----:B------:R-:W0:Y:S02]  /*ef30*/  LDC R104, c[0x0][0x3d8] ;  /* 0x0000f600ff687b82 */ /* 0x000e240000000800 */
[----:B------:R-:W-:Y:S04]  /*ef40*/  STL [R1+0x11c0], R122 ;  /* 0x0011c07a01007387 */ /* 0x000fe80000100800 */
[----:B------:R-:W-:Y:S01]  /*ef50*/  STL [R1+0x11bc], R123 ;  /* 0x0011bc7b01007387 */ /* 0x000fe20000100800 */
[----:B------:R-:W-:Y:S01]  /*ef60*/  PRMT R72, RZ, 0x7610, R72 ;  /* 0x00007610ff487816 */ /* 0x000fe20000000048 */
[----:B------:R-:W0:Y:S02]  /*ef70*/  LDC R37, c[0x0][0x3d8] ;  /* 0x0000f600ff257b82 */ /* 0x000e240000000800 */
[----:B------:R-:W-:Y:S04]  /*ef80*/  STL.64 [R1+0x13d0], R122 ;  /* 0x0013d07a01007387 */ /* 0x000fe80000100a00 */
[----:B------:R-:W-:Y:S01]  /*ef90*/  STL [R1+0x11b8], R124 ;  /* 0x0011b87c01007387 */ /* 0x000fe20000100800 */
[----:B------:R-:W-:Y:S01]  /*efa0*/  PRMT R73, RZ, 0x7610, R73 ;  /* 0x00007610ff497816 */ /* 0x000fe20000000049 */
[----:B------:R-:W0:Y:S02]  /*efb0*/  LDC R36, c[0x0][0x3d8] ;  /* 0x0000f600ff247b82 */ /* 0x000e240000000800 */
        /* <DEDUP_REMOVED lines=13> */
[----:B------:R1:W-:Y:S01]  /*f090*/  STL.64 [R1+0x13f8], R128 ;  /* 0x0013f88001007387 */ /* 0x0003e20000100a00 */
[----:B------:R-:W-:Y:S01]  /*f0a0*/  PRMT R77, RZ, 0x7610, R77 ;  /* 0x00007610ff4d7816 */ /* 0x000fe2000000004d */
[----:B------:R-:W0:Y:S02]  /*f0b0*/  LDC R14, c[0x0][0x3d8] ;  /* 0x0000f600ff0e7b82 */ /* 0x000e240000000800 */
[----:B------:R-:W-:Y:S04]  /*f0c0*/  STL [R1+0x11a0], R130 ;  /* 0x0011a08201007387 */ /* 0x000fe80000100800 */
[----:B------:R-:W-:Y:S01]  /*f0d0*/  STL [R1+0x119c], R131 ;  /* 0x00119c8301007387 */ /* 0x000fe20000100800 */
[----:B------:R-:W-:Y:S01]  /*f0e0*/  SHF.L.U32 R102, R229, 0x3, RZ ;  /* 0x00000003e5667819 */ /* 0x000fe200000006ff */
[----:B------:R-:W0:Y:S02]  /*f0f0*/  LDC R16, c[0x0][0x3d8] ;  /* 0x0000f600ff107b82 */ /* 0x000e240000000800 */
[----:B------:R-:W-:Y:S04]  /*f100*/  STL.64 [R1+0x1410], R130 ;  /* 0x0014108201007387 */ /* 0x000fe80000100a00 */
[----:B------:R2:W-:Y:S01]  /*f110*/  STL.64 [R1+0x1828], R140 ;  /* 0x0018288c01007387 */ /* 0x0005e20000100a00 */
[----:B------:R-:W-:Y:S01]  /*f120*/  PRMT R78, RZ, 0x7610, R78 ;  /* 0x00007610ff4e7816 */ /* 0x000fe2000000004e */
[----:B-1----:R-:W1:Y:S02]  /*f130*/  LDC R128, c[0x0][0x3d8] ;  /* 0x0000f600ff807b82 */ /* 0x002e640000000800 */
[----:B------:R2:W-:Y:S04]  /*f140*/  STL.64 [R1+0x1818], R138 ;  /* 0x0018188a01007387 */ /* 0x0005e80000100a00 */
[----:B------:R-:W-:Y:S01]  /*f150*/  STL.64 [R1+0x1808], R136 ;  /* 0x0018088801007387 */ /* 0x000fe20000100a00 */
[----:B------:R-:W-:Y:S01]  /*f160*/  PRMT R79, RZ, 0x7610, R79 ;  /* 0x00007610ff4f7816 */ /* 0x000fe2000000004f */
[----:B------:R-:W0:Y:S02]  /*f170*/  LDC R18, c[0x0][0x3d8] ;  /* 0x0000f600ff127b82 */ /* 0x000e240000000800 */
[----:B------:R-:W-:Y:S06]  /*f180*/  STL.64 [R1+0x17f8], R134 ;  /* 0x0017f88601007387 */ /* 0x000fec0000100a00 */
[----:B--2---:R-:W2:Y:S01]  /*f190*/  LDC R141, c[0x0][0x3d8] ;  /* 0x0000f600ff8d7b82 */ /* 0x004ea20000000800 */
[----:B------:R-:W-:Y:S07]  /*f1a0*/  STL.64 [R1+0x17e8], R132 ;  /* 0x0017e88401007387 */ /* 0x000fee0000100a00 */
[----:B------:R-:W0:Y:S01]  /*f1b0*/  LDC R140, c[0x0][0x3d8] ;  /* 0x0000f600ff8c7b82 */ /* 0x000e220000000800 */
[----:B------:R-:W-:Y:S04]  /*f1c0*/  STL.64 [R1+0x17d0], R182 ;  /* 0x0017d0b601007387 */ /* 0x000fe80000100a00 */
[----:B------:R3:W-:Y:S03]  /*f1d0*/  STL.64 [R1+0x1890], R170 ;  /* 0x001890aa01007387 */ /* 0x0007e60000100a00 */
[----:B------:R-:W1:Y:S01]  /*f1e0*/  LDC R139, c[0x0][0x3d8] ;  /* 0x0000f600ff8b7b82 */ /* 0x000e620000000800 */
[----:B------:R0:W-:Y:S04]  /*f1f0*/  STL.64 [R1+0x1888], R168 ;  /* 0x001888a801007387 */ /* 0x0001e80000100a00 */
[----:B------:R0:W-:Y:S01]  /*f200*/  STL.64 [R1+0x1878], R164 ;  /* 0x001878a401007387 */ /* 0x0001e20000100a00 */
[----:B------:R-:W-:-:S02]  /*f210*/  PRMT R80, RZ, 0x7610, R80 ;  /* 0x00007610ff507816 */ /* 0x000fc40000000050 */
[----:B------:R-:W-:Y:S01]  /*f220*/  PRMT R81, RZ, 0x7610, R81 ;  /* 0x00007610ff517816 */ /* 0x000fe20000000051 */
[----:B------:R-:W-:Y:S01]  /*f230*/  STL.64 [R1+0x1860], R162 ;  /* 0x001860a201007387 */ /* 0x000fe20000100a00 */
[----:B------:R-:W-:Y:S01]  /*f240*/  PRMT R82, RZ, 0x7610, R82 ;  /* 0x00007610ff527816 */ /* 0x000fe20000000052 */
[----:B---3--:R-:W3:Y:S02]  /*f250*/  LDC R171, c[0x0][0x3d8] ;  /* 0x0000f600ffab7b82 */ /* 0x008ee40000000800 */
[----:B------:R-:W-:Y:S04]  /*f260*/  STL.64 [R1+0x1858], R160 ;  /* 0x001858a001007387 */ /* 0x000fe80000100a00 */
[----:B------:R-:W-:Y:S01]  /*f270*/  STL.64 [R1+0x1868], R158 ;  /* 0x0018689e01007387 */ /* 0x000fe20000100a00 */
[----:B0-----:R-:W-:Y:S01]  /*f280*/  IMAD R225, R140, 0x18, RZ ;  /* 0x000000188ce17824 */ /* 0x001fe200078e02ff */
[----:B------:R-:W-:Y:S01]  /*f290*/  LEA R169, R213, R213, 0x2 ;  /* 0x000000d5d5a97211 */ /* 0x000fe200078e10ff */
[----:B------:R-:W0:Y:S01]  /*f2a0*/  LDC R140, c[0x0][0x3d8] ;  /* 0x0000f600ff8c7b82 */ /* 0x000e220000000800 */
[----:B------:R-:W-:Y:S04]  /*f2b0*/  STL.64 [R1+0x1870], R156 ;  /* 0x0018709c01007387 */ /* 0x000fe80000100a00 */
[----:B------:R-:W-:Y:S01]  /*f2c0*/  STL.64 [R1+0x1880], R154 ;  /* 0x0018809a01007387 */ /* 0x000fe20000100a00 */
[----:B------:R-:W-:Y:S01]  /*f2d0*/  SHF.L.U32 R170, R198, 0x2, RZ ;  /* 0x00000002c6aa7819 */ /* 0x000fe200000006ff */
[----:B-1----:R-:W-:Y:S01]  /*f2e0*/  IMAD R229, R139, 0x1a, RZ ;  /* 0x0000001a8be57824 */ /* 0x002fe200078e02ff */
[----:B------:R-:W-:Y:S01]  /*f2f0*/  PRMT R83, RZ, 0x7610, R83 ;  /* 0x00007610ff537816 */ /* 0x000fe20000000053 */
[----:B------:R-:W-:Y:S01]  /*f300*/  STL.64 [R1+0x1850], R150 ;  /* 0x0018509601007387 */ /* 0x000fe20000100a00 */
[----:B------:R-:W-:Y:S01]  /*f310*/  PRMT R84, RZ, 0x7610, R84 ;  /* 0x00007610ff547816 */ /* 0x000fe20000000054 */
[----:B------:R-:W1:Y:S02]  /*f320*/  LDC R168, c[0x0][0x3d8] ;  /* 0x0000f600ffa87b82 */ /* 0x000e640000000800 */
[----:B------:R-:W-:Y:S04]  /*f330*/  STL.64 [R1+0x1848], R148 ;  /* 0x0018489401007387 */ /* 0x000fe80000100a00 */
[----:B------:R-:W-:Y:S01]  /*f340*/  STL.64 [R1+0x1840], R146 ;  /* 0x0018409201007387 */ /* 0x000fe20000100a00 */
[----:B------:R-:W-:Y:S01]  /*f350*/  PRMT R85, RZ, 0x7610, R85 ;  /* 0x00007610ff557816 */ /* 0x000fe20000000055 */
[----:B------:R-:W1:Y:S02]  /*f360*/  LDC R165, c[0x0][0x3d8] ;  /* 0x0000f600ffa57b82 */ /* 0x000e640000000800 */
[----:B------:R-:W-:Y:S04]  /*f370*/  STL.64 [R1+0x1838], R144 ;  /* 0x0018389001007387 */ /* 0x000fe80000100a00 */
[----:B------:R-:W-:Y:S01]  /*f380*/  STL.64 [R1+0x1830], R142 ;  /* 0x0018308e01007387 */ /* 0x000fe20000100a00 */
[----:B0-----:R-:W-:Y:S01]  /*f390*/  IMAD R233, R140, 0x1c, RZ ;  /* 0x0000001c8ce97824 */ /* 0x001fe200078e02ff */
[----:B------:R-:W0:Y:S02]  /*f3a0*/  LDC R139, c[0x0][0x3d8] ;  /* 0x0000f600ff8b7b82 */ /* 0x000e240000000800 */
[----:B------:R-:W-:Y:S04]  /*f3b0*/  STL.64 [R1+0x16e8], R42 ;  /* 0x0016e82a01007387 */ /* 0x000fe80000100a00 */
[----:B------:R-:W-:Y:S02]  /*f3c0*/  STL.64 [R1+0x16e0], R44 ;  /* 0x0016e02c01007387 */ /* 0x000fe40000100a00 */
[----:B------:R-:W0:Y:S02]  /*f3d0*/  LDC R140, c[0x0][0x3d8] ;  /* 0x0000f600ff8c7b82 */ /* 0x000e240000000800 */
[----:B------:R2:W-:Y:S01]  /*f3e0*/  STL.64 [R1+0x16d0], R46 ;  /* 0x0016d02e01007387 */ /* 0x0005e20000100a00 */
[----:B------:R-:W-:-:S02]  /*f3f0*/  IMAD R213, R237, 0x12, RZ ;  /* 0x00000012edd57824 */ /* 0x000fc400078e02ff */
[----:B------:R-:W-:Y:S01]  /*f400*/  IMAD R198, R221, 0xc, RZ ;  /* 0x0000000cddc67824 */ /* 0x000fe200078e02ff */
[----:B------:R-:W-:Y:S02]  /*f410*/  PRMT R86, RZ, 0x7610, R86 ;  /* 0x00007610ff567816 */ /* 0x000fe40000000056 */
[----:B------:R-:W-:Y:S01]  /*f420*/  PRMT R87, RZ, 0x7610, R87 ;  /* 0x00007610ff577816 */ /* 0x000fe20000000057 */
[----:B------:R-:W0:Y:S01]  /*f430*/  LDC R20, c[0x0][0x3d8] ;  /* 0x0000f600ff147b82 */ /* 0x000e220000000800 */
[----:B--2---:R-:W-:-:S07]  /*f440*/  IMAD R46, R141, 0xd, RZ ;  /* 0x0000000d8d2e7824 */ /* 0x004fce00078e02ff */
[----:B------:R-:W2:Y:S01]  /*f450*/  LDC R141, c[0x0][0x3d8] ;  /* 0x0000f600ff8d7b82 */ /* 0x000ea20000000800 */
[----:B------:R2:W-:Y:S07]  /*f460*/  STL.64 [R1+0x16c0], R48 ;  /* 0x0016c03001007387 */ /* 0x0005ee0000100a00 */
[----:B------:R-:W0:Y:S01]  /*f470*/  LDC R47, c[0x0][0x3d8] ;  /* 0x0000f600ff2f7b82 */ /* 0x000e220000000800 */
[----:B------:R-:W-:Y:S02]  /*f480*/  SHF.L.U32 R184, R184, 0x1, RZ ;  /* 0x00000001b8b87819 */ /* 0x000fe400000006ff */
[----:B------:R-:W-:-:S02]  /*f490*/  PRMT R88, RZ, 0x7610, R88 ;  /* 0x00007610ff587816 */ /* 0x000fc40000000058 */
[----:B------:R-:W-:Y:S02]  /*f4a0*/  PRMT R89, RZ, 0x7610, R89 ;  /* 0x00007610ff597816 */ /* 0x000fe40000000059 */
[----:B------:R-:W-:Y:S01]  /*f4b0*/  PRMT R90, RZ, 0x7610, R90 ;  /* 0x00007610ff5a7816 */ /* 0x000fe2000000005a */
[----:B------:R-:W1:Y:S01]  /*f4c0*/  LDC R201, c[0x0][0x3d8] ;  /* 0x0000f600ffc97b82 */ /* 0x000e620000000800 */
[----:B--2---:R-:W-:Y:S01]  /*f4d0*/  IMAD R48, R141, 0x1e, RZ ;  /* 0x0000001e8d307824 */ /* 0x004fe200078e02ff */
[----:B------:R-:W-:-:S06]  /*f4e0*/  PRMT R91, RZ, 0x7610, R91 ;  /* 0x00007610ff5b7816 */ /* 0x000fcc000000005b */
[----:B------:R-:W2:Y:S01]  /*f4f0*/  LDC R141, c[0x0][0x3d8] ;  /* 0x0000f600ff8d7b82 */ /* 0x000ea20000000800 */
[----:B0-----:R-:W-:-:S07]  /*f500*/  IMAD R237, R140, 0x22, RZ ;  /* 0x000000228ced7824 */ /* 0x001fce00078e02ff */
[----:B------:R-:W0:Y:S01]  /*f510*/  LDC R140, c[0x0][0x3d8] ;  /* 0x0000f600ff8c7b82 */ /* 0x000e220000000800 */
[----:B------:R-:W-:Y:S01]  /*f520*/  STL.64 [R1+0x16b0], R50 ;  /* 0x0016b03201007387 */ /* 0x000fe20000100a00 */
        /* <DEDUP_REMOVED lines=8> */
[----:B--2---:R-:W-:Y:S01]  /*f5b0*/  IMAD R241, R141, 0x24, RZ ;  /* 0x000000248df17824 */ /* 0x004fe200078e02ff */
[----:B------:R-:W-:Y:S01]  /*f5c0*/  LEA R35, R35, R35, 0x4 ;  /* 0x0000002323237211 */ /* 0x000fe200078e20ff */
[----:B------:R-:W2:Y:S01]  /*f5d0*/  LDC R141, c[0x0][0x3d8] ;  /* 0x0000f600ff8d7b82 */ /* 0x000ea20000000800 */
[----:B------:R-:W-:Y:S04]  /*f5e0*/  STL.64 [R1+0x16a0], R52 ;  /* 0x0016a03401007387 */ /* 0x000fe80000100a00 */
[----:B------:R-:W-:Y:S01]  /*f5f0*/  STL.64 [R1+0x1690], R54 ;  /* 0x0016903601007387 */ /* 0x000fe20000100a00 */
[----:B------:R-:W-:-:S02]  /*f600*/  IMAD R221, R250, 0x16, RZ ;  /* 0x00000016fadd7824 */ /* 0x000fc400078e02ff */
[----:B-1----:R-:W-:Y:S01]  /*f610*/  IMAD R42, R168, 0x1f2, RZ ;  /* 0x000001f2a82a7824 */ /* 0x002fe200078e02ff */
[----:B------:R-:W-:Y:S01]  /*f620*/  STL.64 [R1+0x1680], R56 ;  /* 0x0016803801007387 */ /* 0x000fe20000100a00 */
[----:B------:R-:W1:Y:S03]  /*f630*/  LDC R156, c[0x0][0x3d8] ;  /* 0x0000f600ff9c7b82 */ /* 0x000e660000000800 */
[----:B------:R-:W-:Y:S04]  /*f640*/  STL.64 [R1+0x1670], R58 ;  /* 0x0016703a01007387 */ /* 0x000fe80000100a00 */
[----:B------:R-:W-:Y:S01]  /*f650*/  STL.64 [R1+0x1700], R194 ;  /* 0x001700c201007387 */ /* 0x000fe20000100a00 */
[----:B----4-:R-:W-:Y:S01]  /*f660*/  IMAD R34, R34, 0x13, RZ ;  /* 0x0000001322227824 */ /* 0x010fe200078e02ff */
[----:B------:R-:W-:Y:S01]  /*f670*/  PRMT R212, RZ, 0x7610, R212 ;  /* 0x00007610ffd47816 */ /* 0x000fe200000000d4 */
[----:B------:R-:W-:Y:S01]  /*f680*/  IMAD R39, R39, 0x2a, RZ ;  /* 0x0000002a27277824 */ /* 0x000fe200078e02ff */
[----:B------:R-:W-:Y:S01]  /*f690*/  STL.64 [R1+0x16f8], R190 ;  /* 0x0016f8be01007387 */ /* 0x000fe20000100a00 */
[----:B------:R-:W4:Y:S03]  /*f6a0*/  LDC R157, c[0x0][0x3d8] ;  /* 0x0000f600ff9d7b82 */ /* 0x000f260000000800 */
[----:B------:R-:W-:Y:S04]  /*f6b0*/  STL.64 [R1+0x16f0], R186 ;  /* 0x0016f0ba01007387 */ /* 0x000fe80000100a00 */
[----:B------:R-:W-:Y:S01]  /*f6c0*/  STL.64 [R1+0x1660], R60 ;  /* 0x0016603c01007387 */ /* 0x000fe20000100a00 */
[----:B0-----:R-:W-:Y:S01]  /*f6d0*/  IMAD R250, R140, 0x28, RZ ;  /* 0x000000288cfa7824 */ /* 0x001fe200078e02ff */
[----:B------:R-:W-:Y:S01]  /*f6e0*/  PRMT R216, RZ, 0x7610, R216 ;  /* 0x00007610ffd87816 */ /* 0x000fe200000000d8 */
[----:B------:R-:W0:Y:S01]  /*f6f0*/  LDC R140, c[0x0][0x3d8] ;  /* 0x0000f600ff8c7b82 */ /* 0x000e220000000800 */
[----:B------:R-:W-:Y:S04]  /*f700*/  STL.64 [R1+0x1600], R62 ;  /* 0x0016003e01007387 */ /* 0x000fe80000100a00 */
[----:B------:R-:W-:Y:S01]  /*f710*/  STL.64 [R1+0x15f0], R64 ;  /* 0x0015f04001007387 */ /* 0x000fe20000100a00 */
[----:B------:R-:W-:-:S02]  /*f720*/  IMAD R41, R41, 0x32, RZ ;  /* 0x0000003229297824 */ /* 0x000fc400078e02ff */
[----:B------:R-:W0:Y:S01]  /*f730*/  LDC R126, c[0x0][0x3d8] ;  /* 0x0000f600ff7e7b82 */ /* 0x000e220000000800 */
[----:B------:R-:W-:Y:S04]  /*f740*/  STL.64 [R1+0x15e0], R66 ;  /* 0x0015e04201007387 */ /* 0x000fe80000100a00 */
[----:B------:R2:W-:Y:S01]  /*f750*/  STL.64 [R1+0x15e8], R68 ;  /* 0x0015e84401007387 */ /* 0x0005e20000100a00 */
[----:B------:R-:W-:Y:S01]  /*f760*/  PRMT R220, RZ, 0x7610, R220 ;  /* 0x00007610ffdc7816 */ /* 0x000fe200000000dc */
[----:B------:R-:W-:Y:S01]  /*f770*/  IMAD R105, R105, 0x36, RZ ;  /* 0x0000003669697824 */ /* 0x000fe200078e02ff */
[----:B------:R-:W1:Y:S01]  /*f780*/  LDC R110, c[0x0][0x3d8] ;  /* 0x0000f600ff6e7b82 */ /* 0x000e620000000800 */
[----:B------:R0:W-:Y:S01]  /*f790*/  STL.64 [R1+0x15f8], R70 ;  /* 0x0015f84601007387 */ /* 0x0001e20000100a00 */
[----:B------:R-:W-:Y:S01]  /*f7a0*/  PRMT R224, RZ, 0x7610, R224 ;  /* 0x00007610ffe07816 */ /* 0x000fe200000000e0 */
[----:B------:R-:W-:Y:S01]  /*f7b0*/  IMAD R104, R104, 0x3a, RZ ;  /* 0x0000003a68687824 */ /* 0x000fe200078e02ff */
[----:B------:R-:W-:-:S04]  /*f7c0*/  PRMT R228, RZ, 0x7610, R228 ;  /* 0x00007610ffe47816 */ /* 0x000fc800000000e4 */
[----:B------:R-:W1:Y:S01]  /*f7d0*/  LDC R130, c[0x0][0x3d8] ;  /* 0x0000f600ff827b82 */ /* 0x000e620000000800 */
[----:B--2---:R-:W-:-:S07]  /*f7e0*/  IMAD R68, R141, 0x15, RZ ;  /* 0x000000158d447824 */ /* 0x004fce00078e02ff */
[----:B------:R-:W2:Y:S01]  /*f7f0*/  LDC R141, c[0x0][0x3d8] ;  /* 0x0000f600ff8d7b82 */ /* 0x000ea20000000800 */
[----:B------:R-:W-:Y:S04]  /*f800*/  STL.64 [R1+0x15d8], R72 ;  /* 0x0015d84801007387 */ /* 0x000fe80000100a00 */
[----:B------:R-:W-:Y:S01]  /*f810*/  STL.64 [R1+0x15c8], R74 ;  /* 0x0015c84a01007387 */ /* 0x000fe20000100a00 */
[----:B------:R-:W-:Y:S02]  /*f820*/  PRMT R232, RZ, 0x7610, R232 ;  /* 0x00007610ffe87816 */ /* 0x000fe400000000e8 */
[----:B------:R-:W1:Y:S01]  /*f830*/  LDC R131, c[0x0][0x3d8] ;  /* 0x0000f600ff837b82 */ /* 0x000e620000000800 */
[----:B------:R-:W-:Y:S04]  /*f840*/  STL.64 [R1+0x15b8], R76 ;  /* 0x0015b84c01007387 */ /* 0x000fe80000100a00 */
[----:B------:R-:W-:Y:S03]  /*f850*/  STL.64 [R1+0x1668], R248 ;  /* 0x001668f801007387 */ /* 0x000fe60000100a00 */
[----:B------:R-:W1:Y:S01]  /*f860*/  LDC R108, c[0x0][0x3d8] ;  /* 0x0000f600ff6c7b82 */ /* 0x000e620000000800 */
[----:B------:R-:W-:Y:S04]  /*f870*/  STL.64 [R1+0x1658], R242 ;  /* 0x001658f201007387 */ /* 0x000fe80000100a00 */
[----:B------:R-:W-:Y:S01]  /*f880*/  STL.64 [R1+0x1678], R238 ;  /* 0x001678ee01007387 */ /* 0x000fe20000100a00 */
[----:B------:R-:W-:-:S02]  /*f890*/  IMAD R128, R128, 0x42, RZ ;  /* 0x0000004280807824 */ /* 0x000fc400078e02ff */
[----:B------:R-:W1:Y:S01]  /*f8a0*/  LDC R159, c[0x0][0x3d8] ;  /* 0x0000f600ff9f7b82 */ /* 0x000e620000000800 */
[----:B------:R-:W-:Y:S04]  /*f8b0*/  STL.64 [R1+0x1688], R234 ;  /* 0x001688ea01007387 */ /* 0x000fe80000100a00 */
[----:B------:R-:W-:Y:S01]  /*f8c0*/  STL.64 [R1+0x1650], R230 ;  /* 0x001650e601007387 */ /* 0x000fe20000100a00 */
[----:B0-----:R-:W-:Y:S02]  /*f8d0*/  IMAD R50, R140, 0x2e, RZ ;  /* 0x0000002e8c327824 */ /* 0x001fe400078e02ff */
[----:B------:R-:W0:Y:S01]  /*f8e0*/  LDC R140, c[0x0][0x3d8] ;  /* 0x0000f600ff8c7b82 */ /* 0x000e220000000800 */
[----:B------:R-:W-:Y:S04]  /*f8f0*/  STL.64 [R1+0x1648], R226 ;  /* 0x001648e201007387 */ /* 0x000fe80000100a00 */
[----:B------:R-:W-:Y:S01]  /*f900*/  STL.64 [R1+0x1640], R222 ;  /* 0x001640de01007387 */ /* 0x000fe20000100a00 */
[----:B------:R-:W-:-:S02]  /*f910*/  SHF.L.U32 R64, R139, 0x4, RZ ;  /* 0x000000048b407819 */ /* 0x000fc400000006ff */
[----:B------:R-:W0:Y:S01]  /*f920*/  LDC R139, c[0x0][0x3d8] ;  /* 0x0000f600ff8b7b82 */ /* 0x000e220000000800 */
[----:B------:R-:W-:Y:S04]  /*f930*/  STL.64 [R1+0x1638], R218 ;  /* 0x001638da01007387 */ /* 0x000fe80000100a00 */
[----:B------:R-:W-:Y:S01]  /*f940*/  STL.64 [R1+0x1630], R214 ;  /* 0x001630d601007387 */ /* 0x000fe20000100a00 */
[-C--:B------:R-:W-:Y:S02]  /*f950*/  IADD3 R70, P3, PT, R184, R204.reuse, RZ ;  /* 0x000000ccb8467210 */ /* 0x080fe40007f7e0ff */
[----:B------:R-:W-:Y:S01]  /*f960*/  IADD3 R62, P2, PT, R188, R204, RZ ;  /* 0x000000ccbc3e7210 */ /* 0x000fe20007f5e0ff */
[----:B------:R-:W-:Y:S01]  /*f970*/  STL.64 [R1+0x1628], R210 ;  /* 0x001628d201007387 */ /* 0x000fe20000100a00 */
[----:B------:R-:W-:Y:S01]  /*f980*/  LEA R37, R37, R37, 0x5 ;  /* 0x0000002525257211 */ /* 0x000fe200078e28ff */
[----:B------:R-:W1:Y:S02]  /*f990*/  LDC R124, c[0x0][0x3d8] ;  /* 0x0000f600ff7c7b82 */ /* 0x000e640000000800 */
[----:B------:R3:W-:Y:S04]  /*f9a0*/  STL.64 [R1+0x1530], R78 ;  /* 0x0015304e01007387 */ /* 0x0007e80000100a00 */
[----:B------:R-:W-:Y:S01]  /*f9b0*/  STL.64 [R1+0x1520], R80 ;  /* 0x0015205001007387 */ /* 0x000fe20000100a00 */
[----:B------:R-:W-:Y:S01]  /*f9c0*/  PRMT R236, RZ, 0x7610, R236 ;  /* 0x00007610ffec7816 */ /* 0x000fe200000000ec */
[----:B------:R-:W1:Y:S02]  /*f9d0*/  LDC R51, c[0x0][0x3d8] ;  /* 0x0000f600ff337b82 */ /* 0x000e640000000800 */
[----:B------:R2:W-:Y:S01]  /*f9e0*/  STL.64 [R1+0x1510], R82 ;  /* 0x0015105201007387 */ /* 0x0005e20000100a00 */
[----:B---3--:R-:W-:-:S05]  /*f9f0*/  IMAD R78, R171, 0x1f6, RZ ;  /* 0x000001f6ab4e7824 */ /* 0x008fca00078e02ff */
[----:B------:R-:W3:Y:S01]  /*fa00*/  LDC R171, c[0x0][0x3d8] ;  /* 0x0000f600ffab7b82 */ /* 0x000ee20000000800 */
[----:B--2---:R-:W-:-:S07]  /*fa10*/  IMAD R82, R141, 0x19, RZ ;  /* 0x000000198d527824 */ /* 0x004fce00078e02ff */
[----:B------:R-:W2:Y:S01]  /*fa20*/  LDC R141, c[0x0][0x3d8] ;  /* 0x0000f600ff8d7b82 */ /* 0x000ea20000000800 */
[----:B------:R-:W-:Y:S04]  /*fa30*/  STL.64 [R1+0x1500], R84 ;  /* 0x0015005401007387 */ /* 0x000fe80000100a00 */
[----:B------:R4:W-:Y:S01]  /*fa40*/  STL.64 [R1+0x14f0], R86 ;  /* 0x0014f05601007387 */ /* 0x0009e20000100a00 */
[----:B0-----:R-:W-:Y:S02]  /*fa50*/  IMAD R244, R139, 0x26, RZ ;  /* 0x000000268bf47824 */ /* 0x001fe400078e02ff */
[----:B------:R-:W0:Y:S01]  /*fa60*/  LDC R139, c[0x0][0x3d8] ;  /* 0x0000f600ff8b7b82 */ /* 0x000e220000000800 */
[----:B------:R-:W-:Y:S02]  /*fa70*/  IMAD R36, R36, 0x23, RZ ;  /* 0x0000002324247824 */ /* 0x000fe400078e02ff */
[----:B------:R-:W-:Y:S01]  /*fa80*/  IMAD R126, R126, 0x4a, RZ ;  /* 0x0000004a7e7e7824 */ /* 0x000fe200078e02ff */
[----:B------:R-:W-:-:S04]  /*fa90*/  PRMT R240, RZ, 0x7610, R240 ;  /* 0x00007610fff07816 */ /* 0x000fc800000000f0 */
[----:B------:R-:W0:Y:S01]  /*faa0*/  LDC R106, c[0x0][0x3d8] ;  /* 0x0000f600ff6a7b82 */ /* 0x000e220000000800 */
[----:B----4-:R-:W-:Y:S01]  /*fab0*/  IMAD R87, R140, 0x38, RZ ;  /* 0x000000388c577824 */ /* 0x010fe200078e02ff */
[----:B---3--:R-:W-:Y:S01]  /*fac0*/  LEA R44, P4, R171, R204, 0x2 ;  /* 0x000000ccab2c7211 */ /* 0x008fe200078810ff */
[----:B--2---:R-:W-:-:S05]  /*fad0*/  IMAD R49, R141, 0x1d, RZ ;  /* 0x0000001d8d317824 */ /* 0x004fca00078e02ff */
[----:B------:R-:W2:Y:S08]  /*fae0*/  LDC R140, c[0x0][0x3d8] ;  /* 0x0000f600ff8c7b82 */ /* 0x000eb00000000800 */
[----:B------:R-:W3:Y:S08]  /*faf0*/  LDC R141, c[0x0][0x3d8] ;  /* 0x0000f600ff8d7b82 */ /* 0x000ef00000000800 */
[----:B------:R-:W4:Y:S01]  /*fb00*/  LDC R171, c[0x0][0x3d8] ;  /* 0x0000f600ffab7b82 */ /* 0x000f220000000800 */
[----:B------:R-:W-:Y:S01]  /*fb10*/  STL.64 [R1+0x14e0], R88 ;  /* 0x0014e05801007387 */ /* 0x000fe20000100a00 */
[----:B------:R-:W-:-:S03]  /*fb20*/  LEA.HI.X.SX32 R71, R47, R205, 0x1, P3 ;  /* 0x000000cd2f477211 */ /* 0x000fc600018f0eff */
[----:B------:R-:W-:Y:S01]  /*fb30*/  STL.64 [R1+0x14d0], R90 ;  /* 0x0014d05a01007387 */ /* 0x000fe20000100a00 */
[----:B------:R-:W-:Y:S02]  /*fb40*/  LEA R80, P3, R31, R204, 0x3 ;  /* 0x000000cc1f507211 */ /* 0x000fe400078618ff */
[----:B------:R-:W0:Y:S01]  /*fb50*/  LDC R107, c[0x0][0x3d8] ;  /* 0x0000f600ff6b7b82 */ /* 0x000e220000000800 */
[----:B------:R-:W-:Y:S01]  /*fb60*/  STL.64 [R1+0x14c0], R92 ;  /* 0x0014c05c01007387 */ /* 0x000fe20000100a00 */
[----:B------:R-:W-:-:S03]  /*fb70*/  LEA.HI.X.SX32 R45, R184, R205, 0x1, P4 ;  /* 0x000000cdb82d7211 */ /* 0x000fc600020f0eff */
[----:B------:R-:W-:Y:S01]  /*fb80*/  STL.64 [R1+0x14b0], R94 ;  /* 0x0014b05e01007387 */ /* 0x000fe20000100a00 */
[-C--:B------:R-:W-:Y:S02]  /*fb90*/  LEA.HI.X.SX32 R63, R30, R205.reuse, 0x1, P2 ;  /* 0x000000cd1e3f7211 */ /* 0x080fe400010f0eff */
[----:B------:R-:W1:Y:S01]  /*fba0*/  LDC R122, c[0x0][0x3d8] ;  /* 0x0000f600ff7a7b82 */ /* 0x000e620000000800 */
[----:B------:R-:W-:Y:S04]  /*fbb0*/  STL.64 [R1+0x1698], R246 ;  /* 0x001698f601007387 */ /* 0x000fe80000100a00 */
[----:B------:R-:W-:Y:S01]  /*fbc0*/  STL.64 [R1+0x1538], R184 ;  /* 0x001538b801007387 */ /* 0x000fe20000100a00 */
[----:B---3--:R-:W-:Y:S01]  /*fbd0*/  SHF.L.U32 R67, R141, 0x5, RZ ;  /* 0x000000058d437819 */ /* 0x008fe200000006ff */
[----:B--2---:R-:W-:Y:S01]  /*fbe0*/  IMAD R52, R140, 0x3e, RZ ;  /* 0x0000003e8c347824 */ /* 0x004fe200078e02ff */
[----:B------:R-:W-:Y:S01]  /*fbf0*/  LEA.HI.X.SX32 R81, R170, R205, 0x1, P3 ;  /* 0x000000cdaa517211 */ /* 0x000fe200018f0eff */
[----:B------:R2:W-:Y:S01]  /*fc00*/  STL.64 [R1+0x948], R70 ;  /* 0x0009484601007387 */ /* 0x0005e20000100a00 */
[----:B------:R-:W3:Y:S01]  /*fc10*/  LDC R141, c[0x0][0x3d8] ;  /* 0x0000f600ff8d7b82 */ /* 0x000ee20000000800 */
[----:B------:R-:W-:-:S02]  /*fc20*/  IADD3 R30, P2, PT, R198, R204, RZ ;  /* 0x000000ccc61e7210 */ /* 0x000fc40007f5e0ff */
[----:B------:R-:W-:Y:S01]  /*fc30*/  STL.64 [R1+0x940], R44 ;  /* 0x0009402c01007387 */ /* 0x000fe20000100a00 */
[----:B----4-:R-:W-:-:S03]  /*fc40*/  LEA R170, P3, R171, R204, 0x4 ;  /* 0x000000ccabaa7211 */ /* 0x010fc600078620ff */
[----:B------:R4:W-:Y:S01]  /*fc50*/  STL.64 [R1+0x1708], R44 ;  /* 0x0017082c01007387 */ /* 0x0009e20000100a00 */
[----:B------:R-:W3:Y:S01]  /*fc60*/  LDC R140, c[0x0][0x3d8] ;  /* 0x0000f600ff8c7b82 */ /* 0x000ee20000000800 */
[-C--:B--2---:R-:W-:Y:S02]  /*fc70*/  IADD3 R70, P4, PT, R192, R204.reuse, RZ ;  /* 0x000000ccc0467210 */ /* 0x084fe40007f9e0ff */
[----:B------:R-:W-:Y:S02]  /*fc80*/  STL.64 [R1+0x938], R62 ;  /* 0x0009383e01007387 */ /* 0x000fe40000100a00 */
[-C--:B------:R-:W-:Y:S02]  /*fc90*/  LEA.HI.X.SX32 R71, R169, R205.reuse, 0x1, P4 ;  /* 0x000000cda9477211 */ /* 0x080fe400020f0eff */
[----:B------:R2:W-:Y:S01]  /*fca0*/  STL.64 [R1+0x1608], R62 ;  /* 0x0016083e01007387 */ /* 0x0005e20000100a00 */
[-C--:B------:R-:W-:Y:S01]  /*fcb0*/  LEA.HI.X.SX32 R31, R188, R205.reuse, 0x1, P2 ;  /* 0x000000cdbc1f7211 */ /* 0x080fe200010f0eff */
[----:B0-----:R-:W-:Y:S01]  /*fcc0*/  IMAD R158, R139, 0x2c, RZ ;  /* 0x0000002c8b9e7824 */ /* 0x001fe200078e02ff */
[-C--:B----4-:R-:W-:Y:S01]  /*fcd0*/  IADD3 R44, P2, PT, R217, R204.reuse, RZ ;  /* 0x000000ccd92c7210 */ /* 0x090fe20007f5e0ff */
[----:B------:R0:W-:Y:S01]  /*fce0*/  STL.64 [R1+0x930], R80 ;  /* 0x0009305001007387 */ /* 0x0001e20000100a00 */
[----:B------:R-:W-:Y:S01]  /*fcf0*/  LEA.HI.X.SX32 R171, R102, R205, 0x1, P3 ;  /* 0x000000cd66ab7211 */ /* 0x000fe200018f0eff */
[----:B------:R-:W4:Y:S02]  /*fd00*/  LDC R139, c[0x0][0x3d8] ;  /* 0x0000f600ff8b7b82 */ /* 0x000f240000000800 */
[----:B------:R0:W-:Y:S01]  /*fd10*/  STL.64 [R1+0x1540], R188 ;  /* 0x001540bc01007387 */ /* 0x0001e20000100a00 */
[----:B--2---:R-:W-:-:S03]  /*fd20*/  IADD3 R62, P4, PT, R213, R204, RZ ;  /* 0x000000ccd53e7210 */ /* 0x004fc60007f9e0ff */
[----:B------:R2:W-:Y:S01]  /*fd30*/  STL.64 [R1+0x928], R70 ;  /* 0x0009284601007387 */ /* 0x0005e20000100a00 */
[-C--:B------:R-:W-:Y:S01]  /*fd40*/  LEA.HI.X.SX32 R45, R192, R205.reuse, 0x1, P2 ;  /* 0x000000cdc02d7211 */ /* 0x080fe200010f0eff */
[----:B-1----:R-:W-:Y:S01]  /*fd50*/  IMAD R110, R110, 0x52, RZ ;  /* 0x000000526e6e7824 */ /* 0x002fe200078e02ff */
[----:B------:R-:W-:Y:S01]  /*fd60*/  LEA.HI.X.SX32 R63, R33, R205, 0x1, P4 ;  /* 0x000000cd213f7211 */ /* 0x000fe200020f0eff */
[----:B------:R-:W-:Y:S01]  /*fd70*/  STL.64 [R1+0x920], R30 ;  /* 0x0009201e01007387 */ /* 0x000fe20000100a00 */
[-C--:B0-----:R-:W-:Y:S01]  /*fd80*/  IADD3 R80, P4, PT, R225, R204.reuse, RZ ;  /* 0x000000cce1507210 */ /* 0x081fe20007f9e0ff */
[----:B---3--:R-:W-:Y:S01]  /*fd90*/  IMAD R85, R141, 0x25, RZ ;  /* 0x000000258d557824 */ /* 0x008fe200078e02ff */
[----:B------:R-:W0:Y:S01]  /*fda0*/  LDC R189, c[0x0][0x3d8] ;  /* 0x0000f600ffbd7b82 */ /* 0x000e220000000800 */
[----:B------:R1:W-:Y:S01]  /*fdb0*/  STL.64 [R1+0x1418], R30 ;  /* 0x0014181e01007387 */ /* 0x0003e20000100a00 */
[----:B--2---:R-:W-:-:S03]  /*fdc0*/  IADD3 R70, P3, PT, R221, R204, RZ ;  /* 0x000000ccdd467210 */ /* 0x004fc60007f7e0ff */
[----:B------:R-:W-:Y:S01]  /*fdd0*/  STL.64 [R1+0x918], R170 ;  /* 0x000918aa01007387 */ /* 0x000fe20000100a00 */
[-C--:B------:R-:W-:Y:S01]  /*fde0*/  LEA.HI.X.SX32 R81, R198, R205.reuse, 0x1, P4 ;  /* 0x000000cdc6517211 */ /* 0x080fe200020f0eff */
[----:B------:R-:W-:Y:S01]  /*fdf0*/  IMAD R66, R140, 0x46, RZ ;  /* 0x000000468c427824 */ /* 0x000fe200078e02ff */
[-C--:B------:R-:W-:Y:S01]  /*fe00*/  LEA.HI.X.SX32 R71, R32, R205.reuse, 0x1, P3 ;  /* 0x000000cd20477211 */ /* 0x080fe200018f0eff */
[----:B------:R-:W-:Y:S01]  /*fe10*/  STL.64 [R1+0x1548], R192 ;  /* 0x001548c001007387 */ /* 0x000fe20000100a00 */
[----:B------:R-:W2:Y:S01]  /*fe20*/  LDC R141, c[0x0][0x3d8] ;  /* 0x0000f600ff8d7b82 */ /* 0x000ea20000000800 */
[----:B-1----:R-:W-:Y:S02]  /*fe30*/  IADD3 R30, P2, PT, R229, R204, RZ ;  /* 0x000000cce51e7210 */ /* 0x002fe40007f5e0ff */
[----:B------:R-:W-:Y:S02]  /*fe40*/  STL.64 [R1+0x910], R62 ;  /* 0x0009103e01007387 */ /* 0x000fe40000100a00 */
[----:B------:R-:W-:-:S02]  /*fe50*/  LEA.HI.X.SX32 R31, R46, R205, 0x1, P2 ;  /* 0x000000cd2e1f7211 */ /* 0x000fc400010f0eff */
[----:B------:R-:W-:Y:S01]  /*fe60*/  STL.64 [R1+0x908], R44 ;  /* 0x0009082c01007387 */ /* 0x000fe20000100a00 */
[-C--:B------:R-:W-:Y:S01]  /*fe70*/  IADD3 R32, P3, PT, R233, R204.reuse, RZ ;  /* 0x000000cce9207210 */ /* 0x080fe20007f7e0ff */
[----:B------:R-:W1:Y:S02]  /*fe80*/  LDC R140, c[0x0][0x3d8] ;  /* 0x0000f600ff8c7b82 */ /* 0x000e640000000800 */
[----:B------:R-:W-:Y:S04]  /*fe90*/  STL.64 [R1+0x1460], R198 ;  /* 0x001460c601007387 */ /* 0x000fe80000100a00 */
[----:B------:R-:W-:Y:S01]  /*fea0*/  STL.64 [R1+0x900], R70 ;  /* 0x0009004601007387 */ /* 0x000fe20000100a00 */
[----:B------:R-:W-:Y:S01]  /*feb0*/  LEA R168, P4, R103, R204, 0x5 ;  /* 0x000000cc67a87211 */ /* 0x000fe200078828ff */
[----:B------:R-:W-:Y:S01]  /*fec0*/  IMAD R203, R203, 0x56, RZ ;  /* 0x00000056cbcb7824 */ /* 0x000fe200078e02ff */
[----:B------:R-:W-:Y:S01]  /*fed0*/  PRMT R251, RZ, 0x7610, R251 ;  /* 0x00007610fffb7816 */ /* 0x000fe200000000fb */
[----:B------:R-:W-:Y:S01]  /*fee0*/  STL.64 [R1+0x1610], R70 ;  /* 0x0016104601007387 */ /* 0x000fe20000100a00 */
[----:B------:R-:W-:Y:S01]  /*fef0*/  IMAD R108, R108, 0x5a, RZ ;  /* 0x0000005a6c6c7824 */ /* 0x000fe200078e02ff */
[----:B------:R-:W3:Y:S02]  /*ff00*/  LDC R120, c[0x0][0x3d8] ;  /* 0x0000f600ff787b82 */ /* 0x000ee40000000800 */
[----:B------:R-:W-:Y:S01]  /*ff10*/  STL.64 [R1+0x8f8], R80 ;  /* 0x0008f85001007387 */ /* 0x000fe20000100a00 */
[----:B------:R-:W-:-:S03]  /*ff20*/  LEA.HI.X.SX32 R33, R100, R205, 0x1, P3 ;  /* 0x000000cd64217211 */ /* 0x000fc600018f0eff */
[----:B------:R-:W-:Y:S01]  /*ff30*/  STL.64 [R1+0x1528], R80 ;  /* 0x0015285001007387 */ /* 0x000fe20000100a00 */
[----:B------:R-:W-:Y:S01]  /*ff40*/  IMAD R38, R38, 0x2b, RZ ;  /* 0x0000002b26267824 */ /* 0x000fe200078e02ff */
[----:B------:R-:W0:Y:S02]  /*ff50*/  LDC R113, c[0x0][0x3d8] ;  /* 0x0000f600ff717b82 */ /* 0x000e240000000800 */
[----:B------:R4:W-:Y:S01]  /*ff60*/  STL.64 [R1+0x8f0], R30 ;  /* 0x0008f01e01007387 */ /* 0x0009e20000100a00 */
[----:B------:R-:W-:Y:S02]  /*ff70*/  LEA.HI.X.SX32 R169, R64, R205, 0x1, P4 ;  /* 0x000000cd40a97211 */ /* 0x000fe400020f0eff */
[-C--:B------:R-:W-:Y:S01]  /*ff80*/  IADD3 R46, P3, PT, R241, R204.reuse, RZ ;  /* 0x000000ccf12e7210 */ /* 0x080fe20007f7e0ff */
[----:B------:R-:W-:Y:S01]  /*ff90*/  STL.64 [R1+0x8e8], R32 ;  /* 0x0008e82001007387 */ /* 0x000fe20000100a00 */
[----:B------:R-:W-:Y:S01]  /*ffa0*/  IMAD R124, R124, 0x62, RZ ;  /* 0x000000627c7c7824 */ /* 0x000fe200078e02ff */
[----:B------:R-:W0:Y:S01]  /*ffb0*/  LDC R53, c[0x0][0x3d8] ;  /* 0x0000f600ff357b82 */ /* 0x000e220000000800 */
[----:B----4-:R-:W-:Y:S01]  /*ffc0*/  IADD3 R30, P2, PT, R237, R204, RZ ;  /* 0x000000cced1e7210 */ /* 0x010fe20007f5e0ff */
[----:B------:R-:W-:Y:S01]  /*ffd0*/  STL.64 [R1+0x1430], R32 ;  /* 0x0014302001007387 */ /* 0x000fe20000100a00 */
[----:B------:R-:W-:-:S05]  /*ffe0*/  IMAD R106, R106, 0x31, RZ ;  /* 0x000000316a6a7824 */ /* 0x000fca00078e02ff */
[----:B------:R-:W4:Y:S01]  /*fff0*/  LDC R112, c[0x0][0x3d8] ;  /* 0x0000f600ff707b82 */ /* 0x000f220000000800 */
[-C--:B------:R-:W-:Y:S01]  /*10000*/  LEA.HI.X.SX32 R31, R35, R205.reuse, 0x1, P2 ;  /* 0x000000cd231f7211 */ /* 0x080fe200010f0eff */
[----:B------:R-:W-:Y:S01]  /*10010*/  STL.64 [R1+0x8e0], R168 ;  /* 0x0008e0a801007387 */ /* 0x000fe20000100a00 */
[-C--:B------:R-:W-:Y:S02]  /*10020*/  IADD3 R64, P4, PT, R244, R204.reuse, RZ ;  /* 0x000000ccf4407210 */ /* 0x080fe40007f9e0ff */
[-C--:B------:R-:W-:Y:S01]  /*10030*/  LEA.HI.X.SX32 R47, R213, R205.reuse, 0x1, P3 ;  /* 0x000000cdd52f7211 */ /* 0x080fe200018f0eff */
[----:B------:R1:W-:Y:S01]  /*10040*/  STL.64 [R1+0x8d8], R30 ;  /* 0x0008d81e01007387 */ /* 0x0003e20000100a00 */
[----:B------:R-:W-:Y:S01]  /*10050*/  IMAD R185, R101, 0x30, RZ ;  /* 0x0000003065b97824 */ /* 0x000fe200078e02ff */
[-C--:B------:R-:W-:Y:S01]  /*10060*/  IADD3 R102, P3, PT, R39, R204.reuse, RZ ;  /* 0x000000cc27667210 */ /* 0x080fe20007f7e0ff */
[----:B------:R-:W-:Y:S01]  /*10070*/  IMAD R164, R139, 0x1b, RZ ;  /* 0x0000001b8ba47824 */ /* 0x000fe200078e02ff */
[----:B------:R-:W-:Y:S01]  /*10080*/  LEA.HI.X.SX32 R65, R34, R205, 0x1, P4 ;  /* 0x000000cd22417211 */ /* 0x000fe200020f0eff */
[----:B------:R-:W-:Y:S01]  /*10090*/  STL.64 [R1+0x1710], R212 ;  /* 0x001710d401007387 */ /* 0x000fe20000100a00 */
[----:B------:R-:W0:Y:S01]  /*100a0*/  LDC R139, c[0x0][0x3d8] ;  /* 0x0000f600ff8b7b82 */ /* 0x000e220000000800 */
[----:B-1----:R-:W-:-:S02]  /*100b0*/  IADD3 R30, P2, PT, R250, R204, RZ ;  /* 0x000000ccfa1e7210 */ /* 0x002fc40007f5e0ff */
[----:B------:R-:W-:Y:S01]  /*100c0*/  STL.64 [R1+0x8d0], R46 ;  /* 0x0008d02e01007387 */ /* 0x000fe20000100a00 */
[-C--:B------:R-:W-:Y:S01]  /*100d0*/  IADD3 R34, P4, PT, R158, R204.reuse, RZ ;  /* 0x000000cc9e227210 */ /* 0x080fe20007f9e0ff */
[----:B------:R-:W-:Y:S01]  /*100e0*/  IMAD R122, R122, 0x6a, RZ ;  /* 0x0000006a7a7a7824 */ /* 0x000fe200078e02ff */
[-C--:B------:R-:W-:Y:S01]  /*100f0*/  LEA.HI.X.SX32 R31, R217, R205.reuse, 0x1, P2 ;  /* 0x000000cdd91f7211 */ /* 0x080fe200010f0eff */
[----:B------:R-:W-:Y:S01]  /*10100*/  STL.64 [R1+0x16d8], R46 ;  /* 0x0016d82e01007387 */ /* 0x000fe20000100a00 */
[----:B------:R-:W-:Y:S01]  /*10110*/  IMAD R188, R208, 0x34, RZ ;  /* 0x00000034d0bc7824 */ /* 0x000fe200078e02ff */
[-C--:B------:R-:W-:Y:S01]  /*10120*/  IADD3 R154, P2, PT, R185, R204.reuse, RZ ;  /* 0x000000ccb99a7210 */ /* 0x080fe20007f5e0ff */
[----:B------:R-:W-:Y:S01]  /*10130*/  IMAD R200, R200, 0x66, RZ ;  /* 0x00000066c8c87824 */ /* 0x000fe200078e02ff */
[----:B------:R-:W-:Y:S01]  /*10140*/  STL.64 [R1+0x1718], R216 ;  /* 0x001718d801007387 */ /* 0x000fe20000100a00 */
[-C--:B------:R-:W-:Y:S01]  /*10150*/  LEA.HI.X.SX32 R103, R68, R205.reuse, 0x1, P3 ;  /* 0x000000cd44677211 */ /* 0x080fe200018f0eff */
[----:B------:R-:W-:Y:S01]  /*10160*/  IMAD R40, R40, 0x33, RZ ;  /* 0x0000003328287824 */ /* 0x000fe200078e02ff */
[----:B------:R-:W-:Y:S01]  /*10170*/  IADD3 R32, P3, PT, R41, R204, RZ ;  /* 0x000000cc29207210 */ /* 0x000fe20007f7e0ff */
[----:B------:R-:W-:Y:S01]  /*10180*/  STL.64 [R1+0x8c8], R64 ;  /* 0x0008c84001007387 */ /* 0x000fe20000100a00 */
[-C--:B------:R-:W-:Y:S01]  /*10190*/  LEA.HI.X.SX32 R35, R221, R205.reuse, 0x1, P4 ;  /* 0x000000cddd237211 */ /* 0x080fe200020f0eff */
[----:B------:R-:W1:Y:S02]  /*101a0*/  LDC R119, c[0x0][0x3d8] ;  /* 0x0000f600ff777b82 */ /* 0x000e640000000800 */
[----:B------:R2:W-:Y:S01]  /*101b0*/  STL.64 [R1+0x8c0], R30 ;  /* 0x0008c01e01007387 */ /* 0x0005e20000100a00 */
[----:B------:R-:W-:-:S03]  /*101c0*/  LEA.HI.X.SX32 R155, R225, R205, 0x1, P2 ;  /* 0x000000cde19b7211 */ /* 0x000fc600010f0eff */
[----:B------:R-:W-:Y:S01]  /*101d0*/  STL.64 [R1+0x1618], R64 ;  /* 0x0016184001007387 */ /* 0x000fe20000100a00 */
[-C--:B------:R-:W-:Y:S01]  /*101e0*/  IADD3 R68, P2, PT, R105, R204.reuse, RZ ;  /* 0x000000cc69447210 */ /* 0x080fe20007f5e0ff */
[----:B------:R-:W0:Y:S02]  /*101f0*/  LDC R129, c[0x0][0x3d8] ;  /* 0x0000f600ff817b82 */ /* 0x000e240000000800 */
[----:B------:R-:W-:Y:S01]  /*10200*/  STL.64 [R1+0x1720], R220 ;  /* 0x001720dc01007387 */ /* 0x000fe20000100a00 */
[-C--:B------:R-:W-:Y:S02]  /*10210*/  LEA.HI.X.SX32 R33, R82, R205.reuse, 0x1, P3 ;  /* 0x000000cd52217211 */ /* 0x080fe400018f0eff */
[-C--:B--2---:R-:W-:Y:S01]  /*10220*/  IADD3 R30, P4, PT, R188, R204.reuse, RZ ;  /* 0x000000ccbc1e7210 */ /* 0x084fe20007f9e0ff */
[----:B------:R-:W-:Y:S01]  /*10230*/  STL.64 [R1+0x8b8], R102 ;  /* 0x0008b86601007387 */ /* 0x000fe20000100a00 */
[----:B------:R-:W-:Y:S01]  /*10240*/  IMAD R193, R209, 0x3c, RZ ;  /* 0x0000003cd1c17824 */ /* 0x000fe200078e02ff */
[-C--:B------:R-:W-:Y:S01]  /*10250*/  IADD3 R82, P3, PT, R87, R204.reuse, RZ ;  /* 0x000000cc57527210 */ /* 0x080fe20007f7e0ff */
[----:B------:R-:W-:Y:S01]  /*10260*/  IMAD R3, R3, 0x76, RZ ;  /* 0x0000007603037824 */ /* 0x000fe200078e02ff */
[----:B------:R-:W-:Y:S01]  /*10270*/  STL.64 [R1+0x1438], R102 ;  /* 0x0014386601007387 */ /* 0x000fe20000100a00 */
[----:B------:R-:W-:Y:S01]  /*10280*/  LEA.HI.X.SX32 R31, R229, R205, 0x1, P4 ;  /* 0x000000cde51f7211 */ /* 0x000fe200020f0eff */
[----:B------:R-:W2:Y:S02]  /*10290*/  LDC R163, c[0x0][0x3d8] ;  /* 0x0000f600ffa37b82 */ /* 0x000ea40000000800 */
[----:B------:R-:W-:Y:S01]  /*102a0*/  STL.64 [R1+0x1728], R224 ;  /* 0x001728e001007387 */ /* 0x000fe20000100a00 */
[----:B------:R-:W-:-:S03]  /*102b0*/  IADD3 R100, P4, PT, R104, R204, RZ ;  /* 0x000000cc68647210 */ /* 0x000fc60007f9e0ff */
[----:B------:R-:W-:Y:S01]  /*102c0*/  STL.64 [R1+0x8b0], R34 ;  /* 0x0008b02201007387 */ /* 0x000fe20000100a00 */
[-C--:B------:R-:W-:Y:S01]  /*102d0*/  LEA.HI.X.SX32 R69, R164, R205.reuse, 0x1, P2 ;  /* 0x000000cda4457211 */ /* 0x080fe200010f0eff */
[----:B------:R-:W-:Y:S01]  /*102e0*/  IMAD R84, R141, 0x29, RZ ;  /* 0x000000298d547824 */ /* 0x000fe200078e02ff */
[----:B------:R-:W1:Y:S01]  /*102f0*/  LDC R115, c[0x0][0x3d8] ;  /* 0x0000f600ff737b82 */ /* 0x000e620000000800 */
[----:B------:R-:W-:Y:S01]  /*10300*/  STL.64 [R1+0x8a8], R154 ;  /* 0x0008a89a01007387 */ /* 0x000fe20000100a00 */
[----:B------:R-:W-:Y:S01]  /*10310*/  IMAD R73, R140, 0x50, RZ ;  /* 0x000000508c497824 */ /* 0x000fe200078e02ff */
[-C--:B------:R-:W-:Y:S02]  /*10320*/  IADD3 R208, P2, PT, R193, R204.reuse, RZ ;  /* 0x000000ccc1d07210 */ /* 0x080fe40007f5e0ff */
[----:B------:R-:W-:Y:S01]  /*10330*/  STL.64 [R1+0x1450], R34 ;  /* 0x0014502201007387 */ /* 0x000fe20000100a00 */
[----:B------:R-:W-:Y:S01]  /*10340*/  LEA.HI.X.SX32 R83, R233, R205, 0x1, P3 ;  /* 0x000000cde9537211 */ /* 0x000fe200018f0eff */
[----:B------:R-:W-:Y:S01]  /*10350*/  IMAD R62, R156, 0x44, RZ ;  /* 0x000000449c3e7824 */ /* 0x000fe200078e02ff */
[----:B------:R-:W1:Y:S01]  /*10360*/  LDC R141, c[0x0][0x3d8] ;  /* 0x0000f600ff8d7b82 */ /* 0x000e620000000800 */
[----:B------:R0:W-:Y:S01]  /*10370*/  STL.64 [R1+0x8a0], R32 ;  /* 0x0008a02001007387 */ /* 0x0001e20000100a00 */
[----:B------:R-:W-:-:S03]  /*10380*/  LEA R164, P3, R165, R204, 0x6 ;  /* 0x000000cca5a47211 */ /* 0x000fc600078630ff */
[----:B------:R-:W-:Y:S01]  /*10390*/  STL.64 [R1+0x1730], R228 ;  /* 0x001730e401007387 */ /* 0x000fe20000100a00 */
[----:B------:R-:W-:Y:S02]  /*103a0*/  LEA.HI.X.SX32 R101, R49, R205, 0x1, P4 ;  /* 0x000000cd31657211 */ /* 0x000fe400020f0eff */
[----:B------:R-:W1:Y:S01]  /*103b0*/  LDC R140, c[0x0][0x3d8] ;  /* 0x0000f600ff8c7b82 */ /* 0x000e620000000800 */
[----:B------:R0:W-:Y:S01]  /*103c0*/  STL.64 [R1+0x898], R30 ;  /* 0x0008981e01007387 */ /* 0x0001e20000100a00 */
[----:B------:R-:W-:-:S03]  /*103d0*/  IADD3 R46, P4, PT, R128, R204, RZ ;  /* 0x000000cc802e7210 */ /* 0x000fc60007f9e0ff */
[----:B------:R-:W-:Y:S01]  /*103e0*/  STL.64 [R1+0x1738], R232 ;  /* 0x001738e801007387 */ /* 0x000fe20000100a00 */
[----:B------:R-:W-:Y:S01]  /*103f0*/  LEA.HI.X.SX32 R209, R48, R205, 0x1, P2 ;  /* 0x000000cd30d17211 */ /* 0x000fe200010f0eff */
[----:B------:R-:W-:Y:S01]  /*10400*/  IMAD R63, R157, 0x48, RZ ;  /* 0x000000489d3f7824 */ /* 0x000fe200078e02ff */
[----:B------:R-:W1:Y:S01]  /*10410*/  LDC R161, c[0x0][0x3d8] ;  /* 0x0000f600ffa17b82 */ /* 0x000e620000000800 */
[----:B------:R-:W-:Y:S01]  /*10420*/  STL.64 [R1+0x890], R68 ;  /* 0x0008904401007387 */ /* 0x000fe20000100a00 */
[----:B------:R-:W-:-:S03]  /*10430*/  IADD3 R48, P2, PT, R62, R204, RZ ;  /* 0x000000cc3e307210 */ /* 0x000fc60007f5e0ff */
[----:B------:R-:W-:Y:S01]  /*10440*/  STL.64 [R1+0x1620], R68 ;  /* 0x0016204401007387 */ /* 0x000fe20000100a00 */
[-C--:B------:R-:W-:Y:S01]  /*10450*/  LEA.HI.X.SX32 R165, R67, R205.reuse, 0x1, P3 ;  /* 0x000000cd43a57211 */ /* 0x080fe200018f0eff */
[----:B------:R-:W-:Y:S01]  /*10460*/  IMAD R206, R206, 0x3b, RZ ;  /* 0x0000003bcece7824 */ /* 0x000fe200078e02ff */
[----:B------:R-:W1:Y:S01]  /*10470*/  LDC R247, c[0x0][0x3d8] ;  /* 0x0000f600fff77b82 */ /* 0x000e620000000800 */
[----:B------:R-:W-:Y:S01]  /*10480*/  STL.64 [R1+0x888], R82 ;  /* 0x0008885201007387 */ /* 0x000fe20000100a00 */
[----:B------:R-:W-:-:S03]  /*10490*/  LEA.HI.X.SX32 R47, R37, R205, 0x1, P4 ;  /* 0x000000cd252f7211 */ /* 0x000fc600020f0eff */
[----:B------:R-:W-:Y:S01]  /*104a0*/  STL.64 [R1+0x1518], R82 ;  /* 0x0015185201007387 */ /* 0x000fe20000100a00 */
[-C--:B------:R-:W-:Y:S01]  /*104b0*/  IADD3 R66, P3, PT, R66, R204.reuse, RZ ;  /* 0x000000cc42427210 */ /* 0x080fe20007f7e0ff */
[----:B------:R-:W-:Y:S01]  /*104c0*/  IMAD R2, R2, 0x86, RZ ;  /* 0x0000008602027824 */ /* 0x000fe200078e02ff */
[----:B------:R-:W1:Y:S01]  /*104d0*/  LDC R127, c[0x0][0x3d8] ;  /* 0x0000f600ff7f7b82 */ /* 0x000e620000000800 */
[----:B------:R-:W-:Y:S01]  /*104e0*/  STL.64 [R1+0x880], R100 ;  /* 0x0008806401007387 */ /* 0x000fe20000100a00 */
[----:B0-----:R-:W-:Y:S01]  /*104f0*/  IMAD R55, R139, 0x4c, RZ ;  /* 0x0000004c8b377824 */ /* 0x001fe200078e02ff */
[-C--:B------:R-:W-:Y:S02]  /*10500*/  IADD3 R32, P4, PT, R63, R204.reuse, RZ ;  /* 0x000000cc3f207210 */ /* 0x080fe40007f9e0ff */
[----:B------:R-:W-:Y:S01]  /*10510*/  STL.64 [R1+0x1458], R100 ;  /* 0x0014586401007387 */ /* 0x000fe20000100a00 */
[-C--:B------:R-:W-:Y:S02]  /*10520*/  LEA.HI.X.SX32 R49, R237, R205.reuse, 0x1, P2 ;  /* 0x000000cded317211 */ /* 0x080fe400010f0eff */
[----:B------:R-:W-:Y:S01]  /*10530*/  LEA.HI.X.SX32 R67, R36, R205, 0x1, P3 ;  /* 0x000000cd24437211 */ /* 0x000fe200018f0eff */
[----:B------:R-:W-:Y:S01]  /*10540*/  STL.64 [R1+0x878], R208 ;  /* 0x000878d001007387 */ /* 0x000fe20000100a00 */
[----:B------:R-:W-:Y:S01]  /*10550*/  IMAD R45, R130, 0x54, RZ ;  /* 0x00000054822d7824 */ /* 0x000fe200078e02ff */
[----:B------:R-:W0:Y:S02]  /*10560*/  LDC R139, c[0x0][0x3d8] ;  /* 0x0000f600ff8b7b82 */ /* 0x000e240000000800 */
[----:B------:R-:W-:Y:S01]  /*10570*/  STL.64 [R1+0x1468], R208 ;  /* 0x001468d001007387 */ /* 0x000fe20000100a00 */
[----:B------:R-:W-:-:S03]  /*10580*/  IADD3 R30, P2, PT, R126, R204, RZ ;  /* 0x000000cc7e1e7210 */ /* 0x000fc60007f5e0ff */
[----:B------:R-:W-:Y:S01]  /*10590*/  STL.64 [R1+0x870], R164 ;  /* 0x000870a401007387 */ /* 0x000fe20000100a00 */
[----:B------:R-:W-:Y:S01]  /*105a0*/  LEA.HI.X.SX32 R33, R241, R205, 0x1, P4 ;  /* 0x000000cdf1217211 */ /* 0x000fe200020f0eff */
[----:B------:R-:W0:Y:S02]  /*105b0*/  LDC R111, c[0x0][0x3d8] ;  /* 0x0000f600ff6f7b82 */ /* 0x000e240000000800 */
[----:B------:R-:W-:Y:S01]  /*105c0*/  STL.64 [R1+0x1740], R236 ;  /* 0x001740ec01007387 */ /* 0x000fe20000100a00 */
[----:B------:R-:W-:-:S03]  /*105d0*/  IADD3 R36, P3, PT, R55, R204, RZ ;  /* 0x000000cc37247210 */ /* 0x000fc60007f7e0ff */
[----:B------:R-:W-:Y:S01]  /*105e0*/  STL.64 [R1+0x868], R46 ;  /* 0x0008682e01007387 */ /* 0x000fe20000100a00 */
[----:B------:R-:W-:Y:S01]  /*105f0*/  IMAD R5, R5, 0x9a, RZ ;  /* 0x0000009a05057824 */ /* 0x000fe200078e02ff */
[----:B------:R-:W0:Y:S02]  /*10600*/  LDC R235, c[0x0][0x3d8] ;  /* 0x0000f600ffeb7b82 */ /* 0x000e240000000800 */
[----:B------:R-:W-:Y:S01]  /*10610*/  STL.64 [R1+0x17b0], R46 ;  /* 0x0017b02e01007387 */ /* 0x000fe20000100a00 */
[----:B------:R-:W-:-:S03]  /*10620*/  IADD3 R156, P4, PT, R73, R204, RZ ;  /* 0x000000cc499c7210 */ /* 0x000fc60007f9e0ff */
[----:B------:R-:W-:Y:S01]  /*10630*/  STL.64 [R1+0x860], R48 ;  /* 0x0008603001007387 */ /* 0x000fe20000100a00 */
[-C--:B------:R-:W-:Y:S01]  /*10640*/  LEA.HI.X.SX32 R31, R85, R205.reuse, 0x1, P2 ;  /* 0x000000cd551f7211 */ /* 0x080fe200010f0eff */
[----:B------:R-:W-:Y:S01]  /*10650*/  IMAD R11, R11, 0xb2, RZ ;  /* 0x000000b20b0b7824 */ /* 0x000fe200078e02ff */
[----:B------:R-:W0:Y:S01]  /*10660*/  LDC R91, c[0x0][0x3d8] ;  /* 0x0000f600ff5b7b82 */ /* 0x000e220000000800 */
[----:B------:R1:W-:Y:S01]  /*10670*/  STL.64 [R1+0x16c8], R48 ;  /* 0x0016c83001007387 */ /* 0x0003e20000100a00 */
[-C--:B------:R-:W-:Y:S01]  /*10680*/  LEA.HI.X.SX32 R37, R244, R205.reuse, 0x1, P3 ;  /* 0x000000cdf4257211 */ /* 0x080fe200018f0eff */
[----:B------:R-:W-:Y:S02]  /*10690*/  IMAD R44, R131, 0x58, RZ ;  /* 0x00000058832c7824 */ /* 0x000fe400078e02ff */
[----:B------:R-:W-:Y:S03]  /*106a0*/  STL.64 [R1+0x1748], R240 ;  /* 0x001748f001007387 */ /* 0x000fe60000100a00 */
[----:B------:R-:W0:Y:S01]  /*106b0*/  LDC R125, c[0x0][0x3d8] ;  /* 0x0000f600ff7d7b82 */ /* 0x000e220000000800 */
[----:B------:R-:W-:Y:S01]  /*106c0*/  STL.64 [R1+0x858], R66 ;  /* 0x0008584201007387 */ /* 0x000fe20000100a00 */
[----:B------:R-:W-:-:S03]  /*106d0*/  LEA.HI.X.SX32 R157, R250, R205, 0x1, P4 ;  /* 0x000000cdfa9d7211 */ /* 0x000fc600020f0eff */
[----:B------:R2:W-:Y:S01]  /*106e0*/  STL.64 [R1+0x850], R32 ;  /* 0x0008502001007387 */ /* 0x0005e20000100a00 */
[-C--:B-1----:R-:W-:Y:S01]  /*106f0*/  IADD3 R48, P2, PT, R110, R204.reuse, RZ ;  /* 0x000000cc6e307210 */ /* 0x082fe20007f5e0ff */
[----:B------:R-:W-:Y:S01]  /*10700*/  IMAD R75, R141, 0x60, RZ ;  /* 0x000000608d4b7824 */ /* 0x000fe200078e02ff */
[-C--:B------:R-:W-:Y:S01]  /*10710*/  IADD3 R80, P4, PT, R203, R204.reuse, RZ ;  /* 0x000000cccb507210 */ /* 0x080fe20007f9e0ff */
[----:B------:R-:W-:Y:S01]  /*10720*/  STL.64 [R1+0x16a8], R66 ;  /* 0x0016a84201007387 */ /* 0x000fe20000100a00 */
[----:B------:R-:W-:Y:S01]  /*10730*/  LEA.HI.X.SX32 R49, R84, R205, 0x1, P2 ;  /* 0x000000cd54317211 */ /* 0x000fe200010f0eff */
[----:B------:R-:W-:Y:S01]  /*10740*/  IMAD R184, R159, 0x2d, RZ ;  /* 0x0000002d9fb87824 */ /* 0x000fe200078e02ff */
[-C--:B------:R-:W-:Y:S01]  /*10750*/  IADD3 R84, P2, PT, R44, R204.reuse, RZ ;  /* 0x000000cc2c547210 */ /* 0x080fe20007f5e0ff */
[----:B------:R-:W-:Y:S01]  /*10760*/  STL.64 [R1+0x848], R30 ;  /* 0x0008481e01007387 */ /* 0x000fe20000100a00 */
[----:B------:R-:W-:Y:S01]  /*10770*/  IMAD R15, R15, 0xc2, RZ ;  /* 0x000000c20f0f7824 */ /* 0x000fe200078e02ff */
[----:B------:R-:W1:Y:S01]  /*10780*/  LDC R141, c[0x0][0x3d8] ;  /* 0x0000f600ff8d7b82 */ /* 0x000e620000000800 */
[----:B--2---:R-:W-:Y:S01]  /*10790*/  IADD3 R32, P3, PT, R45, R204, RZ ;  /* 0x000000cc2d207210 */ /* 0x004fe20007f7e0ff */
[----:B------:R-:W-:Y:S01]  /*107a0*/  STL.64 [R1+0x1470], R30 ;  /* 0x0014701e01007387 */ /* 0x000fe20000100a00 */
[----:B------:R-:W-:-:S02]  /*107b0*/  IMAD R57, R140, 0x5c, RZ ;  /* 0x0000005c8c397824 */ /* 0x000fc400078e02ff */
[-C--:B------:R-:W-:Y:S01]  /*107c0*/  LEA.HI.X.SX32 R33, R39, R205.reuse, 0x1, P3 ;  /* 0x000000cd27217211 */ /* 0x080fe200018f0eff */
[----:B------:R-:W-:Y:S01]  /*107d0*/  STL.64 [R1+0x14a8], R250 ;  /* 0x0014a8fa01007387 */ /* 0x000fe20000100a00 */
[----:B------:R-:W-:Y:S01]  /*107e0*/  IADD3 R130, P3, PT, R108, R204, RZ ;  /* 0x000000cc6c827210 */ /* 0x000fe20007f7e0ff */
[----:B------:R-:W2:Y:S01]  /*107f0*/  LDC R140, c[0x0][0x3d8] ;  /* 0x0000f600ff8c7b82 */ /* 0x000ea20000000800 */
[-C--:B------:R-:W-:Y:S01]  /*10800*/  LEA.HI.X.SX32 R81, R38, R205.reuse, 0x1, P4 ;  /* 0x000000cd26517211 */ /* 0x080fe200020f0eff */
[----:B------:R-:W-:Y:S01]  /*10810*/  STL.64 [R1+0x840], R36 ;  /* 0x0008402401007387 */ /* 0x000fe20000100a00 */
[----:B------:R-:W-:-:S03]  /*10820*/  LEA.HI.X.SX32 R85, R158, R205, 0x1, P2 ;  /* 0x000000cd9e557211 */ /* 0x000fc600010f0eff */
[----:B------:R-:W-:Y:S01]  /*10830*/  STL.64 [R1+0x838], R156 ;  /* 0x0008389c01007387 */ /* 0x000fe20000100a00 */
[-C--:B------:R-:W-:Y:S01]  /*10840*/  IADD3 R158, P2, PT, R75, R204.reuse, RZ ;  /* 0x000000cc4b9e7210 */ /* 0x080fe20007f5e0ff */
[----:B------:R-:W4:Y:S01]  /*10850*/  LDC R109, c[0x0][0x3d8] ;  /* 0x0000f600ff6d7b82 */ /* 0x000f220000000800 */
[-C--:B------:R-:W-:Y:S01]  /*10860*/  LEA.HI.X.SX32 R131, R184, R205.reuse, 0x1, P3 ;  /* 0x000000cdb8837211 */ /* 0x080fe200018f0eff */
[----:B------:R-:W-:Y:S01]  /*10870*/  STL.64 [R1+0x1478], R36 ;  /* 0x0014782401007387 */ /* 0x000fe20000100a00 */
[----:B------:R-:W-:Y:S01]  /*10880*/  IADD3 R38, P4, PT, R57, R204, RZ ;  /* 0x000000cc39267210 */ /* 0x000fe20007f9e0ff */
[----:B------:R-:W-:Y:S02]  /*10890*/  IMAD R184, R51, 0x64, RZ ;  /* 0x0000006433b87824 */ /* 0x000fe400078e02ff */
[----:B------:R-:W-:Y:S01]  /*108a0*/  STL.64 [R1+0x830], R48 ;  /* 0x0008303001007387 */ /* 0x000fe20000100a00 */
[-C--:B------:R-:W-:Y:S01]  /*108b0*/  LEA.HI.X.SX32 R159, R185, R205.reuse, 0x1, P2 ;  /* 0x000000cdb99f7211 */ /* 0x080fe200010f0eff */
[----:B------:R-:W4:Y:S02]  /*108c0*/  LDC R239, c[0x0][0x3d8] ;  /* 0x0000f600ffef7b82 */ /* 0x000f240000000800 */
[----:B------:R-:W-:Y:S01]  /*108d0*/  STL.64 [R1+0x17b8], R48 ;  /* 0x0017b83001007387 */ /* 0x000fe20000100a00 */
[----:B------:R-:W-:-:S03]  /*108e0*/  LEA.HI.X.SX32 R39, R50, R205, 0x1, P4 ;  /* 0x000000cd32277211 */ /* 0x000fc600020f0eff */
[----:B------:R-:W-:Y:S01]  /*108f0*/  STL.64 [R1+0x828], R32 ;  /* 0x0008282001007387 */ /* 0x000fe20000100a00 */
[----:B------:R-:W-:Y:S01]  /*10900*/  IMAD R185, R107, 0x68, RZ ;  /* 0x000000686bb97824 */ /* 0x000fe200078e02ff */
[----:B------:R-:W4:Y:S02]  /*10910*/  LDC R123, c[0x0][0x3d8] ;  /* 0x0000f600ff7b7b82 */ /* 0x000f240000000800 */
[----:B------:R-:W-:Y:S01]  /*10920*/  STL.64 [R1+0x820], R80 ;  /* 0x0008205001007387 */ /* 0x000fe20000100a00 */
[----:B------:R-:W-:-:S03]  /*10930*/  IADD3 R50, P4, PT, R184, R204, RZ ;  /* 0x000000ccb8327210 */ /* 0x000fc60007f9e0ff */
[----:B------:R0:W-:Y:S01]  /*10940*/  STL.64 [R1+0x16b8], R80 ;  /* 0x0016b85001007387 */ /* 0x0001e20000100a00 */
[-C--:B------:R-:W-:Y:S01]  /*10950*/  LEA.HI.X.SX32 R51, R41, R205.reuse, 0x1, P4 ;  /* 0x000000cd29337211 */ /* 0x080fe200020f0eff */
[----:B------:R-:W-:Y:S01]  /*10960*/  IMAD R189, R189, 0x35, RZ ;  /* 0x00000035bdbd7824 */ /* 0x000fe200078e02ff */
[-C--:B------:R-:W-:Y:S01]  /*10970*/  IADD3 R82, P2, PT, R200, R204.reuse, RZ ;  /* 0x000000ccc8527210 */ /* 0x080fe20007f5e0ff */
[----:B---3--:R-:W-:Y:S01]  /*10980*/  IMAD R120, R120, 0x72, RZ ;  /* 0x0000007278787824 */ /* 0x008fe200078e02ff */
[----:B------:R-:W3:Y:S01]  /*10990*/  LDC R121, c[0x0][0x3d8] ;  /* 0x0000f600ff797b82 */ /* 0x000ee20000000800 */
[-C--:B0-----:R-:W-:Y:S01]  /*109a0*/  IADD3 R80, P3, PT, R124, R204.reuse, RZ ;  /* 0x000000cc7c507210 */ /* 0x081fe20007f7e0ff */
[----:B------:R-:W-:Y:S01]  /*109b0*/  IMAD R77, R139, 0x70, RZ ;  /* 0x000000708b4d7824 */ /* 0x000fe200078e02ff */
[----:B------:R-:W-:Y:S01]  /*109c0*/  STL.64 [R1+0x818], R84 ;  /* 0x0008185401007387 */ /* 0x000fe20000100a00 */
[-C--:B------:R-:W-:Y:S01]  /*109d0*/  LEA.HI.X.SX32 R83, R40, R205.reuse, 0x1, P2 ;  /* 0x000000cd28537211 */ /* 0x080fe200010f0eff */
[----:B--2---:R-:W-:Y:S01]  /*109e0*/  IMAD R86, R140, 0x39, RZ ;  /* 0x000000398c567824 */ /* 0x004fe200078e02ff */
[-C--:B------:R-:W-:Y:S01]  /*109f0*/  LEA.HI.X.SX32 R81, R106, R205.reuse, 0x1, P3 ;  /* 0x000000cd6a517211 */ /* 0x080fe200018f0eff */
[----:B------:R-:W-:Y:S01]  /*10a00*/  STL.64 [R1+0x1508], R84 ;  /* 0x0015085401007387 */ /* 0x000fe20000100a00 */
[-C--:B------:R-:W-:Y:S01]  /*10a10*/  IADD3 R30, P3, PT, R185, R204.reuse, RZ ;  /* 0x000000ccb91e7210 */ /* 0x080fe20007f7e0ff */
[----:B------:R-:W-:Y:S01]  /*10a20*/  IMAD R113, R113, 0x78, RZ ;  /* 0x0000007871717824 */ /* 0x000fe200078e02ff */
[----:B------:R-:W-:Y:S01]  /*10a30*/  IADD3 R106, P4, PT, R122, R204, RZ ;  /* 0x000000cc7a6a7210 */ /* 0x000fe20007f9e0ff */
[----:B-1----:R-:W-:Y:S01]  /*10a40*/  IMAD R59, R141, 0x6c, RZ ;  /* 0x0000006c8d3b7824 */ /* 0x002fe200078e02ff */
[-C--:B------:R-:W-:Y:S01]  /*10a50*/  LEA.HI.X.SX32 R31, R188, R205.reuse, 0x1, P3 ;  /* 0x000000cdbc1f7211 */ /* 0x080fe200018f0eff */
[----:B------:R-:W-:Y:S01]  /*10a60*/  STL.64 [R1+0x810], R130 ;  /* 0x0008108201007387 */ /* 0x000fe20000100a00 */
[----:B------:R-:W-:Y:S01]  /*10a70*/  LEA.HI.X.SX32 R107, R189, R205, 0x1, P4 ;  /* 0x000000cdbd6b7211 */ /* 0x000fe200020f0eff */
[----:B------:R-:W0:Y:S02]  /*10a80*/  LDC R188, c[0x0][0x3d8] ;  /* 0x0000f600ffbc7b82 */ /* 0x000e240000000800 */
[----:B------:R-:W-:Y:S06]  /*10a90*/  STL.64 [R1+0x1480], R130 ;  /* 0x0014808201007387 */ /* 0x000fec0000100a00 */
[----:B------:R-:W1:Y:S01]  /*10aa0*/  LDC R189, c[0x0][0x3d8] ;  /* 0x0000f600ffbd7b82 */ /* 0x000e620000000800 */
[----:B------:R-:W-:Y:S04]  /*10ab0*/  STL.64 [R1+0x808], R38 ;  /* 0x0008082601007387 */ /* 0x000fe80000100a00 */
[----:B------:R-:W-:Y:S03]  /*10ac0*/  STL.64 [R1+0x1488], R38 ;  /* 0x0014882601007387 */ /* 0x000fe60000100a00 */
[----:B------:R-:W2:Y:S01]  /*10ad0*/  LDC R141, c[0x0][0x3d8] ;  /* 0x0000f600ff8d7b82 */ /* 0x000ea20000000800 */
[----:B------:R-:W-:Y:S04]  /*10ae0*/  STL.64 [R1+0x800], R158 ;  /* 0x0008009e01007387 */ /* 0x000fe80000100a00 */
[----:B------:R-:W-:Y:S01]  /*10af0*/  STL.64 [R1+0x7f8], R80 ;  /* 0x0007f85001007387 */ /* 0x000fe20000100a00 */
[----:B----4-:R-:W-:-:S02]  /*10b00*/  IMAD R112, R112, 0x7a, RZ ;  /* 0x0000007a70707824 */ /* 0x010fc400078e02ff */
[----:B------:R-:W-:Y:S01]  /*10b10*/  IMAD R213, R207, 0x7c, RZ ;  /* 0x0000007ccfd57824 */ /* 0x000fe200078e02ff */
[----:B------:R-:W-:Y:S01]  /*10b20*/  STL.64 [R1+0x17c0], R80 ;  /* 0x0017c05001007387 */ /* 0x000fe20000100a00 */
[----:B------:R-:W-:Y:S01]  /*10b30*/  IMAD R119, R119, 0x82, RZ ;  /* 0x0000008277777824 */ /* 0x000fe200078e02ff */
[----:B------:R-:W4:Y:S02]  /*10b40*/  LDC R140, c[0x0][0x3d8] ;  /* 0x0000f600ff8c7b82 */ /* 0x000f240000000800 */
[----:B------:R-:W-:Y:S04]  /*10b50*/  STL.64 [R1+0x7f0], R50 ;  /* 0x0007f03201007387 */ /* 0x000fe80000100a00 */
[----:B------:R-:W-:Y:S01]  /*10b60*/  STL.64 [R1+0x1750], R50 ;  /* 0x0017503201007387 */ /* 0x000fe20000100a00 */
[----:B------:R-:W-:Y:S01]  /*10b70*/  IMAD R65, R129, 0x90, RZ ;  /* 0x0000009081417824 */ /* 0x000fe200078e02ff */
[----:B------:R-:W0:Y:S02]  /*10b80*/  LDC R139, c[0x0][0x3d8] ;  /* 0x0000f600ff8b7b82 */ /* 0x000e240000000800 */
[----:B------:R-:W-:Y:S04]  /*10b90*/  STL.64 [R1+0x7e8], R82 ;  /* 0x0007e85201007387 */ /* 0x000fe80000100a00 */
[----:B------:R1:W-:Y:S01]  /*10ba0*/  STL.64 [R1+0x7e0], R30 ;  /* 0x0007e01e01007387 */ /* 0x0003e20000100a00 */
[-C--:B------:R-:W-:Y:S01]  /*10bb0*/  IADD3 R48, P3, PT, R77, R204.reuse, RZ ;  /* 0x000000cc4d307210 */ /* 0x080fe20007f7e0ff */
[----:B--2---:R-:W-:Y:S01]  /*10bc0*/  IMAD R248, R141, 0x74, RZ ;  /* 0x000000748df87824 */ /* 0x004fe200078e02ff */
[-C--:B------:R-:W-:Y:S01]  /*10bd0*/  IADD3 R40, P2, PT, R59, R204.reuse, RZ ;  /* 0x000000cc3b287210 */ /* 0x080fe20007f5e0ff */
[----:B------:R-:W2:Y:S01]  /*10be0*/  LDC R141, c[0x0][0x3d8] ;  /* 0x0000f600ff8d7b82 */ /* 0x000ea20000000800 */
[----:B-1----:R-:W-:Y:S01]  /*10bf0*/  IADD3 R30, P4, PT, R120, R204, RZ ;  /* 0x000000cc781e7210 */ /* 0x002fe20007f9e0ff */
[----:B------:R-:W-:-:S06]  /*10c00*/  IMAD R33, R163, 0x8a, RZ ;  /* 0x0000008aa3217824 */ /* 0x000fcc00078e02ff */
[----:B------:R-:W1:Y:S01]  /*10c10*/  LDC R151, c[0x0][0x3d8] ;  /* 0x0000f600ff977b82 */ /* 0x000e620000000800 */
[-C--:B------:R-:W-:Y:S02]  /*10c20*/  LEA.HI.X.SX32 R31, R86, R205.reuse, 0x1, P4 ;  /* 0x000000cd561f7211 */ /* 0x080fe400020f0eff */
[-C--:B------:R-:W-:Y:S02]  /*10c30*/  IADD3 R86, P4, PT, R113, R204.reuse, RZ ;  /* 0x000000cc71567210 */ /* 0x080fe40007f9e0ff */
[-C--:B------:R-:W-:Y:S02]  /*10c40*/  LEA.HI.X.SX32 R49, R87, R205.reuse, 0x1, P3 ;  /* 0x000000cd57317211 */ /* 0x080fe400018f0eff */
[-C--:B------:R-:W-:Y:S01]  /*10c50*/  LEA.HI.X.SX32 R87, R193, R205.reuse, 0x1, P4 ;  /* 0x000000cdc1577211 */ /* 0x080fe200020f0eff */
[----:B------:R-:W-:Y:S01]  /*10c60*/  IMAD R115, R115, 0x92, RZ ;  /* 0x0000009273737824 */ /* 0x000fe200078e02ff */
[----:B0-----:R-:W-:Y:S01]  /*10c70*/  LEA R46, P4, R188, R204, 0x7 ;  /* 0x000000ccbc2e7211 */ /* 0x001fe200078838ff */
[----:B------:R-:W-:Y:S01]  /*10c80*/  IMAD R188, R189, 0x3d, RZ ;  /* 0x0000003dbdbc7824 */ /* 0x000fe200078e02ff */
[----:B------:R-:W0:Y:S08]  /*10c90*/  LDC R32, c[0x0][0x3d8] ;  /* 0x0000f600ff207b82 */ /* 0x000e300000000800 */
[----:B------:R-:W0:Y:S01]  /*10ca0*/  LDC R189, c[0x0][0x3d8] ;  /* 0x0000f600ffbd7b82 */ /* 0x000e220000000800 */
[----:B------:R-:W-:-:S02]  /*10cb0*/  LEA.HI.X.SX32 R41, R105, R205, 0x1, P2 ;  /* 0x000000cd69297211 */ /* 0x000fc400010f0eff */
[----:B------:R-:W-:-:S04]  /*10cc0*/  IADD3 R66, P2, PT, R248, R204, RZ ;  /* 0x000000ccf8427210 */ /* 0x000fc80007f5e0ff */
[-C--:B------:R-:W-:Y:S01]  /*10cd0*/  LEA.HI.X.SX32 R67, R104, R205.reuse, 0x1, P2 ;  /* 0x000000cd68437211 */ /* 0x080fe200010f0eff */
[----:B------:R-:W-:Y:S01]  /*10ce0*/  IMAD R224, R161, 0x98, RZ ;  /* 0x00000098a1e07824 */ /* 0x000fe200078e02ff */
[----:B------:R-:W-:Y:S01]  /*10cf0*/  IADD3 R104, P2, PT, R112, R204, RZ ;  /* 0x000000cc70687210 */ /* 0x000fe20007f5e0ff */
[----:B------:R-:W-:Y:S01]  /*10d00*/  IMAD R35, R247, 0x94, RZ ;  /* 0x00000094f7237824 */ /* 0x000fe200078e02ff */
[----:B------:R-:W1:Y:S02]  /*10d10*/  LDC R138, c[0x0][0x3d8] ;  /* 0x0000f600ff8a7b82 */ /* 0x000e640000000800 */
[----:B------:R-:W-:-:S06]  /*10d20*/  LEA.HI.X.SX32 R105, R188, R205, 0x1, P2 ;  /* 0x000000cdbc697211 */ /* 0x000fcc00010f0eff */
[----:B------:R-:W1:Y:S01]  /*10d30*/  LDC R188, c[0x0][0x3d8] ;  /* 0x0000f600ffbc7b82 */ /* 0x000e620000000800 */
[----:B0-----:R-:W-:Y:S01]  /*10d40*/  IMAD R102, R189, 0x84, RZ ;  /* 0x00000084bd667824 */ /* 0x001fe200078e02ff */
[----:B------:R-:W-:Y:S01]  /*10d50*/  SHF.L.U32 R189, R53, 0x6, RZ ;  /* 0x0000000635bd7819 */ /* 0x000fe200000006ff */
[----:B------:R-:W-:-:S05]  /*10d60*/  IMAD R225, R127, 0xa0, RZ ;  /* 0x000000a07fe17824 */ /* 0x000fca00078e02ff */
[----:B------:R-:W0:Y:S01]  /*10d70*/  LDC R249, c[0x0][0x3d8] ;  /* 0x0000f600fff97b82 */ /* 0x000e220000000800 */
[----:B------:R-:W-:-:S07]  /*10d80*/  LEA.HI.X.SX32 R47, R189, R205, 0x1, P4 ;  /* 0x000000cdbd2f7211 */ /* 0x000fce00020f0eff */
[----:B------:R-:W0:Y:S01]  /*10d90*/  LDC R189, c[0x0][0x3d8] ;  /* 0x0000f600ffbd7b82 */ /* 0x000e220000000800 */
[----:B------:R-:W-:Y:S01]  /*10da0*/  STL.64 [R1+0x1758], R82 ;  /* 0x0017585201007387 */ /* 0x000fe20000100a00 */
[----:B------:R-:W-:-:S03]  /*10db0*/  IADD3 R84, P3, PT, R3, R204, RZ ;  /* 0x000000cc03547210 */ /* 0x000fc60007f7e0ff */
[----:B------:R-:W-:Y:S01]  /*10dc0*/  STL.64 [R1+0x7d8], R106 ;  /* 0x0007d86a01007387 */ /* 0x000fe20000100a00 */
[----:B------:R-:W-:Y:S01]  /*10dd0*/  LEA.HI.X.SX32 R85, R206, R205, 0x1, P3 ;  /* 0x000000cdce557211 */ /* 0x000fe200018f0eff */
[----:B------:R-:W-:Y:S01]  /*10de0*/  IMAD R216, R111, 0xb0, RZ ;  /* 0x000000b06fd87824 */ /* 0x000fe200078e02ff */
[----:B------:R-:W1:Y:S01]  /*10df0*/  LDC R118, c[0x0][0x3d8] ;  /* 0x0000f600ff767b82 */ /* 0x000e620000000800 */
[----:B------:R-:W-:Y:S04]  /*10e00*/  STL.64 [R1+0x1490], R106 ;  /* 0x0014906a01007387 */ /* 0x000fe80000100a00 */
[----:B------:R-:W-:Y:S01]  /*10e10*/  STL.64 [R1+0x7d0], R40 ;  /* 0x0007d02801007387 */ /* 0x000fe20000100a00 */
[----:B------:R-:W-:Y:S01]  /*10e20*/  IADD3 R206, P3, PT, R213, R204, RZ ;  /* 0x000000ccd5ce7210 */ /* 0x000fe20007f7e0ff */
[----:B------:R-:W-:Y:S01]  /*10e30*/  IMAD R71, R235, 0xb4, RZ ;  /* 0x000000b4eb477824 */ /* 0x000fe200078e02ff */
[----:B------:R-:W1:Y:S01]  /*10e40*/  LDC R117, c[0x0][0x3d8] ;  /* 0x0000f600ff757b82 */ /* 0x000e620000000800 */
[----:B------:R-:W-:Y:S04]  /*10e50*/  STL.64 [R1+0x1498], R40 ;  /* 0x0014982801007387 */ /* 0x000fe80000100a00 */
[----:B------:R-:W-:Y:S01]  /*10e60*/  STL.64 [R1+0x7c8], R48 ;  /* 0x0007c83001007387 */ /* 0x000fe20000100a00 */
[----:B------:R-:W-:-:S02]  /*10e70*/  IMAD R212, R91, 0xb8, RZ ;  /* 0x000000b85bd47824 */ /* 0x000fc400078e02ff */
[----:B------:R-:W-:Y:S01]  /*10e80*/  IMAD R125, R125, 0x61, RZ ;  /* 0x000000617d7d7824 */ /* 0x000fe200078e02ff */
[----:B------:R0:W-:Y:S01]  /*10e90*/  STL.64 [R1+0x7c0], R30 ;  /* 0x0007c01e01007387 */ /* 0x0001e20000100a00 */
[----:B--2---:R-:W-:Y:S01]  /*10ea0*/  IMAD R162, R141, 0x43, RZ ;  /* 0x000000438da27824 */ /* 0x004fe200078e02ff */
[----:B0-----:R-:W-:Y:S01]  /*10eb0*/  LEA R189, R189, R189, 0x6 ;  /* 0x000000bdbdbd7211 */ /* 0x001fe200078e30ff */
[----:B------:R-:W0:Y:S01]  /*10ec0*/  LDC R141, c[0x0][0x3d8] ;  /* 0x0000f600ff8d7b82 */ /* 0x000e220000000800 */
[----:B------:R-:W-:Y:S01]  /*10ed0*/  STL.64 [R1+0x7b8], R66 ;  /* 0x0007b84201007387 */ /* 0x000fe20000100a00 */
[----:B------:R-:W-:-:S03]  /*10ee0*/  LEA.HI.X.SX32 R207, R52, R205, 0x1, P3 ;  /* 0x000000cd34cf7211 */ /* 0x000fc600018f0eff */
[----:B------:R-:W-:Y:S01]  /*10ef0*/  STL.64 [R1+0x1760], R66 ;  /* 0x0017604201007387 */ /* 0x000fe20000100a00 */
[----:B------:R-:W-:Y:S02]  /*10f00*/  IMAD R17, R17, 0xca, RZ ;  /* 0x000000ca11117824 */ /* 0x000fe400078e02ff */
[----:B------:R-:W-:Y:S01]  /*10f10*/  IMAD R19, R19, 0xd2, RZ ;  /* 0x000000d213137824 */ /* 0x000fe200078e02ff */
[----:B------:R-:W-:Y:S01]  /*10f20*/  STL.64 [R1+0x7b0], R84 ;  /* 0x0007b05401007387 */ /* 0x000fe20000100a00 */
[----:B------:R-:W-:Y:S01]  /*10f30*/  IADD3 R30, P2, PT, R119, R204, RZ ;  /* 0x000000cc771e7210 */ /* 0x000fe20007f5e0ff */
[----:B------:R-:W-:Y:S01]  /*10f40*/  IMAD R199, R123, 0xd8, RZ ;  /* 0x000000d87bc77824 */ /* 0x000fe200078e02ff */
[----:B------:R-:W2:Y:S01]  /*10f50*/  LDC R145, c[0x0][0x3d8] ;  /* 0x0000f600ff917b82 */ /* 0x000ea20000000800 */
[----:B------:R-:W-:Y:S01]  /*10f60*/  STL.64 [R1+0x1768], R84 ;  /* 0x0017685401007387 */ /* 0x000fe20000100a00 */
[----:B------:R-:W-:-:S03]  /*10f70*/  LEA.HI.X.SX32 R31, R189, R205, 0x1, P2 ;  /* 0x000000cdbd1f7211 */ /* 0x000fc600010f0eff */
[----:B------:R-:W-:Y:S01]  /*10f80*/  STL.64 [R1+0x7a8], R86 ;  /* 0x0007a85601007387 */ /* 0x000fe20000100a00 */
[----:B-1----:R-:W-:Y:S02]  /*10f90*/  IMAD R103, R188, 0x88, RZ ;  /* 0x00000088bc677824 */ /* 0x002fe400078e02ff */
[----:B------:R-:W-:Y:S01]  /*10fa0*/  IMAD R21, R21, 0xda, RZ ;  /* 0x000000da15157824 */ /* 0x000fe200078e02ff */
[----:B------:R1:W-:Y:S01]  /*10fb0*/  STL.64 [R1+0x14f8], R86 ;  /* 0x0014f85601007387 */ /* 0x0003e20000100a00 */
[----:B---3--:R-:W-:Y:S01]  /*10fc0*/  IMAD R121, R121, 0x71, RZ ;  /* 0x0000007179797824 */ /* 0x008fe200078e02ff */
[----:B------:R-:W3:Y:S02]  /*10fd0*/  LDC R116, c[0x0][0x3d8] ;  /* 0x0000f600ff747b82 */ /* 0x000ee40000000800 */
[----:B------:R-:W-:Y:S04]  /*10fe0*/  STL.64 [R1+0x7a0], R104 ;  /* 0x0007a06801007387 */ /* 0x000fe80000100a00 */
[----:B------:R-:W-:Y:S01]  /*10ff0*/  STL.64 [R1+0x14a0], R104 ;  /* 0x0014a06801007387 */ /* 0x000fe20000100a00 */
[----:B------:R-:W-:Y:S01]  /*11000*/  IMAD R27, R27, 0xf2, RZ ;  /* 0x000000f21b1b7824 */ /* 0x000fe200078e02ff */
[----:B------:R-:W2:Y:S01]  /*11010*/  LDC R114, c[0x0][0x3d8] ;  /* 0x0000f600ff727b82 */ /* 0x000ea20000000800 */
[-C--:B-1----:R-:W-:Y:S01]  /*11020*/  IADD3 R86, P4, PT, R2, R204.reuse, RZ ;  /* 0x000000cc02567210 */ /* 0x082fe20007f9e0ff */
[----:B------:R-:W-:Y:S03]  /*11030*/  STL.64 [R1+0x14b8], R2 ;  /* 0x0014b80201007387 */ /* 0x000fe60000100a00 */
[-C--:B------:R-:W-:Y:S01]  /*11040*/  LEA.HI.X.SX32 R87, R162, R205.reuse, 0x1, P4 ;  /* 0x000000cda2577211 */ /* 0x080fe200020f0eff */
[----:B------:R-:W-:Y:S01]  /*11050*/  STL.64 [R1+0x798], R206 ;  /* 0x000798ce01007387 */ /* 0x000fe20000100a00 */
[----:B------:R-:W-:Y:S01]  /*11060*/  IADD3 R162, P4, PT, R65, R204, RZ ;  /* 0x000000cc41a27210 */ /* 0x000fe20007f9e0ff */
[----:B------:R-:W-:Y:S01]  /*11070*/  IMAD R25, R25, 0xea, RZ ;  /* 0x000000ea19197824 */ /* 0x000fe200078e02ff */
[----:B------:R-:W1:Y:S01]  /*11080*/  LDC R137, c[0x0][0x3d8] ;  /* 0x0000f600ff897b82 */ /* 0x000e620000000800 */
[----:B------:R-:W-:Y:S04]  /*11090*/  STL.64 [R1+0x790], R46 ;  /* 0x0007902e01007387 */ /* 0x000fe80000100a00 */
[----:B------:R-:W-:Y:S01]  /*110a0*/  STL.64 [R1+0x14c8], R206 ;  /* 0x0014c8ce01007387 */ /* 0x000fe20000100a00 */
[----:B------:R-:W-:-:S02]  /*110b0*/  LEA.HI.X.SX32 R163, R63, R205, 0x1, P4 ;  /* 0x000000cd3fa37211 */ /* 0x000fc400020f0eff */
[----:B------:R-:W1:Y:S01]  /*110c0*/  LDC R63, c[0x0][0x3d8] ;  /* 0x0000f600ff3f7b82 */ /* 0x000e620000000800 */
[----:B------:R0:W-:Y:S01]  /*110d0*/  STL.64 [R1+0x788], R30 ;  /* 0x0007881e01007387 */ /* 0x0001e20000100a00 */
[----:B------:R-:W-:Y:S02]  /*110e0*/  IMAD R29, R29, 0xfa, RZ ;  /* 0x000000fa1d1d7824 */ /* 0x000fe400078e02ff */
[----:B------:R-:W-:Y:S02]  /*110f0*/  IMAD R4, R4, 0x13a, RZ ;  /* 0x0000013a04047824 */ /* 0x000fe400078e02ff */
[----:B------:R-:W-:Y:S02]  /*11100*/  IMAD R6, R6, 0x14a, RZ ;  /* 0x0000014a06067824 */ /* 0x000fe400078e02ff */
[----:B------:R-:W-:Y:S01]  /*11110*/  IMAD R8, R8, 0x15a, RZ ;  /* 0x0000015a08087824 */ /* 0x000fe200078e02ff */
[----:B------:R-:W2:Y:S01]  /*11120*/  LDC R136, c[0x0][0x3d8] ;  /* 0x0000f600ff887b82 */ /* 0x000ea20000000800 */
[----:B0-----:R-:W-:-:S04]  /*11130*/  IADD3 R30, P2, PT, R103, R204, RZ ;  /* 0x000000cc671e7210 */ /* 0x001fc80007f5e0ff */
[----:B------:R-:W-:Y:S01]  /*11140*/  LEA.HI.X.SX32 R31, R62, R205, 0x1, P2 ;  /* 0x000000cd3e1f7211 */ /* 0x000fe200010f0eff */
[----:B------:R-:W-:Y:S02]  /*11150*/  IMAD R10, R10, 0x16a, RZ ;  /* 0x0000016a0a0a7824 */ /* 0x000fe400078e02ff */
[----:B------:R-:W0:Y:S01]  /*11160*/  LDC R62, c[0x0][0x3d8] ;  /* 0x0000f600ff3e7b82 */ /* 0x000e220000000800 */
[----:B------:R-:W-:-:S07]  /*11170*/  IMAD R246, R141, 0x45, RZ ;  /* 0x000000458df67824 */ /* 0x000fce00078e02ff */
[----:B------:R-:W2:Y:S01]  /*11180*/  LDC R141, c[0x0][0x3d8] ;  /* 0x0000f600ff8d7b82 */ /* 0x000ea20000000800 */
[----:B-1----:R-:W-:Y:S01]  /*11190*/  IMAD R221, R63, 0xa4, RZ ;  /* 0x000000a43fdd7824 */ /* 0x002fe200078e02ff */
[----:B------:R-:W-:-:S06]  /*111a0*/  IADD3 R52, P3, PT, R102, R204, RZ ;  /* 0x000000cc66347210 */ /* 0x000fcc0007f7e0ff */
[----:B------:R-:W1:Y:S01]  /*111b0*/  LDC R63, c[0x0][0x3d8] ;  /* 0x0000f600ff3f7b82 */ /* 0x000e620000000800 */
[----:B------:R-:W-:Y:S01]  /*111c0*/  LEA.HI.X.SX32 R53, R128, R205, 0x1, P3 ;  /* 0x000000cd80357211 */ /* 0x000fe200018f0eff */
[----:B0-----:R-:W-:-:S06]  /*111d0*/  IMAD R217, R62, 0xa2, RZ ;  /* 0x000000a23ed97824 */ /* 0x001fcc00078e02ff */
[----:B------:R-:W0:Y:S08]  /*111e0*/  LDC R135, c[0x0][0x3d8] ;  /* 0x0000f600ff877b82 */ /* 0x000e300000000800 */
[----:B------:R-:W0:Y:S01]  /*111f0*/  LDC R62, c[0x0][0x3d8] ;  /* 0x0000f600ff3e7b82 */ /* 0x000e220000000800 */
[----:B----4-:R-:W-:Y:S01]  /*11200*/  IMAD R89, R140, 0x96, RZ ;  /* 0x000000968c597824 */ /* 0x010fe200078e02ff */
[-C--:B------:R-:W-:Y:S01]  /*11210*/  IADD3 R128, P3, PT, R33, R204.reuse, RZ ;  /* 0x000000cc21807210 */ /* 0x080fe20007f7e0ff */
[----:B--2---:R-:W-:Y:S01]  /*11220*/  IMAD R88, R141, 0x49, RZ ;  /* 0x000000498d587824 */ /* 0x004fe200078e02ff */
[----:B------:R-:W-:Y:S01]  /*11230*/  STL.64 [R1+0x780], R52 ;  /* 0x0007803401007387 */ /* 0x000fe20000100a00 */
[----:B------:R-:W-:Y:S01]  /*11240*/  IMAD R160, R139, 0x4b, RZ ;  /* 0x0000004b8ba07824 */ /* 0x000fe200078e02ff */
[----:B------:R-:W-:-:S02]  /*11250*/  IADD3 R36, P2, PT, R115, R204, RZ ;  /* 0x000000cc73247210 */ /* 0x000fc40007f5e0ff */
[----:B------:R-:W2:Y:S01]  /*11260*/  LDC R141, c[0x0][0x3d8] ;  /* 0x0000f600ff8d7b82 */ /* 0x000ea20000000800 */
[----:B------:R-:W-:Y:S01]  /*11270*/  STL.64 [R1+0x1770], R52 ;  /* 0x0017703401007387 */ /* 0x000fe20000100a00 */
[----:B------:R-:W-:-:S03]  /*11280*/  LEA.HI.X.SX32 R129, R246, R205, 0x1, P3 ;  /* 0x000000cdf6817211 */ /* 0x000fc600018f0eff */
[----:B------:R-:W-:Y:S03]  /*11290*/  STL.64 [R1+0x778], R86 ;  /* 0x0007785601007387 */ /* 0x000fe60000100a00 */
[----:B------:R-:W4:Y:S01]  /*112a0*/  LDC R140, c[0x0][0x3d8] ;  /* 0x0000f600ff8c7b82 */ /* 0x000f220000000800 */
[----:B------:R3:W-:Y:S01]  /*112b0*/  STL.64 [R1+0x770], R30 ;  /* 0x0007701e01007387 */ /* 0x0007e20000100a00 */
[----:B------:R-:W-:Y:S02]  /*112c0*/  LEA.HI.X.SX32 R37, R88, R205, 0x1, P2 ;  /* 0x000000cd58257211 */ /* 0x000fe400010f0eff */
[-C--:B------:R-:W-:Y:S01]  /*112d0*/  IADD3 R88, P2, PT, R224, R204.reuse, RZ ;  /* 0x000000cce0587210 */ /* 0x080fe20007f5e0ff */
[----:B------:R-:W-:Y:S01]  /*112e0*/  STL.64 [R1+0x1778], R86 ;  /* 0x0017785601007387 */ /* 0x000fe20000100a00 */
[----:B-1----:R-:W-:Y:S02]  /*112f0*/  IMAD R189, R63, 0x51, RZ ;  /* 0x000000513fbd7824 */ /* 0x002fe400078e02ff */
[----:B------:R-:W1:Y:S01]  /*11300*/  LDC R63, c[0x0][0x3d8] ;  /* 0x0000f600ff3f7b82 */ /* 0x000e620000000800 */
[----:B---3--:R-:W-:Y:S01]  /*11310*/  IADD3 R30, P4, PT, R89, R204, RZ ;  /* 0x000000cc591e7210 */ /* 0x008fe20007f9e0ff */
[----:B------:R-:W-:Y:S01]  /*11320*/  STL.64 [R1+0x768], R128 ;  /* 0x0007688001007387 */ /* 0x000fe20000100a00 */
[----:B0-----:R-:W-:-:S05]  /*11330*/  IMAD R64, R62, 0xa8, RZ ;  /* 0x000000a83e407824 */ /* 0x001fca00078e02ff */
[----:B------:R-:W0:Y:S01]  /*11340*/  LDC R139, c[0x0][0x3d8] ;  /* 0x0000f600ff8b7b82 */ /* 0x000e220000000800 */
[-C--:B------:R-:W-:Y:S01]  /*11350*/  LEA.HI.X.SX32 R31, R160, R205.reuse, 0x1, P4 ;  /* 0x000000cda01f7211 */ /* 0x080fe200020f0eff */
[----:B------:R-:W-:Y:S01]  /*11360*/  STL.64 [R1+0x14d8], R128 ;  /* 0x0014d88001007387 */ /* 0x000fe20000100a00 */
[----:B------:R-:W-:-:S03]  /*11370*/  LEA.HI.X.SX32 R89, R55, R205, 0x1, P2 ;  /* 0x000000cd37597211 */ /* 0x000fc600010f0eff */
[----:B------:R-:W-:Y:S01]  /*11380*/  STL.64 [R1+0x760], R162 ;  /* 0x000760a201007387 */ /* 0x000fe20000100a00 */
[----:B--2---:R-:W-:Y:S01]  /*11390*/  IMAD R54, R141, 0x4d, RZ ;  /* 0x0000004d8d367824 */ /* 0x004fe200078e02ff */
[-C--:B------:R-:W-:Y:S01]  /*113a0*/  IADD3 R246, P3, PT, R35, R204.reuse, RZ ;  /* 0x000000cc23f67210 */ /* 0x080fe20007f7e0ff */
[----:B------:R-:W2:Y:S01]  /*113b0*/  LDC R141, c[0x0][0x3d8] ;  /* 0x0000f600ff8d7b82 */ /* 0x000ea20000000800 */
[----:B------:R-:W-:Y:S04]  /*113c0*/  STL.64 [R1+0x758], R36 ;  /* 0x0007582401007387 */ /* 0x000fe80000100a00 */
[----:B------:R3:W-:Y:S01]  /*113d0*/  STL.64 [R1+0x748], R30 ;  /* 0x0007481e01007387 */ /* 0x0007e20000100a00 */
[----:B----4-:R-:W-:Y:S01]  /*113e0*/  IMAD R72, R140, 0xa6, RZ ;  /* 0x000000a68c487824 */ /* 0x010fe200078e02ff */
[----:B------:R-:W-:Y:S01]  /*113f0*/  LEA.HI.X.SX32 R247, R126, R205, 0x1, P3 ;  /* 0x000000cd7ef77211 */ /* 0x000fe200018f0eff */
[----:B-1----:R-:W-:Y:S01]  /*11400*/  IMAD R63, R63, 0x53, RZ ;  /* 0x000000533f3f7824 */ /* 0x002fe200078e02ff */
[----:B------:R-:W1:Y:S01]  /*11410*/  LDC R62, c[0x0][0x3d8] ;  /* 0x0000f600ff3e7b82 */ /* 0x000e620000000800 */
[----:B---3--:R-:W-:-:S07]  /*11420*/  IADD3 R30, P2, PT, R217, R204, RZ ;  /* 0x000000ccd91e7210 */ /* 0x008fce0007f5e0ff */
[----:B------:R-:W3:Y:S01]  /*11430*/  LDC R140, c[0x0][0x3d8] ;  /* 0x0000f600ff8c7b82 */ /* 0x000ee20000000800 */
[----:B------:R-:W-:Y:S02]  /*11440*/  LEA.HI.X.SX32 R31, R189, R205, 0x1, P2 ;  /* 0x000000cdbd1f7211 */ /* 0x000fe400010f0eff */
[----:B------:R-:W-:Y:S01]  /*11450*/  IADD3 R128, P2, PT, R64, R204, RZ ;  /* 0x000000cc40807210 */ /* 0x000fe20007f5e0ff */
[----:B------:R-:W-:-:S04]  /*11460*/  IMAD R202, R202, 0xcc, RZ ;  /* 0x000000cccaca7824 */ /* 0x000fc800078e02ff */
[----:B------:R-:W4:Y:S01]  /*11470*/  LDC R134, c[0x0][0x3d8] ;  /* 0x0000f600ff867b82 */ /* 0x000f220000000800 */
[----:B------:R-:W-:-:S07]  /*11480*/  LEA.HI.X.SX32 R129, R45, R205, 0x1, P2 ;  /* 0x000000cd2d817211 */ /* 0x000fce00010f0eff */
[----:B------:R-:W0:Y:S01]  /*11490*/  LDC R45, c[0x0][0x3d8] ;  /* 0x0000f600ff2d7b82 */ /* 0x000e220000000800 */
[-C--:B------:R-:W-:Y:S02]  /*114a0*/  IADD3 R126, P3, PT, R5, R204.reuse, RZ ;  /* 0x000000cc057e7210 */ /* 0x080fe40007f7e0ff */
[-C--:B------:R-:W-:Y:S01]  /*114b0*/  IADD3 R160, P4, PT, R225, R204.reuse, RZ ;  /* 0x000000cce1a07210 */ /* 0x080fe20007f9e0ff */
[----:B------:R-:W-:Y:S01]  /*114c0*/  STL.64 [R1+0x750], R246 ;  /* 0x000750f601007387 */ /* 0x000fe20000100a00 */
[-C--:B------:R-:W-:Y:S02]  /*114d0*/  LEA.HI.X.SX32 R127, R54, R205.reuse, 0x1, P3 ;  /* 0x000000cd367f7211 */ /* 0x080fe400018f0eff */
[-C--:B------:R-:W-:Y:S01]  /*114e0*/  LEA.HI.X.SX32 R161, R73, R205.reuse, 0x1, P4 ;  /* 0x000000cd49a17211 */ /* 0x080fe200020f0eff */
[----:B------:R-:W-:Y:S01]  /*114f0*/  STL.64 [R1+0x1780], R246 ;  /* 0x001780f601007387 */ /* 0x000fe20000100a00 */
[-C--:B------:R-:W-:Y:S01]  /*11500*/  IADD3 R54, P3, PT, R221, R204.reuse, RZ ;  /* 0x000000ccdd367210 */ /* 0x080fe20007f7e0ff */
[----:B------:R-:W1:Y:S01]  /*11510*/  LDC R133, c[0x0][0x3d8] ;  /* 0x0000f600ff857b82 */ /* 0x000e620000000800 */
[----:B------:R-:W-:Y:S01]  /*11520*/  IADD3 R72, P4, PT, R72, R204, RZ ;  /* 0x000000cc48487210 */ /* 0x000fe20007f9e0ff */
[----:B------:R-:W-:Y:S01]  /*11530*/  STL.64 [R1+0x740], R88 ;  /* 0x0007405801007387 */ /* 0x000fe20000100a00 */
[----:B------:R-:W-:-:S03]  /*11540*/  LEA.HI.X.SX32 R55, R110, R205, 0x1, P3 ;  /* 0x000000cd6e377211 */ /* 0x000fc600018f0eff */
[----:B------:R-:W-:Y:S01]  /*11550*/  STL.64 [R1+0x14e8], R88 ;  /* 0x0014e85801007387 */ /* 0x000fe20000100a00 */
[----:B------:R-:W-:Y:S01]  /*11560*/  LEA.HI.X.SX32 R73, R63, R205, 0x1, P4 ;  /* 0x000000cd3f497211 */ /* 0x000fe200020f0eff */
[----:B------:R-:W-:Y:S01]  /*11570*/  IMAD R12, R12, 0x17a, RZ ;  /* 0x0000017a0c0c7824 */ /* 0x000fe200078e02ff */
[----:B------:R-:W1:Y:S01]  /*11580*/  LDC R132, c[0x0][0x3d8] ;  /* 0x0000f600ff847b82 */ /* 0x000e620000000800 */
[----:B------:R-:W-:Y:S04]  /*11590*/  STL.64 [R1+0x738], R126 ;  /* 0x0007387e01007387 */ /* 0x000fe80000100a00 */
[----:B------:R-:W-:Y:S01]  /*115a0*/  STL.64 [R1+0x1550], R126 ;  /* 0x0015507e01007387 */ /* 0x000fe20000100a00 */
[----:B------:R-:W-:Y:S02]  /*115b0*/  IMAD R14, R14, 0x18a, RZ ;  /* 0x0000018a0e0e7824 */ /* 0x000fe400078e02ff */
[----:B------:R-:W-:Y:S01]  /*115c0*/  IMAD R16, R16, 0x19a, RZ ;  /* 0x0000019a10107824 */ /* 0x000fe200078e02ff */
[----:B------:R-:W-:Y:S01]  /*115d0*/  STL.64 [R1+0x730], R160 ;  /* 0x000730a001007387 */ /* 0x000fe20000100a00 */
[----:B------:R-:W1:Y:S03]  /*115e0*/  LDC R195, c[0x0][0x3d8] ;  /* 0x0000f600ffc37b82 */ /* 0x000e660000000800 */
[----:B------:R0:W-:Y:S02]  /*115f0*/  STL.64 [R1+0x728], R30 ;  /* 0x0007281e01007387 */ /* 0x0001e40000100a00 */
[----:B0-----:R-:W-:-:S02]  /*11600*/  IMAD R45, R45, 0xb6, RZ ;  /* 0x000000b62d2d7824 */ /* 0x001fc400078e02ff */
[----:B------:R-:W-:Y:S01]  /*11610*/  STL.64 [R1+0x720], R54 ;  /* 0x0007203601007387 */ /* 0x000fe20000100a00 */
[----:B--2---:R-:W-:Y:S01]  /*11620*/  IMAD R234, R141, 0x55, RZ ;  /* 0x000000558dea7824 */ /* 0x004fe200078e02ff */
[----:B------:R-:W0:Y:S02]  /*11630*/  LDC R183, c[0x0][0x3d8] ;  /* 0x0000f600ffb77b82 */ /* 0x000e240000000800 */
[----:B------:R-:W-:Y:S01]  /*11640*/  STL.64 [R1+0x1788], R54 ;  /* 0x0017883601007387 */ /* 0x000fe20000100a00 */
[----:B------:R-:W-:-:S03]  /*11650*/  IADD3 R30, P4, PT, R216, R204, RZ ;  /* 0x000000ccd81e7210 */ /* 0x000fc60007f9e0ff */
[----:B------:R-:W-:Y:S02]  /*11660*/  STL.64 [R1+0x718], R72 ;  /* 0x0007184801007387 */ /* 0x000fe40000100a00 */
[----:B------:R-:W2:Y:S01]  /*11670*/  LDC R141, c[0x0][0x3d8] ;  /* 0x0000f600ff8d7b82 */ /* 0x000ea20000000800 */
[----:B------:R-:W-:Y:S01]  /*11680*/  LEA.HI.X.SX32 R31, R44, R205, 0x1, P4 ;  /* 0x000000cd2c1f7211 */ /* 0x000fe200020f0eff */
[----:B------:R-:W-:Y:S04]  /*11690*/  STL.64 [R1+0x1790], R72 ;  /* 0x0017904801007387 */ /* 0x000fe80000100a00 */
[----:B------:R-:W-:Y:S02]  /*116a0*/  STL.64 [R1+0x710], R128 ;  /* 0x0007108001007387 */ /* 0x000fe40000100a00 */
[----:B------:R-:W0:Y:S02]  /*116b0*/  LDC R44, c[0x0][0x3d8] ;  /* 0x0000f600ff2c7b82 */ /* 0x000e240000000800 */
[----:B------:R-:W-:Y:S04]  /*116c0*/  STL.64 [R1+0x1558], R128 ;  /* 0x0015588001007387 */ /* 0x000fe80000100a00 */
[----:B------:R1:W-:Y:S01]  /*116d0*/  STL.64 [R1+0x700], R30 ;  /* 0x0007001e01007387 */ /* 0x0003e20000100a00 */
[----:B------:R-:W-:Y:S01]  /*116e0*/  IMAD R18, R18, 0x1aa, RZ ;  /* 0x000001aa12127824 */ /* 0x000fe200078e02ff */
[----:B------:R-:W3:Y:S01]  /*116f0*/  LDC R23, c[0x0][0x3d8] ;  /* 0x0000f600ff177b82 */ /* 0x000ee20000000800 */
[----:B------:R-:W-:-:S02]  /*11700*/  IMAD R20, R20, 0x1ba, RZ ;  /* 0x000001ba14147824 */ /* 0x000fc400078e02ff */
[----:B------:R-:W-:-:S05]  /*11710*/  IMAD R201, R201, 0xdc, RZ ;  /* 0x000000dcc9c97824 */ /* 0x000fca00078e02ff */
[----:B------:R-:W3:Y:S01]  /*11720*/  LDC R22, c[0x0][0x3d8] ;  /* 0x0000f600ff167b82 */ /* 0x000ee20000000800 */
[----:B-1----:R-:W-:-:S07]  /*11730*/  IADD3 R30, P4, PT, R45, R204, RZ ;  /* 0x000000cc2d1e7210 */ /* 0x002fce0007f9e0ff */
[----:B------:R-:W1:Y:S01]  /*11740*/  LDC R45, c[0x0][0x3d8] ;  /* 0x0000f600ff2d7b82 */ /* 0x000e620000000800 */
[----:B------:R-:W-:Y:S01]  /*11750*/  IMAD R198, R62, 0xaa, RZ ;  /* 0x000000aa3ec67824 */ /* 0x000fe200078e02ff */
[----:B------:R-:W-:Y:S01]  /*11760*/  IADD3 R54, P2, PT, R11, R204, RZ ;  /* 0x000000cc0b367210 */ /* 0x000fe20007f5e0ff */
[----:B--2---:R-:W-:-:S03]  /*11770*/  IMAD R90, R141, 0x59, RZ ;  /* 0x000000598d5a7824 */ /* 0x004fc600078e02ff */
[-C--:B------:R-:W-:Y:S01]  /*11780*/  IADD3 R110, P3, PT, R198, R204.reuse, RZ ;  /* 0x000000ccc66e7210 */ /* 0x080fe20007f7e0ff */
[----:B0-----:R-:W-:Y:S01]  /*11790*/  IMAD R70, R44, 0xc0, RZ ;  /* 0x000000c02c467824 */ /* 0x001fe200078e02ff */
[-C--:B------:R-:W-:Y:S01]  /*117a0*/  LEA.HI.X.SX32 R55, R90, R205.reuse, 0x1, P2 ;  /* 0x000000cd5a377211 */ /* 0x080fe200010f0eff */
[----:B------:R-:W0:Y:S01]  /*117b0*/  LDC R141, c[0x0][0x3d8] ;  /* 0x0000f600ff8d7b82 */ /* 0x000e220000000800 */
[----:B------:R-:W-:Y:S02]  /*117c0*/  LEA.HI.X.SX32 R111, R234, R205, 0x1, P3 ;  /* 0x000000cdea6f7211 */ /* 0x000fe400018f0eff */
[----:B------:R-:W-:-:S03]  /*117d0*/  IADD3 R234, P3, PT, R71, R204, RZ ;  /* 0x000000cc47ea7210 */ /* 0x000fc60007f7e0ff */
[----:B------:R-:W-:Y:S01]  /*117e0*/  STL.64 [R1+0x708], R110 ;  /* 0x0007086e01007387 */ /* 0x000fe20000100a00 */
[-C--:B------:R-:W-:Y:S01]  /*117f0*/  LEA.HI.X.SX32 R235, R108, R205.reuse, 0x1, P3 ;  /* 0x000000cd6ceb7211 */ /* 0x080fe200018f0eff */
[----:B------:R-:W2:Y:S01]  /*11800*/  LDC R44, c[0x0][0x3d8] ;  /* 0x0000f600ff2c7b82 */ /* 0x000ea20000000800 */
[----:B-1----:R-:W-:Y:S01]  /*11810*/  IMAD R45, R45, 0x5b, RZ ;  /* 0x0000005b2d2d7824 */ /* 0x002fe200078e02ff */
[----:B------:R-:W-:Y:S06]  /*11820*/  STL.64 [R1+0x1560], R110 ;  /* 0x0015606e01007387 */ /* 0x000fec0000100a00 */
[----:B------:R-:W1:Y:S01]  /*11830*/  LDC R62, c[0x0][0x3d8] ;  /* 0x0000f600ff3e7b82 */ /* 0x000e620000000800 */
[----:B------:R-:W-:Y:S01]  /*11840*/  LEA.HI.X.SX32 R31, R45, R205, 0x1, P4 ;  /* 0x000000cd2d1f7211 */ /* 0x000fe200020f0eff */
[----:B------:R-:W-:Y:S01]  /*11850*/  STL.64 [R1+0x6f8], R54 ;  /* 0x0006f83601007387 */ /* 0x000fe20000100a00 */
[----:B------:R-:W-:-:S03]  /*11860*/  IADD3 R2, P4, PT, R70, R204, RZ ;  /* 0x000000cc46027210 */ /* 0x000fc60007f9e0ff */
[----:B------:R-:W-:Y:S01]  /*11870*/  STL.64 [R1+0x1798], R54 ;  /* 0x0017983601007387 */ /* 0x000fe20000100a00 */
[----:B0-----:R-:W-:Y:S01]  /*11880*/  IMAD R56, R141, 0x5d, RZ ;  /* 0x0000005d8d387824 */ /* 0x001fe200078e02ff */
[----:B------:R-:W0:Y:S02]  /*11890*/  LDC R45, c[0x0][0x3d8] ;  /* 0x0000f600ff2d7b82 */ /* 0x000e240000000800 */
[----:B------:R-:W-:Y:S04]  /*118a0*/  STL.64 [R1+0x6f0], R234 ;  /* 0x0006f0ea01007387 */ /* 0x000fe80000100a00 */
[----:B------:R-:W-:Y:S02]  /*118b0*/  STL.64 [R1+0x6e8], R30 ;  /* 0x0006e81e01007387 */ /* 0x000fe40000100a00 */
[----:B------:R-:W1:Y:S02]  /*118c0*/  LDC R141, c[0x0][0x3d8] ;  /* 0x0000f600ff8d7b82 */ /* 0x000e640000000800 */
[----:B------:R2:W-:Y:S04]  /*118d0*/  STL.64 [R1+0x17a0], R234 ;  /* 0x0017a0ea01007387 */ /* 0x0005e80000100a00 */
[----:B------:R0:W-:Y:S02]  /*118e0*/  STL [R1+0x6d0], R2 ;  /* 0x0006d00201007387 */ /* 0x0001e40000100800 */
[----:B------:R-:W3:Y:S02]  /*118f0*/  LDC R24, c[0x0][0x3d8] ;  /* 0x0000f600ff187b82 */ /* 0x000ee40000000800 */
[----:B--2---:R-:W2:Y:S01]  /*11900*/  LDL.64 R234, [R1+0x6d0] ;  /* 0x0006d00001ea7983 */ /* 0x004ea20000100a00 */
[----:B0-----:R-:W-:-:S05]  /*11910*/  IMAD R193, R45, 0xc4, RZ ;  /* 0x000000c42dc17824 */ /* 0x001fca00078e02ff */
[----:B------:R-:W0:Y:S01]  /*11920*/  LDC R182, c[0x0][0x3d8] ;  /* 0x0000f600ffb67b82 */ /* 0x000e220000000800 */
[----:B-1----:R-:W-:-:S07]  /*11930*/  IMAD R238, R141, 0x65, RZ ;  /* 0x000000658dee7824 */ /* 0x002fce00078e02ff */
[----:B------:R-:W1:Y:S08]  /*11940*/  LDC R45, c[0x0][0x3d8] ;  /* 0x0000f600ff2d7b82 */ /* 0x000e700000000800 */
[----:B------:R-:W0:Y:S01]  /*11950*/  LDC R141, c[0x0][0x3d8] ;  /* 0x0000f600ff8d7b82 */ /* 0x000e220000000800 */
[----:B------:R-:W-:Y:S01]  /*11960*/  IADD3 R90, P2, PT, R212, R204, RZ ;  /* 0x000000ccd45a7210 */ /* 0x000fe20007f5e0ff */
[----:B---3--:R-:W-:-:S02]  /*11970*/  IMAD R74, R140, 0xc6, RZ ;  /* 0x000000c68c4a7824 */ /* 0x008fc400078e02ff */
[----:B------:R-:W-:Y:S01]  /*11980*/  IMAD R44, R44, 0x63, RZ ;  /* 0x000000632c2c7824 */ /* 0x000fe200078e02ff */
[-C--:B------:R-:W-:Y:S01]  /*11990*/  LEA.HI.X.SX32 R91, R57, R205.reuse, 0x1, P2 ;  /* 0x000000cd395b7211 */ /* 0x080fe200010f0eff */
[----:B------:R-:W-:Y:S01]  /*119a0*/  IMAD R192, R62, 0xd0, RZ ;  /* 0x000000d03ec07824 */ /* 0x000fe200078e02ff */
[----:B------:R-:W-:Y:S01]  /*119b0*/  IADD3 R246, P2, PT, R15, R204, RZ ;  /* 0x000000cc0ff67210 */ /* 0x000fe20007f5e0ff */
[----:B------:R-:W3:Y:S03]  /*119c0*/  LDC R140, c[0x0][0x3d8] ;  /* 0x0000f600ff8c7b82 */ /* 0x000ee60000000800 */
[----:B------:R-:W-:Y:S01]  /*119d0*/  LEA.HI.X.SX32 R247, R125, R205, 0x1, P2 ;  /* 0x000000cd7df77211 */ /* 0x000fe200010f0eff */
[----:B-1----:R-:W-:-:S04]  /*119e0*/  IMAD R45, R45, 0xc8, RZ ;  /* 0x000000c82d2d7824 */ /* 0x002fc800078e02ff */
[----:B------:R-:W1:Y:S01]  /*119f0*/  LDC R197, c[0x0][0x3d8] ;  /* 0x0000f600ffc57b82 */ /* 0x000e620000000800 */
[----:B0-----:R-:W-:-:S07]  /*11a00*/  IMAD R92, R141, 0x69, RZ ;  /* 0x000000698d5c7824 */ /* 0x001fce00078e02ff */
[----:B------:R-:W0:Y:S08]  /*11a10*/  LDC R99, c[0x0][0x3d8] ;  /* 0x0000f600ff637b82 */ /* 0x000e300000000800 */
[----:B------:R-:W0:Y:S01]  /*11a20*/  LDC R141, c[0x0][0x3d8] ;  /* 0x0000f600ff8d7b82 */ /* 0x000e220000000800 */
[----:B------:R-:W-:-:S04]  /*11a30*/  IADD3 R206, P2, PT, R45, R204, RZ ;  /* 0x000000cc2dce7210 */ /* 0x000fc80007f5e0ff */
[----:B------:R-:W-:-:S03]  /*11a40*/  LEA.HI.X.SX32 R207, R184, R205, 0x1, P2 ;  /* 0x000000cdb8cf7211 */ /* 0x000fc600010f0eff */
[----:B------:R-:W1:Y:S08]  /*11a50*/  LDC R184, c[0x0][0x3d8] ;  /* 0x0000f600ffb87b82 */ /* 0x000e700000000800 */
[----:B------:R-:W1:Y:S01]  /*11a60*/  LDC R98, c[0x0][0x3d8] ;  /* 0x0000f600ff627b82 */ /* 0x000e620000000800 */
[----:B0-----:R-:W-:-:S07]  /*11a70*/  IMAD R58, R141, 0x6d, RZ ;  /* 0x0000006d8d3a7824 */ /* 0x001fce00078e02ff */
[----:B------:R-:W0:Y:S08]  /*11a80*/  LDC R26, c[0x0][0x3d8] ;  /* 0x0000f600ff1a7b82 */ /* 0x000e300000000800 */
[----:B------:R-:W0:Y:S01]  /*11a90*/  LDC R141, c[0x0][0x3d8] ;  /* 0x0000f600ff8d7b82 */ /* 0x000e220000000800 */
[----:B-1----:R-:W-:Y:S02]  /*11aa0*/  IMAD R188, R184, 0xe0, RZ ;  /* 0x000000e0b8bc7824 */ /* 0x002fe400078e02ff */
[----:B---3--:R-:W-:-:S05]  /*11ab0*/  IMAD R93, R140, 0xd6, RZ ;  /* 0x000000d68c5d7824 */ /* 0x008fca00078e02ff */
[----:B------:R-:W1:Y:S01]  /*11ac0*/  LDC R140, c[0x0][0x3d8] ;  /* 0x0000f600ff8c7b82 */ /* 0x000e620000000800 */
[----:B------:R-:W-:-:S07]  /*11ad0*/  IMAD R63, R109, 0xba, RZ ;  /* 0x000000ba6d3f7824 */ /* 0x000fce00078e02ff */
[----:B------:R-:W3:Y:S01]  /*11ae0*/  LDC R43, c[0x0][0x3d8] ;  /* 0x0000f600ff2b7b82 */ /* 0x000ee20000000800 */
[----:B0-----:R-:W-:-:S07]  /*11af0*/  IMAD R191, R141, 0xe4, RZ ;  /* 0x000000e48dbf7824 */ /* 0x001fce00078e02ff */
[----:B------:R-:W0:Y:S08]  /*11b00*/  LDC R97, c[0x0][0x3d8] ;  /* 0x0000f600ff617b82 */ /* 0x000e300000000800 */
[----:B------:R-:W0:Y:S01]  /*11b10*/  LDC R141, c[0x0][0x3d8] ;  /* 0x0000f600ff8d7b82 */ /* 0x000e220000000800 */
[----:B------:R-:W-:Y:S01]  /*11b20*/  IADD3 R108, P3, PT, R63, R204, RZ ;  /* 0x000000cc3f6c7210 */ /* 0x000fe20007f7e0ff */
[----:B------:R-:W-:Y:S03]  /*11b30*/  STL.64 [R1+0x6e0], R90 ;  /* 0x0006e05a01007387 */ /* 0x000fe60000100a00 */
[----:B------:R-:W-:-:S02]  /*11b40*/  LEA.HI.X.SX32 R109, R56, R205, 0x1, P3 ;  /* 0x000000cd386d7211 */ /* 0x000fc400018f0eff */
[-C--:B------:R-:W-:Y:S01]  /*11b50*/  IADD3 R56, P3, PT, R193, R204.reuse, RZ ;  /* 0x000000ccc1387210 */ /* 0x080fe20007f7e0ff */
[----:B-1----:R-:W-:Y:S01]  /*11b60*/  IMAD R76, R140, 0xe6, RZ ;  /* 0x000000e68c4c7824 */ /* 0x002fe200078e02ff */
[----:B------:R-:W-:Y:S01]  /*11b70*/  STL.64 [R1+0x1568], R90 ;  /* 0x0015685a01007387 */ /* 0x000fe20000100a00 */
[----:B------:R-:W1:Y:S01]  /*11b80*/  LDC R140, c[0x0][0x3d8] ;  /* 0x0000f600ff8c7b82 */ /* 0x000e620000000800 */
[----:B------:R-:W-:Y:S02]  /*11b90*/  LEA.HI.X.SX32 R57, R124, R205, 0x1, P3 ;  /* 0x000000cd7c397211 */ /* 0x000fe400018f0eff */
[----:B------:R-:W-:Y:S01]  /*11ba0*/  STL.64 [R1+0x6d8], R108 ;  /* 0x0006d86c01007387 */ /* 0x000fe20000100a00 */
[----:B------:R-:W-:Y:S01]  /*11bb0*/  IMAD R150, R139, 0x73, RZ ;  /* 0x000000738b967824 */ /* 0x000fe200078e02ff */
[----:B------:R-:W-:Y:S02]  /*11bc0*/  IADD3 R124, P3, PT, R17, R204, RZ ;  /* 0x000000cc117c7210 */ /* 0x000fe40007f7e0ff */
[----:B------:R-:W-:Y:S01]  /*11bd0*/  STL.64 [R1+0x1570], R108 ;  /* 0x0015706c01007387 */ /* 0x000fe20000100a00 */
[----:B------:R-:W2:Y:S01]  /*11be0*/  LDC R139, c[0x0][0x3d8] ;  /* 0x0000f600ff8b7b82 */ /* 0x000ea20000000800 */
[----:B0-----:R-:W-:-:S07]  /*11bf0*/  IMAD R149, R141, 0x75, RZ ;  /* 0x000000758d957824 */ /* 0x001fce00078e02ff */
[----:B------:R-:W0:Y:S01]  /*11c00*/  LDC R141, c[0x0][0x3d8] ;  /* 0x0000f600ff8d7b82 */ /* 0x000e220000000800 */
[-C--:B------:R-:W-:Y:S02]  /*11c10*/  IADD3 R86, P2, PT, R19, R204.reuse, RZ ;  /* 0x000000cc13567210 */ /* 0x080fe40007f5e0ff */
[-C--:B------:R-:W-:Y:S02]  /*11c20*/  LEA.HI.X.SX32 R125, R238, R205.reuse, 0x1, P3 ;  /* 0x000000cdee7d7211 */ /* 0x080fe400018f0eff */
[----:B------:R-:W-:Y:S02]  /*11c30*/  LEA.HI.X.SX32 R87, R92, R205, 0x1, P2 ;  /* 0x000000cd5c577211 */ /* 0x000fe400010f0eff */
[----:B------:R-:W-:Y:S01]  /*11c40*/  IADD3 R92, P2, PT, R199, R204, RZ ;  /* 0x000000ccc75c7210 */ /* 0x000fe20007f5e0ff */
[----:B-1----:R-:W-:Y:S01]  /*11c50*/  IMAD R79, R140, 0xf8, RZ ;  /* 0x000000f88c4f7824 */ /* 0x002fe200078e02ff */
[----:B------:R-:W1:Y:S01]  /*11c60*/  LDC R96, c[0x0][0x3d8] ;  /* 0x0000f600ff607b82 */ /* 0x000e620000000800 */
[----:B------:R-:W-:-:S02]  /*11c70*/  IMAD R32, R32, 0x102, RZ ;  /* 0x0000010220207824 */ /* 0x000fc400078e02ff */
[----:B--2---:R-:W-:-:S05]  /*11c80*/  IMAD R95, R139, 0xf6, RZ ;  /* 0x000000f68b5f7824 */ /* 0x004fca00078e02ff */
[----:B------:R-:W2:Y:S01]  /*11c90*/  LDC R140, c[0x0][0x3d8] ;  /* 0x0000f600ff8c7b82 */ /* 0x000ea20000000800 */
[----:B0-----:R-:W-:-:S07]  /*11ca0*/  IMAD R94, R141, 0x79, RZ ;  /* 0x000000798d5e7824 */ /* 0x001fce00078e02ff */
[----:B------:R-:W0:Y:S01]  /*11cb0*/  LDC R139, c[0x0][0x3d8] ;  /* 0x0000f600ff8b7b82 */ /* 0x000e220000000800 */
[----:B------:R-:W-:-:S07]  /*11cc0*/  IMAD R148, R138, 0x7b, RZ ;  /* 0x0000007b8a947824 */ /* 0x000fce00078e02ff */
[----:B------:R-:W0:Y:S08]  /*11cd0*/  LDC R141, c[0x0][0x3d8] ;  /* 0x0000f600ff8d7b82 */ /* 0x000e300000000800 */
[----:B------:R-:W1:Y:S08]  /*11ce0*/  LDC R28, c[0x0][0x3d8] ;  /* 0x0000f600ff1c7b82 */ /* 0x000e700000000800 */
[----:B------:R-:W1:Y:S08]  /*11cf0*/  LDC R80, c[0x0][0x3d8] ;  /* 0x0000f600ff507b82 */ /* 0x000e700000000800 */
[----:B------:R-:W1:Y:S08]  /*11d00*/  LDC R196, c[0x0][0x3d8] ;  /* 0x0000f600ffc47b82 */ /* 0x000e700000000800 */
[----:B------:R-:W1:Y:S01]  /*11d10*/  LDC R81, c[0x0][0x3d8] ;  /* 0x0000f600ff517b82 */ /* 0x000e620000000800 */
[----:B------:R-:W-:-:S02]  /*11d20*/  LEA.HI.X.SX32 R235, R75, R205, 0x1, P4 ;  /* 0x000000cd4beb7211 */ /* 0x000fc400020f0eff */
[----:B------:R-:W-:Y:S01]  /*11d30*/  MOV R234, R2 ;  /* 0x0000000200ea7202 */ /* 0x000fe20000000f00 */
[----:B------:R-:W-:Y:S01]  /*11d40*/  IMAD R62, R249, 0xf4, RZ ;  /* 0x000000f4f93e7824 */ /* 0x000fe200078e02ff */
[-C--:B------:R-:W-:Y:S01]  /*11d50*/  IADD3 R74, P4, PT, R74, R204.reuse, RZ ;  /* 0x000000cc4a4a7210 */ /* 0x080fe20007f9e0ff */
[----:B--2---:R-:W-:Y:S01]  /*11d60*/  IMAD R60, R140, 0x104, RZ ;  /* 0x000001048c3c7824 */ /* 0x004fe200078e02ff */
[----:B------:R-:W-:Y:S01]  /*11d70*/  STL [R1+0x6d4], R235 ;  /* 0x0006d4eb01007387 */ /* 0x000fe20000100800 */
[----:B0-----:R-:W-:Y:S01]  /*11d80*/  IMAD R61, R141, 0x7d, RZ ;  /* 0x0000007d8d3d7824 */ /* 0x001fe200078e02ff */
[-C--:B------:R-:W-:Y:S01]  /*11d90*/  LEA.HI.X.SX32 R75, R44, R205.reuse, 0x1, P4 ;  /* 0x000000cd2c4b7211 */ /* 0x080fe200020f0eff */
[----:B------:R-:W-:Y:S01]  /*11da0*/  IMAD R118, R118, 0x10a, RZ ;  /* 0x0000010a76767824 */ /* 0x000fe200078e02ff */
[----:B------:R-:W-:Y:S01]  /*11db0*/  IADD3 R72, P4, PT, R192, R204, RZ ;  /* 0x000000ccc0487210 */ /* 0x000fe20007f9e0ff */
[----:B------:R-:W-:Y:S01]  /*11dc0*/  STL.64 [R1+0x6c8], R246 ;  /* 0x0006c8f601007387 */ /* 0x000fe20000100a00 */
[----:B------:R-:W0:Y:S02]  /*11dd0*/  LDC R141, c[0x0][0x3d8] ;  /* 0x0000f600ff8d7b82 */ /* 0x000e240000000800 */
[----:B------:R-:W-:-:S06]  /*11de0*/  LEA.HI.X.SX32 R73, R185, R205, 0x1, P4 ;  /* 0x000000cdb9497211 */ /* 0x000fcc00020f0eff */
[----:B------:R-:W2:Y:S08]  /*11df0*/  LDC R185, c[0x0][0x3d8] ;  /* 0x0000f600ffb97b82 */ /* 0x000eb00000000800 */
[----:B------:R-:W1:Y:S01]  /*11e00*/  LDC R140, c[0x0][0x3d8] ;  /* 0x0000f600ff8c7b82 */ /* 0x000e620000000800 */
[----:B------:R-:W-:Y:S02]  /*11e10*/  IMAD R116, R116, 0x11a, RZ ;  /* 0x0000011a74747824 */ /* 0x000fe400078e02ff */
[----:B------:R-:W-:-:S02]  /*11e20*/  IMAD R114, R114, 0x12a, RZ ;  /* 0x0000012a72727824 */ /* 0x000fc400078e02ff */
[----:B------:R-:W-:Y:S02]  /*11e30*/  IMAD R231, R139, 0xad, RZ ;  /* 0x000000ad8be77824 */ /* 0x000fe400078e02ff */
[----:B------:R-:W-:Y:S01]  /*11e40*/  IMAD R44, R239, 0xd4, RZ ;  /* 0x000000d4ef2c7824 */ /* 0x000fe200078e02ff */
[----:B------:R-:W-:Y:S01]  /*11e50*/  STL.64 [R1+0x17a8], R246 ;  /* 0x0017a8f601007387 */ /* 0x000fe20000100a00 */
[----:B------:R-:W-:Y:S01]  /*11e60*/  IADD3 R2, P4, PT, R93, R204, RZ ;  /* 0x000000cc5d027210 */ /* 0x000fe20007f9e0ff */
[----:B0-----:R-:W-:Y:S01]  /*11e70*/  IMAD R147, R141, 0x83, RZ ;  /* 0x000000838d937824 */ /* 0x001fe200078e02ff */
[----:B------:R-:W0:Y:S01]  /*11e80*/  LDC R139, c[0x0][0x3d8] ;  /* 0x0000f600ff8b7b82 */ /* 0x000e220000000800 */
[----:B--2---:R-:W-:-:S07]  /*11e90*/  IMAD R184, R185, 0x6b, RZ ;  /* 0x0000006bb9b87824 */ /* 0x004fce00078e02ff */
[----:B------:R-:W2:Y:S01]  /*11ea0*/  LDC R185, c[0x0][0x3d8] ;  /* 0x0000f600ffb97b82 */ /* 0x000ea20000000800 */
[----:B------:R-:W-:Y:S01]  /*11eb0*/  STL.64 [R1+0x6c0], R56 ;  /* 0x0006c03801007387 */ /* 0x000fe20000100a00 */
[----:B------:R-:W-:-:S03]  /*11ec0*/  IADD3 R238, P3, PT, R44, R204, RZ ;  /* 0x000000cc2cee7210 */ /* 0x000fc60007f7e0ff */
[----:B------:R-:W-:Y:S01]  /*11ed0*/  STL.64 [R1+0x17c8], R56 ;  /* 0x0017c83801007387 */ /* 0x000fe20000100a00 */
[----:B------:R-:W-:Y:S02]  /*11ee0*/  LEA.HI.X.SX32 R93, R59, R205, 0x1, P2 ;  /* 0x000000cd3b5d7211 */ /* 0x000fe400010f0eff */
[----:B------:R-:W0:Y:S08]  /*11ef0*/  LDC R141, c[0x0][0x3d8] ;  /* 0x0000f600ff8d7b82 */ /* 0x000e300000000800 */
[----:B------:R-:W0:Y:S01]  /*11f00*/  LDC R138, c[0x0][0x3d8] ;  /* 0x0000f600ff8a7b82 */ /* 0x000e220000000800 */
[----:B--2---:R-:W-:-:S07]  /*11f10*/  IMAD R189, R185, 0xe2, RZ ;  /* 0x000000e2b9bd7824 */ /* 0x004fce00078e02ff */
[----:B------:R-:W2:Y:S01]  /*11f20*/  LDC R185, c[0x0][0x3d8] ;  /* 0x0000f600ffb97b82 */ /* 0x000ea20000000800 */
[----:B------:R-:W-:Y:S01]  /*11f30*/  STL.64 [R1+0x6b8], R74 ;  /* 0x0006b84a01007387 */ /* 0x000fe20000100a00 */
[----:B------:R-:W-:-:S03]  /*11f40*/  LEA.HI.X.SX32 R239, R122, R205, 0x1, P3 ;  /* 0x000000cd7aef7211 */ /* 0x000fc600018f0eff */
[----:B------:R-:W-:Y:S01]  /*11f50*/  STL.64 [R1+0x15d0], R74 ;  /* 0x0015d04a01007387 */ /* 0x000fe20000100a00 */
[----:B------:R-:W-:-:S03]  /*11f60*/  IADD3 R122, P3, PT, R21, R204, RZ ;  /* 0x000000cc157a7210 */ /* 0x000fc60007f7e0ff */
[----:B------:R-:W-:Y:S01]  /*11f70*/  STL.64 [R1+0x6b0], R206 ;  /* 0x0006b0ce01007387 */ /* 0x000fe20000100a00 */
[----:B------:R-:W-:-:S03]  /*11f80*/  LEA.HI.X.SX32 R3, R184, R205, 0x1, P4 ;  /* 0x000000cdb8037211 */ /* 0x000fc600020f0eff */
[----:B------:R-:W-:Y:S01]  /*11f90*/  STL.64 [R1+0x1578], R206 ;  /* 0x001578ce01007387 */ /* 0x000fe20000100a00 */
[----:B------:R-:W-:-:S03]  /*11fa0*/  IADD3 R54, P4, PT, R188, R204, RZ ;  /* 0x000000ccbc367210 */ /* 0x000fc60007f9e0ff */
[----:B------:R-:W-:Y:S01]  /*11fb0*/  STL.64 [R1+0x6a8], R124 ;  /* 0x0006a87c01007387 */ /* 0x000fe20000100a00 */
[----:B------:R-:W-:-:S03]  /*11fc0*/  IADD3 R52, P2, PT, R189, R204, RZ ;  /* 0x000000ccbd347210 */ /* 0x000fc60007f5e0ff */
[----:B------:R-:W-:Y:S01]  /*11fd0*/  STL.64 [R1+0x1580], R124 ;  /* 0x0015807c01007387 */ /* 0x000fe20000100a00 */
[----:B------:R-:W-:Y:S01]  /*11fe0*/  LEA.HI.X.SX32 R123, R58, R205, 0x1, P3 ;  /* 0x000000cd3a7b7211 */ /* 0x000fe200018f0eff */
[----:B--2---:R-:W-:Y:S02]  /*11ff0*/  IMAD R185, R185, 0xe8, RZ ;  /* 0x000000e8b9b97824 */ /* 0x004fe400078e02ff */
[----:B------:R-:W-:Y:S01]  /*12000*/  STL.64 [R1+0x6a0], R72 ;  /* 0x0006a04801007387 */ /* 0x000fe20000100a00 */
[----:B------:R-:W-:-:S03]  /*12010*/  IADD3 R58, P3, PT, R191, R204, RZ ;  /* 0x000000ccbf3a7210 */ /* 0x000fc60007f7e0ff */
[----:B------:R-:W-:Y:S01]  /*12020*/  STL.64 [R1+0x698], R86 ;  /* 0x0006985601007387 */ /* 0x000fe20000100a00 */
[----:B------:R-:W-:-:S03]  /*12030*/  LEA.HI.X.SX32 R55, R77, R205, 0x1, P4 ;  /* 0x000000cd4d377211 */ /* 0x000fc600020f0eff */
[----:B------:R-:W-:Y:S01]  /*12040*/  STL.64 [R1+0x17d8], R86 ;  /* 0x0017d85601007387 */ /* 0x000fe20000100a00 */
[----:B------:R-:W-:-:S03]  /*12050*/  LEA.HI.X.SX32 R53, R121, R205, 0x1, P2 ;  /* 0x000000cd79357211 */ /* 0x000fc600010f0eff */
[----:B------:R-:W-:Y:S01]  /*12060*/  STL.64 [R1+0x690], R238 ;  /* 0x000690ee01007387 */ /* 0x000fe20000100a00 */
[----:B------:R-:W-:-:S03]  /*12070*/  IADD3 R76, P4, PT, R76, R204, RZ ;  /* 0x000000cc4c4c7210 */ /* 0x000fc60007f9e0ff */
[----:B------:R2:W-:Y:S01]  /*12080*/  STL.64 [R1+0x688], R2 ;  /* 0x0006880201007387 */ /* 0x0005e20000100a00 */
[----:B------:R-:W-:-:S03]  /*12090*/  LEA.HI.X.SX32 R59, R120, R205, 0x1, P3 ;  /* 0x000000cd783b7211 */ /* 0x000fc600018f0eff */
[----:B------:R-:W-:Y:S01]  /*120a0*/  STL.64 [R1+0x17e0], R238 ;  /* 0x0017e0ee01007387 */ /* 0x000fe20000100a00 */
[----:B------:R-:W-:-:S03]  /*120b0*/  IMAD R184, R151, 0xf0, RZ ;  /* 0x000000f097b87824 */ /* 0x000fc600078e02ff */
[----:B------:R-:W-:Y:S01]  /*120c0*/  STL.64 [R1+0x680], R92 ;  /* 0x0006805c01007387 */ /* 0x000fe20000100a00 */
[----:B--2---:R-:W-:-:S03]  /*120d0*/  IADD3 R2, P2, PT, R185, R204, RZ ;  /* 0x000000ccb9027210 */ /* 0x004fc60007f5e0ff */
[----:B------:R-:W-:Y:S01]  /*120e0*/  STL.64 [R1+0x1588], R92 ;  /* 0x0015885c01007387 */ /* 0x000fe20000100a00 */
[----:B------:R-:W-:-:S03]  /*120f0*/  LEA.HI.X.SX32 R77, R150, R205, 0x1, P4 ;  /* 0x000000cd964d7211 */ /* 0x000fc600020f0eff */
[----:B------:R-:W-:Y:S01]  /*12100*/  STL.64 [R1+0x678], R122 ;  /* 0x0006787a01007387 */ /* 0x000fe20000100a00 */
[----:B------:R-:W-:-:S03]  /*12110*/  LEA.HI.X.SX32 R3, R248, R205, 0x1, P2 ;  /* 0x000000cdf8037211 */ /* 0x000fc600010f0eff */
[----:B------:R-:W-:Y:S01]  /*12120*/  STL.64 [R1+0x1590], R122 ;  /* 0x0015907a01007387 */ /* 0x000fe20000100a00 */
[----:B------:R-:W-:-:S03]  /*12130*/  IADD3 R84, P2, PT, R27, R204, RZ ;  /* 0x000000cc1b547210 */ /* 0x000fc60007f5e0ff */
[----:B------:R-:W-:Y:S01]  /*12140*/  STL.64 [R1+0x670], R54 ;  /* 0x0006703601007387 */ /* 0x000fe20000100a00 */
[----:B------:R-:W-:-:S03]  /*12150*/  IADD3 R150, P4, PT, R184, R204, RZ ;  /* 0x000000ccb8967210 */ /* 0x000fc60007f9e0ff */
[----:B------:R-:W-:Y:S01]  /*12160*/  STL.64 [R1+0x668], R52 ;  /* 0x0006683401007387 */ /* 0x000fe20000100a00 */
[----:B------:R-:W-:-:S03]  /*12170*/  LEA.HI.X.SX32 R85, R94, R205, 0x1, P2 ;  /* 0x000000cd5e557211 */ /* 0x000fc600010f0eff */
[----:B------:R-:W-:Y:S01]  /*12180*/  STL.64 [R1+0x17f0], R52 ;  /* 0x0017f03401007387 */ /* 0x000fe20000100a00 */
[----:B------:R-:W-:-:S03]  /*12190*/  IADD3 R94, P2, PT, R79, R204, RZ ;  /* 0x000000cc4f5e7210 */ /* 0x000fc60007f5e0ff */
[----:B------:R-:W-:Y:S04]  /*121a0*/  STL.64 [R1+0x660], R58 ;  /* 0x0006603a01007387 */ /* 0x000fe80000100a00 */
[----:B------:R-:W-:Y:S01]  /*121b0*/  STL.64 [R1+0x1800], R58 ;  /* 0x0018003a01007387 */ /* 0x000fe20000100a00 */
[----:B------:R-:W-:-:S03]  /*121c0*/  IADD3 R120, P3, PT, R25, R204, RZ ;  /* 0x000000cc19787210 */ /* 0x000fc60007f7e0ff */
[----:B------:R-:W-:Y:S01]  /*121d0*/  STL.64 [R1+0x658], R76 ;  /* 0x0006584c01007387 */ /* 0x000fe20000100a00 */
[----:B------:R-:W-:-:S03]  /*121e0*/  LEA.HI.X.SX32 R151, R113, R205, 0x1, P4 ;  /* 0x000000cd71977211 */ /* 0x000fc600020f0eff */
[----:B------:R-:W-:Y:S04]  /*121f0*/  STL.64 [R1+0x15c0], R76 ;  /* 0x0015c04c01007387 */ /* 0x000fe80000100a00 */
[----:B------:R-:W-:Y:S04]  /*12200*/  STL.64 [R1+0x650], R2 ;  /* 0x0006500201007387 */ /* 0x000fe80000100a00 */
[----:B------:R2:W-:Y:S01]  /*12210*/  STL.64 [R1+0x1598], R2 ;  /* 0x0015980201007387 */ /* 0x0005e20000100a00 */
[----:B------:R-:W-:Y:S02]  /*12220*/  LEA.HI.X.SX32 R121, R149, R205, 0x1, P3 ;  /* 0x000000cd95797211 */ /* 0x000fe400018f0eff */
[----:B------:R-:W0:Y:S01]  /*12230*/  LDC R149, c[0x0][0x3d8] ;  /* 0x0000f600ff957b82 */ /* 0x000e220000000800 */
[----:B--2---:R-:W-:-:S02]  /*12240*/  IADD3 R2, P4, PT, R95, R204, RZ ;  /* 0x000000cc5f027210 */ /* 0x004fc40007f9e0ff */
[----:B------:R-:W-:Y:S02]  /*12250*/  LEA.HI.X.SX32 R95, R213, R205, 0x1, P2 ;  /* 0x000000cdd55f7211 */ /* 0x000fe400010f0eff */
[----:B------:R-:W-:-:S03]  /*12260*/  IADD3 R66, P2, PT, R32, R204, RZ ;  /* 0x000000cc20427210 */ /* 0x000fc60007f5e0ff */
[----:B------:R-:W2:Y:S08]  /*12270*/  LDC R213, c[0x0][0x3d8] ;  /* 0x0000f600ffd57b82 */ /* 0x000eb00000000800 */
[----:B------:R-:W1:Y:S01]  /*12280*/  LDC R32, c[0x0][0x3d8] ;  /* 0x0000f600ff207b82 */ /* 0x000e620000000800 */
[----:B------:R-:W-:Y:S02]  /*12290*/  LEA.HI.X.SX32 R3, R148, R205, 0x1, P4 ;  /* 0x000000cd94037211 */ /* 0x000fe400020f0eff */
[----:B0-----:R-:W-:Y:S01]  /*122a0*/  LEA R148, P4, R149, R204, 0x8 ;  /* 0x000000cc95947211 */ /* 0x001fe200078840ff */
[----:B--2---:R-:W-:-:S04]  /*122b0*/  IMAD R220, R213, 0x106, RZ ;  /* 0x00000106d5dc7824 */ /* 0x004fc800078e02ff */
[----:B------:R-:W0:Y:S01]  /*122c0*/  LDC R213, c[0x0][0x3d8] ;  /* 0x0000f600ffd57b82 */ /* 0x000e220000000800 */
[----:B-1----:R-:W-:-:S04]  /*122d0*/  SHF.L.U32 R32, R32, 0x7, RZ ;  /* 0x0000000720207819 */ /* 0x002fc800000006ff */
[----:B------:R-:W-:-:S03]  /*122e0*/  LEA.HI.X.SX32 R149, R32, R205, 0x1, P4 ;  /* 0x000000cd20957211 */ /* 0x000fc600020f0eff */
[----:B------:R-:W1:Y:S01]  /*122f0*/  LDC R32, c[0x0][0x3d8] ;  /* 0x0000f600ff207b82 */ /* 0x000e620000000800 */
[----:B0-----:R-:W-:-:S04]  /*12300*/  LEA R213, R213, R213, 0x7 ;  /* 0x000000d5d5d57211 */ /* 0x001fc800078e38ff */
[----:B------:R-:W-:-:S03]  /*12310*/  LEA.HI.X.SX32 R67, R213, R205, 0x1, P2 ;  /* 0x000000cdd5437211 */ /* 0x000fc600010f0eff */
[----:B------:R-:W0:Y:S01]  /*12320*/  LDC R213, c[0x0][0x3d8] ;  /* 0x0000f600ffd57b82 */ /* 0x000e220000000800 */
[----:B-1----:R-:W-:-:S05]  /*12330*/  IMAD R32, R32, 0x108, RZ ;  /* 0x0000010820207824 */ /* 0x002fca00078e02ff */
[-C--:B------:R-:W-:Y:S02]  /*12340*/  IADD3 R250, P2, PT, R32, R204.reuse, RZ ;  /* 0x000000cc20fa7210 */ /* 0x080fe40007f5e0ff */
[----:B------:R-:W1:Y:S01]  /*12350*/  LDC R32, c[0x0][0x3d8] ;  /* 0x0000f600ff207b82 */ /* 0x000e620000000800 */
[-C--:B------:R-:W-:Y:S01]  /*12360*/  IADD3 R248, P3, PT, R62, R204.reuse, RZ ;  /* 0x000000cc3ef87210 */ /* 0x080fe20007f7e0ff */
[----:B------:R-:W-:Y:S03]  /*12370*/  STL.64 [R1+0x648], R120 ;  /* 0x0006487801007387 */ /* 0x000fe60000100a00 */
[----:B------:R-:W-:Y:S01]  /*12380*/  LEA.HI.X.SX32 R249, R112, R205, 0x1, P3 ;  /* 0x000000cd70f97211 */ /* 0x000fe200018f0eff */
[----:B------:R-:W-:Y:S01]  /*12390*/  STL.64 [R1+0x15a0], R120 ;  /* 0x0015a07801007387 */ /* 0x000fe20000100a00 */
[----:B------:R-:W-:-:S03]  /*123a0*/  IADD3 R112, P3, PT, R29, R204, RZ ;  /* 0x000000cc1d707210 */ /* 0x000fc60007f7e0ff */
[----:B------:R-:W-:Y:S04]  /*123b0*/  STL.64 [R1+0x640], R150 ;  /* 0x0006409601007387 */ /* 0x000fe80000100a00 */
[----:B------:R-:W-:Y:S01]  /*123c0*/  STL.64 [R1+0x638], R84 ;  /* 0x0006385401007387 */ /* 0x000fe20000100a00 */
[----:B------:R-:W-:-:S03]  /*123d0*/  LEA.HI.X.SX32 R113, R61, R205, 0x1, P3 ;  /* 0x000000cd3d717211 */ /* 0x000fc600018f0eff */
[----:B------:R-:W-:Y:S01]  /*123e0*/  STL.64 [R1+0x1810], R84 ;  /* 0x0018105401007387 */ /* 0x000fe20000100a00 */
[----:B------:R-:W-:-:S03]  /*123f0*/  IADD3 R60, P3, PT, R60, R204, RZ ;  /* 0x000000cc3c3c7210 */ /* 0x000fc60007f7e0ff */
[----:B------:R-:W-:Y:S04]  /*12400*/  STL.64 [R1+0x630], R248 ;  /* 0x000630f801007387 */ /* 0x000fe80000100a00 */
[----:B------:R-:W-:Y:S04]  /*12410*/  STL.64 [R1+0x628], R2 ;  /* 0x0006280201007387 */ /* 0x000fe80000100a00 */
[----:B------:R-:W-:Y:S04]  /*12420*/  STL.64 [R1+0x1820], R248 ;  /* 0x001820f801007387 */ /* 0x000fe80000100a00 */
[----:B------:R-:W-:Y:S01]  /*12430*/  STL.64 [R1+0x620], R94 ;  /* 0x0006205e01007387 */ /* 0x000fe20000100a00 */
[----:B------:R-:W-:-:S03]  /*12440*/  LEA.HI.X.SX32 R61, R119, R205, 0x1, P3 ;  /* 0x000000cd773d7211 */ /* 0x000fc600018f0eff */
[----:B------:R2:W-:Y:S01]  /*12450*/  STL.64 [R1+0x15a8], R94 ;  /* 0x0015a85e01007387 */ /* 0x0005e20000100a00 */
[----:B-1----:R-:W-:Y:S01]  /*12460*/  IMAD R32, R32, 0x85, RZ ;  /* 0x0000008520207824 */ /* 0x002fe200078e02ff */
[-C--:B------:R-:W-:Y:S02]  /*12470*/  IADD3 R118, P3, PT, R118, R204.reuse, RZ ;  /* 0x000000cc76767210 */ /* 0x080fe40007f7e0ff */
[----:B--2---:R-:W-:Y:S01]  /*12480*/  IADD3 R94, P4, PT, R220, R204, RZ ;  /* 0x000000ccdc5e7210 */ /* 0x004fe20007f9e0ff */
[----:B0-----:R-:W-:Y:S02]  /*12490*/  IMAD R220, R213, 0x112, RZ ;  /* 0x00000112d5dc7824 */ /* 0x001fe400078e02ff */
[----:B------:R-:W0:Y:S01]  /*124a0*/  LDC R213, c[0x0][0x3d8] ;  /* 0x0000f600ffd57b82 */ /* 0x000e220000000800 */
[----:B------:R-:W-:-:S07]  /*124b0*/  LEA.HI.X.SX32 R119, R32, R205, 0x1, P3 ;  /* 0x000000cd20777211 */ /* 0x000fce00018f0eff */
[----:B------:R-:W1:Y:S01]  /*124c0*/  LDC R32, c[0x0][0x3d8] ;  /* 0x0000f600ff207b82 */ /* 0x000e620000000800 */
[----:B------:R-:W-:Y:S02]  /*124d0*/  LEA.HI.X.SX32 R251, R102, R205, 0x1, P2 ;  /* 0x000000cd66fb7211 */ /* 0x000fe400010f0eff */
[----:B------:R-:W-:Y:S01]  /*124e0*/  IADD3 R82, P2, PT, R220, R204, RZ ;  /* 0x000000ccdc527210 */ /* 0x000fe20007f5e0ff */
[----:B0-----:R-:W-:-:S05]  /*124f0*/  IMAD R213, R213, 0x114, RZ ;  /* 0x00000114d5d57824 */ /* 0x001fca00078e02ff */
[----:B------:R-:W-:Y:S02]  /*12500*/  IADD3 R88, P3, PT, R213, R204, RZ ;  /* 0x000000ccd5587210 */ /* 0x000fe40007f7e0ff */
[----:B------:R-:W0:Y:S01]  /*12510*/  LDC R213, c[0x0][0x3d8] ;  /* 0x0000f600ffd57b82 */ /* 0x000e220000000800 */
[----:B-1----:R-:W-:-:S07]  /*12520*/  IMAD R220, R32, 0x116, RZ ;  /* 0x0000011620dc7824 */ /* 0x002fce00078e02ff */
[----:B------:R-:W1:Y:S01]  /*12530*/  LDC R32, c[0x0][0x3d8] ;  /* 0x0000f600ff207b82 */ /* 0x000e620000000800 */
[----:B------:R-:W-:-:S07]  /*12540*/  LEA.HI.X.SX32 R89, R33, R205, 0x1, P3 ;  /* 0x000000cd21597211 */ /* 0x000fce00018f0eff */
[----:B------:R-:W2:Y:S01]  /*12550*/  LDC R33, c[0x0][0x3d8] ;  /* 0x0000f600ff217b82 */ /* 0x000ea20000000800 */
[----:B------:R-:W-:Y:S01]  /*12560*/  IMAD R146, R141, 0x110, RZ ;  /* 0x000001108d927824 */ /* 0x000fe200078e02ff */
[----:B------:R-:W-:Y:S01]  /*12570*/  LEA.HI.X.SX32 R95, R147, R205, 0x1, P4 ;  /* 0x000000cd935f7211 */ /* 0x000fe200020f0eff */
[----:B0-----:R-:W-:-:S03]  /*12580*/  IMAD R213, R213, 0x89, RZ ;  /* 0x00000089d5d57824 */ /* 0x001fc600078e02ff */
[-C--:B------:R-:W-:Y:S02]  /*12590*/  IADD3 R146, P4, PT, R146, R204.reuse, RZ ;  /* 0x000000cc92927210 */ /* 0x080fe40007f9e0ff */
[----:B------:R-:W0:Y:S01]  /*125a0*/  LDC R141, c[0x0][0x3d8] ;  /* 0x0000f600ff8d7b82 */ /* 0x000e220000000800 */
[----:B-1----:R-:W-:Y:S01]  /*125b0*/  IMAD R32, R32, 0x118, RZ ;  /* 0x0000011820207824 */ /* 0x002fe200078e02ff */
[-C--:B------:R-:W-:Y:S02]  /*125c0*/  LEA.HI.X.SX32 R83, R213, R205.reuse, 0x1, P2 ;  /* 0x000000cdd5537211 */ /* 0x080fe400010f0eff */
[----:B------:R-:W-:Y:S02]  /*125d0*/  LEA.HI.X.SX32 R147, R103, R205, 0x1, P4 ;  /* 0x000000cd67937211 */ /* 0x000fe400020f0eff */
[-C--:B------:R-:W-:Y:S01]  /*125e0*/  IADD3 R102, P2, PT, R32, R204.reuse, RZ ;  /* 0x000000cc20667210 */ /* 0x080fe20007f5e0ff */
[----:B------:R-:W-:Y:S01]  /*125f0*/  IMAD R32, R117, 0x8b, RZ ;  /* 0x0000008b75207824 */ /* 0x000fe200078e02ff */
[----:B------:R-:W-:-:S04]  /*12600*/  IADD3 R120, P4, PT, R220, R204, RZ ;  /* 0x000000ccdc787210 */ /* 0x000fc80007f9e0ff */
[----:B------:R-:W-:Y:S01]  /*12610*/  LEA.HI.X.SX32 R121, R32, R205, 0x1, P4 ;  /* 0x000000cd20797211 */ /* 0x000fe200020f0eff */
[----:B--2---:R-:W-:Y:S02]  /*12620*/  IMAD R32, R33, 0x8c, RZ ;  /* 0x0000008c21207824 */ /* 0x004fe400078e02ff */
[----:B------:R-:W-:-:S03]  /*12630*/  IMAD R33, R145, 0x122, RZ ;  /* 0x0000012291217824 */ /* 0x000fc600078e02ff */
[----:B------:R-:W-:Y:S02]  /*12640*/  LEA.HI.X.SX32 R103, R32, R205, 0x1, P2 ;  /* 0x000000cd20677211 */ /* 0x000fe400010f0eff */
[----:B------:R-:W-:Y:S01]  /*12650*/  IADD3 R50, P2, PT, R33, R204, RZ ;  /* 0x000000cc21327210 */ /* 0x000fe20007f5e0ff */
[----:B0-----:R-:W-:Y:S01]  /*12660*/  IMAD R144, R141, 0x120, RZ ;  /* 0x000001208d907824 */ /* 0x001fe200078e02ff */
[----:B------:R-:W0:Y:S01]  /*12670*/  LDC R33, c[0x0][0x3d8] ;  /* 0x0000f600ff217b82 */ /* 0x000e220000000800 */
[----:B------:R-:W-:-:S03]  /*12680*/  IMAD R243, R140, 0x8d, RZ ;  /* 0x0000008d8cf37824 */ /* 0x000fc600078e02ff */
[----:B------:R-:W-:-:S04]  /*12690*/  IADD3 R144, P4, PT, R144, R204, RZ ;  /* 0x000000cc90907210 */ /* 0x000fc80007f9e0ff */
[----:B------:R-:W1:Y:S01]  /*126a0*/  LDC R140, c[0x0][0x3d8] ;  /* 0x0000f600ff8c7b82 */ /* 0x000e620000000800 */
[----:B------:R-:W-:-:S07]  /*126b0*/  LEA.HI.X.SX32 R145, R65, R205, 0x1, P4 ;  /* 0x000000cd41917211 */ /* 0x000fce00020f0eff */
[----:B------:R-:W2:Y:S01]  /*126c0*/  LDC R65, c[0x0][0x3d8] ;  /* 0x0000f600ff417b82 */ /* 0x000ea20000000800 */
[----:B0-----:R-:W-:Y:S01]  /*126d0*/  IMAD R213, R33, 0x126, RZ ;  /* 0x0000012621d57824 */ /* 0x001fe200078e02ff */
[----:B------:R-:W-:-:S06]  /*126e0*/  IADD3 R116, P3, PT, R116, R204, RZ ;  /* 0x000000cc74747210 */ /* 0x000fcc0007f7e0ff */
[----:B------:R-:W0:Y:S01]  /*126f0*/  LDC R32, c[0x0][0x3d8] ;  /* 0x0000f600ff207b82 */ /* 0x000e220000000800 */
[----:B------:R-:W-:-:S07]  /*12700*/  IADD3 R2, P4, PT, R213, R204, RZ ;  /* 0x000000ccd5027210 */ /* 0x000fce0007f9e0ff */
[----:B------:R-:W0:Y:S01]  /*12710*/  LDC R213, c[0x0][0x3d8] ;  /* 0x0000f600ffd57b82 */ /* 0x000e220000000800 */
[----:B-1----:R-:W-:Y:S01]  /*12720*/  IMAD R242, R140, 0x124, RZ ;  /* 0x000001248cf27824 */ /* 0x002fe200078e02ff */
[----:B------:R-:W-:-:S04]  /*12730*/  LEA.HI.X.SX32 R117, R243, R205, 0x1, P3 ;  /* 0x000000cdf3757211 */ /* 0x000fc800018f0eff */
[-C--:B------:R-:W-:Y:S02]  /*12740*/  IADD3 R242, P3, PT, R242, R204.reuse, RZ ;  /* 0x000000ccf2f27210 */ /* 0x080fe40007f7e0ff */
[----:B------:R-:W1:Y:S01]  /*12750*/  LDC R33, c[0x0][0x3d8] ;  /* 0x0000f600ff217b82 */ /* 0x000e620000000800 */
[----:B--2---:R-:W-:Y:S01]  /*12760*/  IMAD R220, R65, 0x132, RZ ;  /* 0x0000013241dc7824 */ /* 0x004fe200078e02ff */
[----:B------:R-:W-:Y:S02]  /*12770*/  LEA.HI.X.SX32 R243, R115, R205, 0x1, P3 ;  /* 0x000000cd73f37211 */ /* 0x000fe400018f0eff */
[----:B------:R-:W-:-:S04]  /*12780*/  IADD3 R114, P3, PT, R114, R204, RZ ;  /* 0x000000cc72727210 */ /* 0x000fc80007f7e0ff */
[----:B------:R-:W2:Y:S01]  /*12790*/  LDC R65, c[0x0][0x3d8] ;  /* 0x0000f600ff417b82 */ /* 0x000ea20000000800 */
[----:B0-----:R-:W-:-:S07]  /*127a0*/  IMAD R213, R213, 0x95, RZ ;  /* 0x00000095d5d57824 */ /* 0x001fce00078e02ff */
[----:B------:R-:W0:Y:S01]  /*127b0*/  LDC R141, c[0x0][0x3d8] ;  /* 0x0000f600ff8d7b82 */ /* 0x000e220000000800 */
[----:B------:R-:W-:-:S07]  /*127c0*/  LEA.HI.X.SX32 R115, R213, R205, 0x1, P3 ;  /* 0x000000cdd5737211 */ /* 0x000fce00018f0eff */
[----:B------:R-:W0:Y:S01]  /*127d0*/  LDC R213, c[0x0][0x3d8] ;  /* 0x0000f600ffd57b82 */ /* 0x000e220000000800 */
[----:B------:R-:W-:Y:S02]  /*127e0*/  IMAD R32, R32, 0x91, RZ ;  /* 0x0000009120207824 */ /* 0x000fe400078e02ff */
[----:B-1----:R-:W-:-:S03]  /*127f0*/  IMAD R33, R33, 0x128, RZ ;  /* 0x0000012821217824 */ /* 0x002fc600078e02ff */
[-C--:B------:R-:W-:Y:S01]  /*12800*/  LEA.HI.X.SX32 R51, R32, R205.reuse, 0x1, P2 ;  /* 0x000000cd20337211 */ /* 0x080fe200010f0eff */
[----:B--2---:R-:W-:Y:S01]  /*12810*/  IMAD R65, R65, 0x134, RZ ;  /* 0x0000013441417824 */ /* 0x004fe200078e02ff */
[-C--:B------:R-:W-:Y:S01]  /*12820*/  IADD3 R32, P2, PT, R33, R204.reuse, RZ ;  /* 0x000000cc21207210 */ /* 0x080fe20007f5e0ff */
[----:B------:R-:W1:Y:S03]  /*12830*/  LDC R140, c[0x0][0x3d8] ;  /* 0x0000f600ff8c7b82 */ /* 0x000e660000000800 */
[----:B------:R-:W-:Y:S02]  /*12840*/  LEA.HI.X.SX32 R33, R35, R205, 0x1, P2 ;  /* 0x000000cd23217211 */ /* 0x000fe400010f0eff */
[-C--:B------:R-:W-:Y:S02]  /*12850*/  IADD3 R240, P2, PT, R220, R204.reuse, RZ ;  /* 0x000000ccdcf07210 */ /* 0x080fe40007f5e0ff */
[----:B------:R-:W-:-:S02]  /*12860*/  IADD3 R74, P3, PT, R65, R204, RZ ;  /* 0x000000cc414a7210 */ /* 0x000fc40007f7e0ff */
[----:B------:R-:W2:Y:S01]  /*12870*/  LDC R65, c[0x0][0x3d8] ;  /* 0x0000f600ff417b82 */ /* 0x000ea20000000800 */
[----:B0-----:R-:W-:-:S07]  /*12880*/  IMAD R220, R213, 0x136, RZ ;  /* 0x00000136d5dc7824 */ /* 0x001fce00078e02ff */
[----:B------:R-:W0:Y:S01]  /*12890*/  LDC R213, c[0x0][0x3d8] ;  /* 0x0000f600ffd57b82 */ /* 0x000e220000000800 */
[----:B------:R-:W-:-:S07]  /*128a0*/  IMAD R143, R141, 0x93, RZ ;  /* 0x000000938d8f7824 */ /* 0x000fce00078e02ff */
[----:B------:R-:W1:Y:S01]  /*128b0*/  LDC R141, c[0x0][0x3d8] ;  /* 0x0000f600ff8d7b82 */ /* 0x000e620000000800 */
[----:B--2---:R-:W-:Y:S02]  /*128c0*/  IMAD R65, R65, 0x99, RZ ;  /* 0x0000009941417824 */ /* 0x004fe400078e02ff */
[----:B0-----:R-:W-:-:S03]  /*128d0*/  IMAD R213, R213, 0x138, RZ ;  /* 0x00000138d5d57824 */ /* 0x001fc600078e02ff */
[-C--:B------:R-:W-:Y:S02]  /*128e0*/  LEA.HI.X.SX32 R241, R65, R205.reuse, 0x1, P2 ;  /* 0x000000cd41f17211 */ /* 0x080fe400010f0eff */
[----:B------:R-:W-:Y:S01]  /*128f0*/  LEA.HI.X.SX32 R3, R143, R205, 0x1, P4 ;  /* 0x000000cd8f037211 */ /* 0x000fe200020f0eff */
[----:B------:R-:W0:Y:S01]  /*12900*/  LDC R65, c[0x0][0x3d8] ;  /* 0x0000f600ff417b82 */ /* 0x000e220000000800 */
[----:B------:R-:W-:-:S07]  /*12910*/  IADD3 R104, P2, PT, R213, R204, RZ ;  /* 0x000000ccd5687210 */ /* 0x000fce0007f5e0ff */
[----:B------:R-:W2:Y:S01]  /*12920*/  LDC R213, c[0x0][0x3d8] ;  /* 0x0000f600ffd57b82 */ /* 0x000ea20000000800 */
[----:B-1----:R-:W-:-:S05]  /*12930*/  IMAD R142, R141, 0x130, RZ ;  /* 0x000001308d8e7824 */ /* 0x002fca00078e02ff */
[----:B------:R-:W-:Y:S02]  /*12940*/  IADD3 R142, P4, PT, R142, R204, RZ ;  /* 0x000000cc8e8e7210 */ /* 0x000fe40007f9e0ff */
[-C--:B------:R-:W-:Y:S01]  /*12950*/  LEA.HI.X.SX32 R75, R5, R205.reuse, 0x1, P3 ;  /* 0x000000cd054b7211 */ /* 0x080fe200018f0eff */
[----:B------:R-:W1:Y:S01]  /*12960*/  LDC R141, c[0x0][0x3d8] ;  /* 0x0000f600ff8d7b82 */ /* 0x000e620000000800 */
[----:B------:R-:W-:Y:S01]  /*12970*/  LEA.HI.X.SX32 R143, R224, R205, 0x1, P4 ;  /* 0x000000cde08f7211 */ /* 0x000fe200020f0eff */
[----:B--2---:R-:W-:-:S06]  /*12980*/  IMAD R224, R213, 0x9c, RZ ;  /* 0x0000009cd5e07824 */ /* 0x004fcc00078e02ff */
[----:B------:R-:W2:Y:S01]  /*12990*/  LDC R213, c[0x0][0x3d8] ;  /* 0x0000f600ffd57b82 */ /* 0x000ea20000000800 */
[-C--:B------:R-:W-:Y:S01]  /*129a0*/  IADD3 R122, P4, PT, R220, R204.reuse, RZ ;  /* 0x000000ccdc7a7210 */ /* 0x080fe20007f9e0ff */
[----:B0-----:R-:W-:Y:S01]  /*129b0*/  IMAD R220, R65, 0x142, RZ ;  /* 0x0000014241dc7824 */ /* 0x001fe200078e02ff */
[----:B------:R-:W-:-:S05]  /*129c0*/  IADD3 R4, P3, PT, R4, R204, RZ ;  /* 0x000000cc04047210 */ /* 0x000fca0007f7e0ff */
[----:B------:R-:W0:Y:S01]  /*129d0*/  LDC R65, c[0x0][0x3d8] ;  /* 0x0000f600ff417b82 */ /* 0x000e220000000800 */
[----:B--2---:R-:W-:-:S05]  /*129e0*/  IMAD R213, R213, 0x9d, RZ ;  /* 0x0000009dd5d57824 */ /* 0x004fca00078e02ff */
[-C--:B------:R-:W-:Y:S02]  /*129f0*/  LEA.HI.X.SX32 R5, R213, R205.reuse, 0x1, P3 ;  /* 0x000000cdd5057211 */ /* 0x080fe400018f0eff */
[----:B------:R-:W2:Y:S01]  /*12a00*/  LDC R213, c[0x0][0x3d8] ;  /* 0x0000f600ffd57b82 */ /* 0x000ea20000000800 */
[----:B0-----:R-:W-:Y:S01]  /*12a10*/  IMAD R65, R65, 0x144, RZ ;  /* 0x0000014441417824 */ /* 0x001fe200078e02ff */
[----:B------:R-:W-:Y:S02]  /*12a20*/  LEA.HI.X.SX32 R105, R224, R205, 0x1, P2 ;  /* 0x000000cde0697211 */ /* 0x000fe400010f0eff */
[-C--:B------:R-:W-:Y:S02]  /*12a30*/  IADD3 R236, P2, PT, R220, R204.reuse, RZ ;  /* 0x000000ccdcec7210 */ /* 0x080fe40007f5e0ff */
[----:B------:R-:W-:Y:S02]  /*12a40*/  IADD3 R76, P3, PT, R65, R204, RZ ;  /* 0x000000cc414c7210 */ /* 0x000fe40007f7e0ff */
[----:B------:R-:W0:Y:S01]  /*12a50*/  LDC R65, c[0x0][0x3d8] ;  /* 0x0000f600ff417b82 */ /* 0x000e220000000800 */
[----:B--2---:R-:W-:-:S07]  /*12a60*/  IMAD R220, R213, 0x146, RZ ;  /* 0x00000146d5dc7824 */ /* 0x004fce00078e02ff */
[----:B------:R-:W2:Y:S01]  /*12a70*/  LDC R213, c[0x0][0x3d8] ;  /* 0x0000f600ffd57b82 */ /* 0x000ea20000000800 */
[----:B0-----:R-:W-:-:S05]  /*12a80*/  IMAD R65, R65, 0xa1, RZ ;  /* 0x000000a141417824 */ /* 0x001fca00078e02ff */
[----:B------:R-:W-:Y:S01]  /*12a90*/  LEA.HI.X.SX32 R237, R65, R205, 0x1, P2 ;  /* 0x000000cd41ed7211 */ /* 0x000fe200010f0eff */
[----:B--2---:R-:W-:-:S05]  /*12aa0*/  IMAD R213, R213, 0x148, RZ ;  /* 0x00000148d5d57824 */ /* 0x004fca00078e02ff */
[----:B------:R-:W-:Y:S02]  /*12ab0*/  IADD3 R40, P2, PT, R213, R204, RZ ;  /* 0x000000ccd5287210 */ /* 0x000fe40007f5e0ff */
[----:B------:R-:W0:Y:S01]  /*12ac0*/  LDC R213, c[0x0][0x3d8] ;  /* 0x0000f600ffd57b82 */ /* 0x000e220000000800 */
[----:B-1----:R-:W-:Y:S02]  /*12ad0*/  IMAD R141, R141, 0x9b, RZ ;  /* 0x0000009b8d8d7824 */ /* 0x002fe400078e02ff */
[----:B------:R-:W-:-:S03]  /*12ae0*/  IMAD R140, R140, 0x140, RZ ;  /* 0x000001408c8c7824 */ /* 0x000fc600078e02ff */
[-C--:B------:R-:W-:Y:S02]  /*12af0*/  LEA.HI.X.SX32 R123, R141, R205.reuse, 0x1, P4 ;  /* 0x000000cd8d7b7211 */ /* 0x080fe400020f0eff */
[-C--:B------:R-:W-:Y:S02]  /*12b00*/  IADD3 R140, P4, PT, R140, R204.reuse, RZ ;  /* 0x000000cc8c8c7210 */ /* 0x080fe40007f9e0ff */
[-C--:B------:R-:W-:Y:S01]  /*12b10*/  LEA.HI.X.SX32 R77, R217, R205.reuse, 0x1, P3 ;  /* 0x000000cdd94d7211 */ /* 0x080fe200018f0eff */
[----:B------:R-:W-:Y:S01]  /*12b20*/  IMAD R217, R7, 0xa3, RZ ;  /* 0x000000a307d97824 */ /* 0x000fe200078e02ff */
[----:B------:R-:W-:Y:S02]  /*12b30*/  LEA.HI.X.SX32 R141, R225, R205, 0x1, P4 ;  /* 0x000000cde18d7211 */ /* 0x000fe400020f0eff */
[----:B------:R-:W-:-:S04]  /*12b40*/  IADD3 R92, P4, PT, R220, R204, RZ ;  /* 0x000000ccdc5c7210 */ /* 0x000fc80007f9e0ff */
[----:B------:R-:W-:Y:S02]  /*12b50*/  LEA.HI.X.SX32 R93, R217, R205, 0x1, P4 ;  /* 0x000000cdd95d7211 */ /* 0x000fe400020f0eff */
[----:B------:R-:W1:Y:S01]  /*12b60*/  LDC R217, c[0x0][0x3d8] ;  /* 0x0000f600ffd97b82 */ /* 0x000e620000000800 */
[----:B0-----:R-:W-:-:S05]  /*12b70*/  IMAD R213, R213, 0x150, RZ ;  /* 0x00000150d5d57824 */ /* 0x001fca00078e02ff */
[-C--:B------:R-:W-:Y:S02]  /*12b80*/  IADD3 R248, P4, PT, R213, R204.reuse, RZ ;  /* 0x000000ccd5f87210 */ /* 0x080fe40007f9e0ff */
[----:B------:R-:W0:Y:S01]  /*12b90*/  LDC R213, c[0x0][0x3d8] ;  /* 0x0000f600ffd57b82 */ /* 0x000e220000000800 */
[----:B------:R-:W-:Y:S01]  /*12ba0*/  IADD3 R6, P3, PT, R6, R204, RZ ;  /* 0x000000cc06067210 */ /* 0x000fe20007f7e0ff */
[----:B-1----:R-:W-:-:S06]  /*12bb0*/  IMAD R65, R217, 0x152, RZ ;  /* 0x00000152d9417824 */ /* 0x002fcc00078e02ff */
[----:B------:R-:W1:Y:S01]  /*12bc0*/  LDC R217, c[0x0][0x3d8] ;  /* 0x0000f600ffd97b82 */ /* 0x000e620000000800 */
[----:B0-----:R-:W-:-:S05]  /*12bd0*/  IMAD R213, R213, 0xa5, RZ ;  /* 0x000000a5d5d57824 */ /* 0x001fca00078e02ff */
[-C--:B------:R-:W-:Y:S02]  /*12be0*/  LEA.HI.X.SX32 R7, R213, R205.reuse, 0x1, P3 ;  /* 0x000000cdd5077211 */ /* 0x080fe400018f0eff */
[----:B------:R-:W0:Y:S01]  /*12bf0*/  LDC R213, c[0x0][0x3d8] ;  /* 0x0000f600ffd57b82 */ /* 0x000e220000000800 */
[----:B------:R-:W-:Y:S01]  /*12c00*/  STL.64 [R1+0x618], R112 ;  /* 0x0006187001007387 */ /* 0x000fe20000100a00 */
[----:B------:R-:W-:Y:S01]  /*12c10*/  LEA.HI.X.SX32 R41, R221, R205, 0x1, P2 ;  /* 0x000000cddd297211 */ /* 0x000fe200010f0eff */
[----:B-1----:R-:W-:Y:S02]  /*12c20*/  IMAD R217, R217, 0x154, RZ ;  /* 0x00000154d9d97824 */ /* 0x002fe400078e02ff */
[----:B------:R1:W-:Y:S01]  /*12c30*/  STL.64 [R1+0x15b0], R112 ;  /* 0x0015b07001007387 */ /* 0x0003e20000100a00 */
[-C--:B------:R-:W-:Y:S02]  /*12c40*/  IADD3 R232, P2, PT, R65, R204.reuse, RZ ;  /* 0x000000cc41e87210 */ /* 0x080fe40007f5e0ff */
[----:B-1----:R-:W-:-:S02]  /*12c50*/  IADD3 R112, P3, PT, R217, R204, RZ ;  /* 0x000000ccd9707210 */ /* 0x002fc40007f7e0ff */
[----:B------:R-:W1:Y:S01]  /*12c60*/  LDC R217, c[0x0][0x3d8] ;  /* 0x0000f600ffd97b82 */ /* 0x000e620000000800 */
[----:B0-----:R-:W-:-:S07]  /*12c70*/  IMAD R65, R213, 0x156, RZ ;  /* 0x00000156d5417824 */ /* 0x001fce00078e02ff */
[----:B------:R-:W0:Y:S01]  /*12c80*/  LDC R213, c[0x0][0x3d8] ;  /* 0x0000f600ffd57b82 */ /* 0x000e220000000800 */
[----:B------:R-:W-:-:S07]  /*12c90*/  LEA.HI.X.SX32 R113, R198, R205, 0x1, P3 ;  /* 0x000000cdc6717211 */ /* 0x000fce00018f0eff */
[----:B------:R-:W2:Y:S01]  /*12ca0*/  LDC R198, c[0x0][0x3d8] ;  /* 0x0000f600ffc67b82 */ /* 0x000ea20000000800 */
[----:B------:R-:W-:Y:S01]  /*12cb0*/  LEA.HI.X.SX32 R249, R64, R205, 0x1, P4 ;  /* 0x000000cd40f97211 */ /* 0x000fe200020f0eff */
[----:B-1----:R-:W-:Y:S01]  /*12cc0*/  IMAD R217, R217, 0xa9, RZ ;  /* 0x000000a9d9d97824 */ /* 0x002fe200078e02ff */
[----:B------:R-:W-:Y:S01]  /*12cd0*/  IADD3 R124, P4, PT, R65, R204, RZ ;  /* 0x000000cc417c7210 */ /* 0x000fe20007f9e0ff */
[----:B0-----:R-:W-:-:S03]  /*12ce0*/  IMAD R213, R213, 0x158, RZ ;  /* 0x00000158d5d57824 */ /* 0x001fc600078e02ff */
[----:B------:R-:W-:Y:S02]  /*12cf0*/  LEA.HI.X.SX32 R233, R217, R205, 0x1, P2 ;  /* 0x000000cdd9e97211 */ /* 0x000fe400010f0eff */
[----:B------:R-:W-:Y:S01]  /*12d00*/  IADD3 R106, P2, PT, R213, R204, RZ ;  /* 0x000000ccd56a7210 */ /* 0x000fe20007f5e0ff */
[----:B------:R-:W-:-:S05]  /*12d10*/  IMAD R213, R9, 0xab, RZ ;  /* 0x000000ab09d57824 */ /* 0x000fca00078e02ff */
[----:B------:R-:W-:Y:S01]  /*12d20*/  LEA.HI.X.SX32 R125, R213, R205, 0x1, P4 ;  /* 0x000000cdd57d7211 */ /* 0x000fe200020f0eff */
[----:B--2---:R-:W-:Y:S02]  /*12d30*/  IMAD R213, R198, 0xac, RZ ;  /* 0x000000acc6d57824 */ /* 0x004fe400078e02ff */
[----:B------:R-:W-:-:S03]  /*12d40*/  IMAD R198, R139, 0x162, RZ ;  /* 0x000001628bc67824 */ /* 0x000fc600078e02ff */
[----:B------:R-:W-:Y:S02]  /*12d50*/  LEA.HI.X.SX32 R107, R213, R205, 0x1, P2 ;  /* 0x000000cdd56b7211 */ /* 0x000fe400010f0eff */
[----:B------:R-:W-:Y:S01]  /*12d60*/  IADD3 R228, P2, PT, R198, R204, RZ ;  /* 0x000000ccc6e47210 */ /* 0x000fe20007f5e0ff */
[----:B------:R-:W0:Y:S08]  /*12d70*/  LDC R213, c[0x0][0x3d8] ;  /* 0x0000f600ffd57b82 */ /* 0x000e300000000800 */
[----:B------:R-:W1:Y:S02]  /*12d80*/  LDC R198, c[0x0][0x3d8] ;  /* 0x0000f600ffc67b82 */ /* 0x000e640000000800 */
[----:B-1----:R-:W-:-:S06]  /*12d90*/  IMAD R217, R198, 0x166, RZ ;  /* 0x00000166c6d97824 */ /* 0x002fcc00078e02ff */
[----:B------:R-:W1:Y:S01]  /*12da0*/  LDC R198, c[0x0][0x3d8] ;  /* 0x0000f600ffc67b82 */ /* 0x000e620000000800 */
[----:B0-----:R-:W-:-:S05]  /*12db0*/  IMAD R213, R213, 0xb1, RZ ;  /* 0x000000b1d5d57824 */ /* 0x001fca00078e02ff */
[----:B------:R-:W-:Y:S01]  /*12dc0*/  LEA.HI.X.SX32 R229, R213, R205, 0x1, P2 ;  /* 0x000000cdd5e57211 */ /* 0x000fe200010f0eff */
[----:B------:R-:W-:Y:S01]  /*12dd0*/  IMAD R138, R138, 0x160, RZ ;  /* 0x000001608a8a7824 */ /* 0x000fe200078e02ff */
[----:B------:R-:W0:Y:S01]  /*12de0*/  LDC R213, c[0x0][0x3d8] ;  /* 0x0000f600ffd57b82 */ /* 0x000e220000000800 */
[----:B-1----:R-:W-:-:S05]  /*12df0*/  IMAD R198, R198, 0x168, RZ ;  /* 0x00000168c6c67824 */ /* 0x002fca00078e02ff */
[-C--:B------:R-:W-:Y:S02]  /*12e00*/  IADD3 R38, P2, PT, R198, R204.reuse, RZ ;  /* 0x000000ccc6267210 */ /* 0x080fe40007f5e0ff */
[----:B------:R-:W1:Y:S01]  /*12e10*/  LDC R198, c[0x0][0x3d8] ;  /* 0x0000f600ffc67b82 */ /* 0x000e620000000800 */
[----:B------:R-:W-:Y:S01]  /*12e20*/  IMAD R230, R137, 0x164, RZ ;  /* 0x0000016489e67824 */ /* 0x000fe200078e02ff */
[----:B------:R-:W-:-:S06]  /*12e30*/  IADD3 R138, P4, PT, R138, R204, RZ ;  /* 0x000000cc8a8a7210 */ /* 0x000fcc0007f9e0ff */
[----:B------:R-:W2:Y:S01]  /*12e40*/  LDC R137, c[0x0][0x3d8] ;  /* 0x0000f600ff897b82 */ /* 0x000ea20000000800 */
[----:B------:R-:W-:Y:S02]  /*12e50*/  LEA.HI.X.SX32 R139, R216, R205, 0x1, P4 ;  /* 0x000000cdd88b7211 */ /* 0x000fe400020f0eff */
[----:B------:R-:W-:Y:S01]  /*12e60*/  IADD3 R206, P4, PT, R217, R204, RZ ;  /* 0x000000ccd9ce7210 */ /* 0x000fe20007f9e0ff */
[----:B-1----:R-:W-:-:S04]  /*12e70*/  IMAD R217, R198, 0xb3, RZ ;  /* 0x000000b3c6d97824 */ /* 0x002fc800078e02ff */
[----:B------:R-:W1:Y:S01]  /*12e80*/  LDC R198, c[0x0][0x3d8] ;  /* 0x0000f600ffc67b82 */ /* 0x000e620000000800 */
[----:B--2---:R-:W-:-:S07]  /*12e90*/  IMAD R227, R137, 0xb5, RZ ;  /* 0x000000b589e37824 */ /* 0x004fce00078e02ff */
[----:B------:R-:W2:Y:S01]  /*12ea0*/  LDC R137, c[0x0][0x3d8] ;  /* 0x0000f600ff897b82 */ /* 0x000ea20000000800 */
[-C--:B------:R-:W-:Y:S01]  /*12eb0*/  LEA.HI.X.SX32 R39, R71, R205.reuse, 0x1, P2 ;  /* 0x000000cd47277211 */ /* 0x080fe200010f0eff */
[----:B0-----:R-:W-:Y:S01]  /*12ec0*/  IMAD R213, R213, 0x170, RZ ;  /* 0x00000170d5d57824 */ /* 0x001fe200078e02ff */
[----:B------:R-:W-:Y:S01]  /*12ed0*/  IADD3 R8, P3, PT, R8, R204, RZ ;  /* 0x000000cc08087210 */ /* 0x000fe20007f7e0ff */
[----:B-1----:R-:W-:Y:S01]  /*12ee0*/  IMAD R198, R198, 0x172, RZ ;  /* 0x00000172c6c67824 */ /* 0x002fe200078e02ff */
[----:B------:R-:W-:-:S03]  /*12ef0*/  LEA.HI.X.SX32 R207, R217, R205, 0x1, P4 ;  /* 0x000000cdd9cf7211 */ /* 0x000fc600020f0eff */
[----:B------:R-:W0:Y:S01]  /*12f00*/  LDC R71, c[0x0][0x3d8] ;  /* 0x0000f600ff477b82 */ /* 0x000e220000000800 */
[----:B------:R-:W-:-:S07]  /*12f10*/  IADD3 R224, P2, PT, R198, R204, RZ ;  /* 0x000000ccc6e07210 */ /* 0x000fce0007f5e0ff */
[----:B------:R-:W1:Y:S01]  /*12f20*/  LDC R198, c[0x0][0x3d8] ;  /* 0x0000f600ffc67b82 */ /* 0x000e620000000800 */
[----:B--2---:R-:W-:-:S07]  /*12f30*/  IMAD R226, R137, 0x174, RZ ;  /* 0x0000017489e27824 */ /* 0x004fce00078e02ff */
[----:B------:R-:W2:Y:S01]  /*12f40*/  LDC R137, c[0x0][0x3d8] ;  /* 0x0000f600ff897b82 */ /* 0x000ea20000000800 */
[-C--:B------:R-:W-:Y:S02]  /*12f50*/  LEA.HI.X.SX32 R9, R231, R205.reuse, 0x1, P3 ;  /* 0x000000cde7097211 */ /* 0x080fe400018f0eff */
[-C--:B------:R-:W-:Y:S02]  /*12f60*/  IADD3 R230, P3, PT, R230, R204.reuse, RZ ;  /* 0x000000cce6e67210 */ /* 0x080fe40007f7e0ff */
[-C--:B------:R-:W-:Y:S02]  /*12f70*/  IADD3 R84, P4, PT, R213, R204.reuse, RZ ;  /* 0x000000ccd5547210 */ /* 0x080fe40007f9e0ff */
[----:B------:R-:W-:Y:S02]  /*12f80*/  LEA.HI.X.SX32 R231, R11, R205, 0x1, P3 ;  /* 0x000000cd0be77211 */ /* 0x000fe400018f0eff */
[----:B------:R-:W-:Y:S01]  /*12f90*/  IADD3 R10, P3, PT, R10, R204, RZ ;  /* 0x000000cc0a0a7210 */ /* 0x000fe20007f7e0ff */
[----:B-1----:R-:W-:-:S02]  /*12fa0*/  IMAD R213, R198, 0x176, RZ ;  /* 0x00000176c6d57824 */ /* 0x002fc400078e02ff */
[----:B------:R-:W1:Y:S01]  /*12fb0*/  LDC R198, c[0x0][0x3d8] ;  /* 0x0000f600ffc67b82 */ /* 0x000e620000000800 */
[----:B------:R-:W-:Y:S02]  /*12fc0*/  LEA.HI.X.SX32 R11, R227, R205, 0x1, P3 ;  /* 0x000000cde30b7211 */ /* 0x000fe400018f0eff */
[----:B------:R-:W-:Y:S01]  /*12fd0*/  IADD3 R226, P3, PT, R226, R204, RZ ;  /* 0x000000cce2e27210 */ /* 0x000fe20007f7e0ff */
[----:B--2---:R-:W-:-:S03]  /*12fe0*/  IMAD R223, R137, 0xbd, RZ ;  /* 0x000000bd89df7824 */ /* 0x004fc600078e02ff */
[-C--:B------:R-:W-:Y:S01]  /*12ff0*/  LEA.HI.X.SX32 R227, R63, R205.reuse, 0x1, P3 ;  /* 0x000000cd3fe37211 */ /* 0x080fe200018f0eff */
[----:B------:R-:W2:Y:S08]  /*13000*/  LDC R137, c[0x0][0x3d8] ;  /* 0x0000f600ff897b82 */ /* 0x000eb00000000800 */
[----:B------:R-:W2:Y:S01]  /*13010*/  LDC R63, c[0x0][0x3d8] ;  /* 0x0000f600ff3f7b82 */ /* 0x000ea20000000800 */
[----:B0-----:R-:W-:Y:S01]  /*13020*/  IMAD R71, R71, 0xb9, RZ ;  /* 0x000000b947477824 */ /* 0x001fe200078e02ff */
[----:B------:R-:W-:Y:S01]  /*13030*/  LEA.HI.X.SX32 R85, R212, R205, 0x1, P4 ;  /* 0x000000cdd4557211 */ /* 0x000fe200020f0eff */
[----:B-1----:R-:W-:-:S03]  /*13040*/  IMAD R198, R198, 0x178, RZ ;  /* 0x00000178c6c67824 */ /* 0x002fc600078e02ff */
[----:B------:R-:W-:Y:S02]  /*13050*/  LEA.HI.X.SX32 R225, R71, R205, 0x1, P2 ;  /* 0x000000cd47e17211 */ /* 0x000fe400010f0eff */
[-C--:B------:R-:W-:Y:S02]  /*13060*/  IADD3 R108, P4, PT, R213, R204.reuse, RZ ;  /* 0x000000ccd56c7210 */ /* 0x080fe40007f9e0ff */
        /* <DEDUP_REMOVED lines=18> */
[----:B------:R-:W-:-:S04]  /*13190*/  IADD3 R136, P4, PT, R136, R204, RZ ;  /* 0x000000cc88887210 */ /* 0x000fc80007f9e0ff */
[----:B------:R-:W-:Y:S02]  /*131a0*/  LEA.HI.X.SX32 R137, R70, R205, 0x1, P4 ;  /* 0x000000cd46897211 */ /* 0x000fe400020f0eff */
[----:B------:R-:W-:Y:S01]  /*131b0*/  IADD3 R90, P4, PT, R71, R204, RZ ;  /* 0x000000cc475a7210 */ /* 0x000fe20007f9e0ff */
[----:B------:R-:W-:Y:S02]  /*131c0*/  IMAD R222, R135, 0x184, RZ ;  /* 0x0000018487de7824 */ /* 0x000fe400078e02ff */
[----:B------:R-:W2:Y:S01]  /*131d0*/  LDC R135, c[0x0][0x3d8] ;  /* 0x0000f600ff877b82 */ /* 0x000ea20000000800 */
[----:B-1----:R-:W-:-:S07]  /*131e0*/  IMAD R71, R63, 0xc3, RZ ;  /* 0x000000c33f477824 */ /* 0x002fce00078e02ff */
[----:B------:R-:W1:Y:S01]  /*131f0*/  LDC R63, c[0x0][0x3d8] ;  /* 0x0000f600ff3f7b82 */ /* 0x000e620000000800 */
[----:B------:R-:W-:Y:S01]  /*13200*/  LEA.HI.X.SX32 R37, R193, R205, 0x1, P2 ;  /* 0x000000cdc1257211 */ /* 0x000fe200010f0eff */
[----:B--2---:R-:W-:-:S06]  /*13210*/  IMAD R219, R135, 0xc5, RZ ;  /* 0x000000c587db7824 */ /* 0x004fcc00078e02ff */
[----:B------:R-:W2:Y:S01]  /*13220*/  LDC R135, c[0x0][0x3d8] ;  /* 0x0000f600ff877b82 */ /* 0x000ea20000000800 */
[----:B-1----:R-:W-:-:S05]  /*13230*/  IMAD R63, R63, 0x192, RZ ;  /* 0x000001923f3f7824 */ /* 0x002fca00078e02ff */
[----:B------:R-:W-:Y:S02]  /*13240*/  IADD3 R216, P2, PT, R63, R204, RZ ;  /* 0x000000cc3fd87210 */ /* 0x000fe40007f5e0ff */
[----:B------:R-:W1:Y:S01]  /*13250*/  LDC R63, c[0x0][0x3d8] ;  /* 0x0000f600ff3f7b82 */ /* 0x000e620000000800 */
[----:B0-----:R-:W-:Y:S01]  /*13260*/  IMAD R198, R198, 0x190, RZ ;  /* 0x00000190c6c67824 */ /* 0x001fe200078e02ff */
[----:B------:R-:W-:-:S04]  /*13270*/  LEA.HI.X.SX32 R91, R71, R205, 0x1, P4 ;  /* 0x000000cd475b7211 */ /* 0x000fc800020f0eff */
[----:B------:R-:W-:-:S04]  /*13280*/  IADD3 R58, P4, PT, R198, R204, RZ ;  /* 0x000000ccc63a7210 */ /* 0x000fc80007f9e0ff */
[----:B------:R-:W-:Y:S02]  /*13290*/  LEA.HI.X.SX32 R59, R45, R205, 0x1, P4 ;  /* 0x000000cd2d3b7211 */ /* 0x000fe400020f0eff */
[----:B------:R-:W0:Y:S01]  /*132a0*/  LDC R45, c[0x0][0x3d8] ;  /* 0x0000f600ff2d7b82 */ /* 0x000e220000000800 */
[----:B--2---:R-:W-:-:S07]  /*132b0*/  IMAD R218, R135, 0x194, RZ ;  /* 0x0000019487da7824 */ /* 0x004fce00078e02ff */
[----:B------:R-:W2:Y:S01]  /*132c0*/  LDC R135, c[0x0][0x3d8] ;  /* 0x0000f600ff877b82 */ /* 0x000ea20000000800 */
[----:B-1----:R-:W-:-:S07]  /*132d0*/  IMAD R193, R63, 0x196, RZ ;  /* 0x000001963fc17824 */ /* 0x002fce00078e02ff */
[----:B------:R-:W1:Y:S01]  /*132e0*/  LDC R63, c[0x0][0x3d8] ;  /* 0x0000f600ff3f7b82 */ /* 0x000e620000000800 */
[----:B------:R-:W-:Y:S01]  /*132f0*/  IADD3 R110, P4, PT, R193, R204, RZ ;  /* 0x000000ccc16e7210 */ /* 0x000fe20007f9e0ff */
[----:B--2---:R-:W-:-:S06]  /*13300*/  IMAD R215, R135, 0xcd, RZ ;  /* 0x000000cd87d77824 */ /* 0x004fcc00078e02ff */
[----:B------:R-:W2:Y:S01]  /*13310*/  LDC R135, c[0x0][0x3d8] ;  /* 0x0000f600ff877b82 */ /* 0x000ea20000000800 */
[----:B-1----:R-:W-:Y:S02]  /*13320*/  IMAD R193, R63, 0xc9, RZ ;  /* 0x000000c93fc17824 */ /* 0x002fe400078e02ff */
[----:B0-----:R-:W-:-:S05]  /*13330*/  IMAD R63, R45, 0x198, RZ ;  /* 0x000001982d3f7824 */ /* 0x001fca00078e02ff */
[----:B------:R-:W0:Y:S01]  /*13340*/  LDC R45, c[0x0][0x3d8] ;  /* 0x0000f600ff2d7b82 */ /* 0x000e220000000800 */
[----:B------:R-:W-:Y:S02]  /*13350*/  LEA.HI.X.SX32 R217, R193, R205, 0x1, P2 ;  /* 0x000000cdc1d97211 */ /* 0x000fe400010f0eff */
[----:B------:R-:W-:-:S04]  /*13360*/  IADD3 R30, P2, PT, R63, R204, RZ ;  /* 0x000000cc3f1e7210 */ /* 0x000fc80007f5e0ff */
[----:B------:R-:W-:Y:S01]  /*13370*/  LEA.HI.X.SX32 R31, R202, R205, 0x1, P2 ;  /* 0x000000cdca1f7211 */ /* 0x000fe200010f0eff */
[----:B------:R-:W1:Y:S01]  /*13380*/  LDC R63, c[0x0][0x3d8] ;  /* 0x0000f600ff3f7b82 */ /* 0x000e620000000800 */
[----:B0-----:R-:W-:-:S05]  /*13390*/  IMAD R45, R45, 0xcb, RZ ;  /* 0x000000cb2d2d7824 */ /* 0x001fca00078e02ff */
[----:B------:R-:W-:Y:S01]  /*133a0*/  LEA.HI.X.SX32 R111, R45, R205, 0x1, P4 ;  /* 0x000000cd2d6f7211 */ /* 0x000fe200020f0eff */
[----:B--2---:R-:W-:-:S05]  /*133b0*/  IMAD R45, R135, 0x1a2, RZ ;  /* 0x000001a2872d7824 */ /* 0x004fca00078e02ff */
[----:B------:R-:W-:Y:S02]  /*133c0*/  IADD3 R212, P2, PT, R45, R204, RZ ;  /* 0x000000cc2dd47210 */ /* 0x000fe40007f5e0ff */
[----:B------:R-:W0:Y:S02]  /*133d0*/  LDC R45, c[0x0][0x3d8] ;  /* 0x0000f600ff2d7b82 */ /* 0x000e240000000800 */
[----:B0-----:R-:W-:-:S06]  /*133e0*/  IMAD R193, R45, 0x1a6, RZ ;  /* 0x000001a62dc17824 */ /* 0x001fcc00078e02ff */
[----:B------:R-:W0:Y:S01]  /*133f0*/  LDC R45, c[0x0][0x3d8] ;  /* 0x0000f600ff2d7b82 */ /* 0x000e220000000800 */
[----:B-1----:R-:W-:-:S05]  /*13400*/  IMAD R63, R63, 0xd1, RZ ;  /* 0x000000d13f3f7824 */ /* 0x002fca00078e02ff */
[----:B------:R-:W-:Y:S02]  /*13410*/  LEA.HI.X.SX32 R213, R63, R205, 0x1, P2 ;  /* 0x000000cd3fd57211 */ /* 0x000fe400010f0eff */
[----:B------:R-:W1:Y:S01]  /*13420*/  LDC R63, c[0x0][0x3d8] ;  /* 0x0000f600ff3f7b82 */ /* 0x000e620000000800 */
[----:B0-----:R-:W-:-:S05]  /*13430*/  IMAD R45, R45, 0x1a8, RZ ;  /* 0x000001a82d2d7824 */ /* 0x001fca00078e02ff */
[----:B------:R-:W-:Y:S02]  /*13440*/  IADD3 R208, P2, PT, R45, R204, RZ ;  /* 0x000000cc2dd07210 */ /* 0x000fe40007f5e0ff */
[----:B------:R-:W0:Y:S01]  /*13450*/  LDC R45, c[0x0][0x3d8] ;  /* 0x0000f600ff2d7b82 */ /* 0x000e220000000800 */
[----:B----4-:R-:W-:-:S05]  /*13460*/  IMAD R134, R134, 0x1a0, RZ ;  /* 0x000001a086867824 */ /* 0x010fca00078e02ff */
[----:B------:R-:W-:Y:S01]  /*13470*/  IADD3 R134, P4, PT, R134, R204, RZ ;  /* 0x000000cc86867210 */ /* 0x000fe20007f9e0ff */
[----:B-1----:R-:W-:-:S03]  /*13480*/  IMAD R63, R63, 0x1b0, RZ ;  /* 0x000001b03f3f7824 */ /* 0x002fc600078e02ff */
[-C--:B------:R-:W-:Y:S02]  /*13490*/  LEA.HI.X.SX32 R135, R192, R205.reuse, 0x1, P4 ;  /* 0x000000cdc0877211 */ /* 0x080fe400020f0eff */
[-C--:B------:R-:W-:Y:S01]  /*134a0*/  IADD3 R128, P4, PT, R193, R204.reuse, RZ ;  /* 0x000000ccc1807210 */ /* 0x080fe20007f9e0ff */
[----:B0-----:R-:W-:Y:S02]  /*134b0*/  IMAD R193, R45, 0xd3, RZ ;  /* 0x000000d32dc17824 */ /* 0x001fe400078e02ff */
[----:B------:R-:W0:Y:S03]  /*134c0*/  LDC R45, c[0x0][0x3d8] ;  /* 0x0000f600ff2d7b82 */ /* 0x000e260000000800 */
[----:B------:R-:W-:Y:S02]  /*134d0*/  LEA.HI.X.SX32 R129, R193, R205, 0x1, P4 ;  /* 0x000000cdc1817211 */ /* 0x000fe400020f0eff */
[----:B------:R-:W-:-:S03]  /*134e0*/  IADD3 R52, P4, PT, R63, R204, RZ ;  /* 0x000000cc3f347210 */ /* 0x000fc60007f9e0ff */
[----:B------:R-:W1:Y:S08]  /*134f0*/  LDC R63, c[0x0][0x3d8] ;  /* 0x0000f600ff3f7b82 */ /* 0x000e700000000800 */
[----:B------:R-:W2:Y:S01]  /*13500*/  LDC R193, c[0x0][0x3d8] ;  /* 0x0000f600ffc17b82 */ /* 0x000ea20000000800 */
[----:B------:R-:W-:Y:S01]  /*13510*/  IADD3 R12, P3, PT, R12, R204, RZ ;  /* 0x000000cc0c0c7210 */ /* 0x000fe20007f7e0ff */
[----:B-1----:R-:W-:-:S06]  /*13520*/  IMAD R192, R63, 0x1b6, RZ ;  /* 0x000001b63fc07824 */ /* 0x002fcc00078e02ff */
[----:B------:R-:W1:Y:S01]  /*13530*/  LDC R63, c[0x0][0x3d8] ;  /* 0x0000f600ff3f7b82 */ /* 0x000e620000000800 */
[----:B------:R-:W-:Y:S01]  /*13540*/  IMAD R214, R133, 0x1a4, RZ ;  /* 0x000001a485d67824 */ /* 0x000fe200078e02ff */
[----:B------:R-:W-:Y:S01]  /*13550*/  LEA.HI.X.SX32 R13, R223, R205, 0x1, P3 ;  /* 0x000000cddf0d7211 */ /* 0x000fe200018f0eff */
[----:B0-----:R-:W-:Y:S01]  /*13560*/  IMAD R45, R45, 0x1b2, RZ ;  /* 0x000001b22d2d7824 */ /* 0x001fe200078e02ff */
[----:B------:R-:W-:-:S04]  /*13570*/  IADD3 R222, P3, PT, R222, R204, RZ ;  /* 0x000000ccdede7210 */ /* 0x000fc80007f7e0ff */
[----:B------:R-:W0:Y:S01]  /*13580*/  LDC R133, c[0x0][0x3d8] ;  /* 0x0000f600ff857b82 */ /* 0x000e220000000800 */
[-C--:B------:R-:W-:Y:S01]  /*13590*/  LEA.HI.X.SX32 R223, R15, R205.reuse, 0x1, P3 ;  /* 0x000000cd0fdf7211 */ /* 0x080fe200018f0eff */
[----:B--2---:R-:W-:Y:S01]  /*135a0*/  IMAD R193, R193, 0xd9, RZ ;  /* 0x000000d9c1c17824 */ /* 0x004fe200078e02ff */
[-C--:B------:R-:W-:Y:S02]  /*135b0*/  LEA.HI.X.SX32 R209, R44, R205.reuse, 0x1, P2 ;  /* 0x000000cd2cd17211 */ /* 0x080fe400010f0eff */
[-C--:B------:R-:W-:Y:S02]  /*135c0*/  IADD3 R14, P3, PT, R14, R204.reuse, RZ ;  /* 0x000000cc0e0e7210 */ /* 0x080fe40007f7e0ff */
[-C--:B------:R-:W-:Y:S02]  /*135d0*/  IADD3 R44, P2, PT, R45, R204.reuse, RZ ;  /* 0x000000cc2d2c7210 */ /* 0x080fe40007f5e0ff */
[-C--:B------:R-:W-:Y:S02]  /*135e0*/  LEA.HI.X.SX32 R15, R219, R205.reuse, 0x1, P3 ;  /* 0x000000cddb0f7211 */ /* 0x080fe400018f0eff */
[----:B------:R-:W-:Y:S01]  /*135f0*/  LEA.HI.X.SX32 R45, R193, R205, 0x1, P2 ;  /* 0x000000cdc12d7211 */ /* 0x000fe200010f0eff */
[----:B-1----:R-:W-:Y:S01]  /*13600*/  IMAD R63, R63, 0x1b8, RZ ;  /* 0x000001b83f3f7824 */ /* 0x002fe200078e02ff */
[----:B------:R-:W-:-:S04]  /*13610*/  IADD3 R218, P3, PT, R218, R204, RZ ;  /* 0x000000ccdada7210 */ /* 0x000fc80007f7e0ff */
[-C--:B------:R-:W-:Y:S02]  /*13620*/  IADD3 R198, P2, PT, R63, R204.reuse, RZ ;  /* 0x000000cc3fc67210 */ /* 0x080fe40007f5e0ff */
[----:B------:R-:W1:Y:S01]  /*13630*/  LDC R63, c[0x0][0x3d8] ;  /* 0x0000f600ff3f7b82 */ /* 0x000e620000000800 */
[----:B------:R-:W-:Y:S02]  /*13640*/  LEA.HI.X.SX32 R219, R17, R205, 0x1, P3 ;  /* 0x000000cd11db7211 */ /* 0x000fe400018f0eff */
[----:B------:R-:W-:-:S04]  /*13650*/  IADD3 R16, P3, PT, R16, R204, RZ ;  /* 0x000000cc10107210 */ /* 0x000fc80007f7e0ff */
[-C--:B------:R-:W-:Y:S02]  /*13660*/  LEA.HI.X.SX32 R17, R215, R205.reuse, 0x1, P3 ;  /* 0x000000cdd7117211 */ /* 0x080fe400018f0eff */
[-C--:B------:R-:W-:Y:S01]  /*13670*/  IADD3 R214, P3, PT, R214, R204.reuse, RZ ;  /* 0x000000ccd6d67210 */ /* 0x080fe20007f7e0ff */
[----:B0-----:R-:W-:Y:S02]  /*13680*/  IMAD R211, R133, 0xd5, RZ ;  /* 0x000000d585d37824 */ /* 0x001fe400078e02ff */
[----:B------:R-:W-:Y:S01]  /*13690*/  IMAD R210, R132, 0x1b4, RZ ;  /* 0x000001b484d27824 */ /* 0x000fe200078e02ff */
[-C--:B------:R-:W-:Y:S01]  /*136a0*/  LEA.HI.X.SX32 R215, R19, R205.reuse, 0x1, P3 ;  /* 0x000000cd13d77211 */ /* 0x080fe200018f0eff */
[----:B------:R-:W-:Y:S01]  /*136b0*/  IMAD R193, R195, 0xdd, RZ ;  /* 0x000000ddc3c17824 */ /* 0x000fe200078e02ff */
[----:B------:R-:W-:Y:S01]  /*136c0*/  IADD3 R18, P3, PT, R18, R204, RZ ;  /* 0x000000cc12127210 */ /* 0x000fe20007f7e0ff */
[----:B------:R-:W0:Y:S03]  /*136d0*/  LDC R133, c[0x0][0x3d8] ;  /* 0x0000f600ff857b82 */ /* 0x000e260000000800 */
[----:B------:R-:W-:-:S02]  /*136e0*/  LEA.HI.X.SX32 R19, R211, R205, 0x1, P3 ;  /* 0x000000cdd3137211 */ /* 0x000fc400018f0eff */
[----:B------:R-:W-:Y:S01]  /*136f0*/  IADD3 R210, P3, PT, R210, R204, RZ ;  /* 0x000000ccd2d27210 */ /* 0x000fe20007f7e0ff */
[----:B-1----:R-:W-:-:S03]  /*13700*/  IMAD R63, R63, 0x1c4, RZ ;  /* 0x000001c43f3f7824 */ /* 0x002fc600078e02ff */
[----:B------:R-:W-:Y:S01]  /*13710*/  LEA.HI.X.SX32 R211, R21, R205, 0x1, P3 ;  /* 0x000000cd15d37211 */ /* 0x000fe200018f0eff */
[----:B------:R-:W1:Y:S01]  /*13720*/  LDC R132, c[0x0][0x3d8] ;  /* 0x0000f600ff847b82 */ /* 0x000e620000000800 */
[----:B------:R-:W-:-:S04]  /*13730*/  IADD3 R20, P3, PT, R20, R204, RZ ;  /* 0x000000cc14147210 */ /* 0x000fc80007f7e0ff */
[-C--:B------:R-:W-:Y:S02]  /*13740*/  LEA.HI.X.SX32 R21, R193, R205.reuse, 0x1, P3 ;  /* 0x000000cdc1157211 */ /* 0x080fe400018f0eff */
[-C--:B------:R-:W-:Y:S01]  /*13750*/  IADD3 R68, P3, PT, R63, R204.reuse, RZ ;  /* 0x000000cc3f447210 */ /* 0x080fe20007f7e0ff */
[----:B------:R-:W-:Y:S01]  /*13760*/  IMAD R194, R183, 0x1c2, RZ ;  /* 0x000001c2b7c27824 */ /* 0x000fe200078e02ff */
[----:B------:R-:W2:Y:S01]  /*13770*/  LDC R63, c[0x0][0x3d8] ;  /* 0x0000f600ff3f7b82 */ /* 0x000ea20000000800 */
[-C--:B------:R-:W-:Y:S02]  /*13780*/  LEA.HI.X.SX32 R53, R199, R205.reuse, 0x1, P4 ;  /* 0x000000cdc7357211 */ /* 0x080fe400020f0eff */
[----:B------:R-:W-:Y:S02]  /*13790*/  LEA.HI.X.SX32 R199, R201, R205, 0x1, P2 ;  /* 0x000000cdc9c77211 */ /* 0x000fe400010f0eff */
[----:B------:R-:W-:-:S03]  /*137a0*/  IADD3 R194, P2, PT, R194, R204, RZ ;  /* 0x000000ccc2c27210 */ /* 0x000fc60007f5e0ff */
[----:B------:R-:W4:Y:S01]  /*137b0*/  LDC R193, c[0x0][0x3d8] ;  /* 0x0000f600ffc17b82 */ /* 0x000f220000000800 */
[----:B0-----:R-:W-:Y:S02]  /*137c0*/  IMAD R133, R133, 0xdb, RZ ;  /* 0x000000db85857824 */ /* 0x001fe400078e02ff */
[----:B-1----:R-:W-:Y:S01]  /*137d0*/  IMAD R132, R132, 0x1c0, RZ ;  /* 0x000001c084847824 */ /* 0x002fe200078e02ff */
[----:B------:R-:W-:Y:S01]  /*137e0*/  LEA.HI.X.SX32 R69, R189, R205, 0x1, P3 ;  /* 0x000000cdbd457211 */ /* 0x000fe200018f0eff */
[----:B------:R-:W-:-:S03]  /*137f0*/  IMAD R22, R22, 0x1ca, RZ ;  /* 0x000001ca16167824 */ /* 0x000fc600078e02ff */
[----:B------:R-:W0:Y:S01]  /*13800*/  LDC R183, c[0x0][0x3d8] ;  /* 0x0000f600ffb77b82 */ /* 0x000e220000000800 */
[----:B--2---:R-:W-:-:S05]  /*13810*/  IMAD R63, R63, 0xe1, RZ ;  /* 0x000000e13f3f7824 */ /* 0x004fca00078e02ff */
[----:B------:R-:W-:Y:S02]  /*13820*/  LEA.HI.X.SX32 R195, R63, R205, 0x1, P2 ;  /* 0x000000cd3fc37211 */ /* 0x000fe400010f0eff */
[----:B------:R-:W1:Y:S01]  /*13830*/  LDC R63, c[0x0][0x3d8] ;  /* 0x0000f600ff3f7b82 */ /* 0x000e620000000800 */
[----:B------:R-:W-:Y:S01]  /*13840*/  IADD3 R126, P4, PT, R192, R204, RZ ;  /* 0x000000ccc07e7210 */ /* 0x000fe20007f9e0ff */
[----:B----4-:R-:W-:-:S03]  /*13850*/  IMAD R193, R193, 0x1c6, RZ ;  /* 0x000001c6c1c17824 */ /* 0x010fc600078e02ff */
[----:B------:R-:W-:Y:S02]  /*13860*/  LEA.HI.X.SX32 R127, R133, R205, 0x1, P4 ;  /* 0x000000cd857f7211 */ /* 0x000fe400020f0eff */
[----:B------:R-:W-:-:S04]  /*13870*/  IADD3 R132, P4, PT, R132, R204, RZ ;  /* 0x000000cc84847210 */ /* 0x000fc80007f9e0ff */
[----:B------:R-:W-:Y:S02]  /*13880*/  LEA.HI.X.SX32 R133, R188, R205, 0x1, P4 ;  /* 0x000000cdbc857211 */ /* 0x000fe400020f0eff */
[----:B------:R-:W2:Y:S01]  /*13890*/  LDC R188, c[0x0][0x3d8] ;  /* 0x0000f600ffbc7b82 */ /* 0x000ea20000000800 */
[----:B------:R-:W-:Y:S01]  /*138a0*/  IADD3 R192, P4, PT, R193, R204, RZ ;  /* 0x000000ccc1c07210 */ /* 0x000fe20007f9e0ff */
[----:B-1----:R-:W-:Y:S02]  /*138b0*/  IMAD R189, R63, 0xe3, RZ ;  /* 0x000000e33fbd7824 */ /* 0x002fe400078e02ff */
[----:B------:R-:W-:-:S03]  /*138c0*/  IMAD R63, R23, 0x1d0, RZ ;  /* 0x000001d0173f7824 */ /* 0x000fc600078e02ff */
[----:B------:R-:W-:Y:S02]  /*138d0*/  LEA.HI.X.SX32 R193, R189, R205, 0x1, P4 ;  /* 0x000000cdbdc17211 */ /* 0x000fe400020f0eff */
[----:B------:R-:W-:Y:S01]  /*138e0*/  IADD3 R238, P4, PT, R63, R204, RZ ;  /* 0x000000cc3fee7210 */ /* 0x000fe20007f9e0ff */
[----:B------:R-:W1:Y:S08]  /*138f0*/  LDC R189, c[0x0][0x3d8] ;  /* 0x0000f600ffbd7b82 */ /* 0x000e700000000800 */
[----:B------:R-:W4:Y:S01]  /*13900*/  LDC R63, c[0x0][0x3d8] ;  /* 0x0000f600ff3f7b82 */ /* 0x000f220000000800 */
[----:B--2---:R-:W-:-:S05]  /*13910*/  IMAD R188, R188, 0x1c8, RZ ;  /* 0x000001c8bcbc7824 */ /* 0x004fca00078e02ff */
[-C--:B------:R-:W-:Y:S01]  /*13920*/  IADD3 R100, P2, PT, R188, R204.reuse, RZ ;  /* 0x000000ccbc647210 */ /* 0x080fe20007f5e0ff */
[----:B-1----:R-:W-:Y:S02]  /*13930*/  IMAD R188, R189, 0xe5, RZ ;  /* 0x000000e5bdbc7824 */ /* 0x002fe400078e02ff */
[----:B----4-:R-:W-:Y:S02]  /*13940*/  IMAD R189, R63, 0x1d4, RZ ;  /* 0x000001d43fbd7824 */ /* 0x010fe400078e02ff */
[----:B------:R-:W1:Y:S01]  /*13950*/  LDC R63, c[0x0][0x3d8] ;  /* 0x0000f600ff3f7b82 */ /* 0x000e620000000800 */
[----:B------:R-:W-:-:S04]  /*13960*/  IADD3 R22, P3, PT, R22, R204, RZ ;  /* 0x000000cc16167210 */ /* 0x000fc80007f7e0ff */
[-C--:B------:R-:W-:Y:S02]  /*13970*/  LEA.HI.X.SX32 R23, R188, R205.reuse, 0x1, P3 ;  /* 0x000000cdbc177211 */ /* 0x080fe400018f0eff */
[----:B------:R-:W-:Y:S02]  /*13980*/  IADD3 R64, P3, PT, R189, R204, RZ ;  /* 0x000000ccbd407210 */ /* 0x000fe40007f7e0ff */
[----:B------:R-:W-:Y:S02]  /*13990*/  LEA.HI.X.SX32 R239, R185, R205, 0x1, P4 ;  /* 0x000000cdb9ef7211 */ /* 0x000fe400020f0eff */
[----:B------:R-:W2:Y:S01]  /*139a0*/  LDC R185, c[0x0][0x3d8] ;  /* 0x0000f600ffb97b82 */ /* 0x000ea20000000800 */
[----:B-1----:R-:W-:-:S07]  /*139b0*/  IMAD R189, R63, 0x1d6, RZ ;  /* 0x000001d63fbd7824 */ /* 0x002fce00078e02ff */
[----:B------:R-:W1:Y:S01]  /*139c0*/  LDC R63, c[0x0][0x3d8] ;  /* 0x0000f600ff3f7b82 */ /* 0x000e620000000800 */
[----:B------:R4:W-:Y:S04]  /*139d0*/  STL.64 [R1+0x610], R148 ;  /* 0x0006109401007387 */ /* 0x0009e80000100a00 */
[----:B------:R-:W-:Y:S04]  /*139e0*/  STL.64 [R1+0x608], R66 ;  /* 0x0006084201007387 */ /* 0x000fe80000100a00 */
[----:B------:R-:W-:Y:S01]  /*139f0*/  STL.64 [R1+0x600], R60 ;  /* 0x0006003c01007387 */ /* 0x000fe20000100a00 */
[----:B-1----:R-:W-:-:S02]  /*13a00*/  IMAD R71, R63, 0xe9, RZ ;  /* 0x000000e93f477824 */ /* 0x002fc400078e02ff */
[----:B--2---:R-:W-:Y:S02]  /*13a10*/  IMAD R63, R185, 0x1d8, RZ ;  /* 0x000001d8b93f7824 */ /* 0x004fe400078e02ff */
[----:B------:R-:W1:Y:S01]  /*13a20*/  LDC R185, c[0x0][0x3d8] ;  /* 0x0000f600ffb97b82 */ /* 0x000e620000000800 */
[----:B------:R-:W-:Y:S04]  /*13a30*/  STL.64 [R1+0x5f8], R94 ;  /* 0x0005f85e01007387 */ /* 0x000fe80000100a00 */
[----:B------:R-:W-:Y:S04]  /*13a40*/  STL.64 [R1+0x5f0], R250 ;  /* 0x0005f0fa01007387 */ /* 0x000fe80000100a00 */
[----:B------:R-:W-:Y:S04]  /*13a50*/  STL.64 [R1+0x5e8], R118 ;  /* 0x0005e87601007387 */ /* 0x000fe80000100a00 */
[----:B------:R2:W-:Y:S04]  /*13a60*/  STL.64 [R1+0x5e0], R146 ;  /* 0x0005e09201007387 */ /* 0x0005e80000100a00 */
[----:B------:R-:W-:Y:S04]  /*13a70*/  STL.64 [R1+0x5d8], R82 ;  /* 0x0005d85201007387 */ /* 0x000fe80000100a00 */
[----:B------:R-:W-:Y:S04]  /*13a80*/  STL.64 [R1+0x5d0], R88 ;  /* 0x0005d05801007387 */ /* 0x000fe80000100a00 */
[----:B------:R-:W-:Y:S01]  /*13a90*/  STL.64 [R1+0x5c8], R120 ;  /* 0x0005c87801007387 */ /* 0x000fe20000100a00 */
[----:B0-----:R-:W-:Y:S01]  /*13aa0*/  IMAD R190, R183, 0x1d2, RZ ;  /* 0x000001d2b7be7824 */ /* 0x001fe200078e02ff */
[----:B------:R-:W-:Y:S01]  /*13ab0*/  LEA.HI.X.SX32 R101, R191, R205, 0x1, P2 ;  /* 0x000000cdbf657211 */ /* 0x000fe200010f0eff */
[----:B-1----:R-:W-:Y:S01]  /*13ac0*/  IMAD R185, R185, 0xeb, RZ ;  /* 0x000000ebb9b97824 */ /* 0x002fe200078e02ff */
[----:B------:R-:W-:Y:S01]  /*13ad0*/  STL.64 [R1+0x5c0], R102 ;  /* 0x0005c06601007387 */ /* 0x000fe20000100a00 */
[-C--:B------:R-:W-:Y:S01]  /*13ae0*/  IADD3 R188, P4, PT, R189, R204.reuse, RZ ;  /* 0x000000ccbdbc7210 */ /* 0x080fe20007f9e0ff */
[----:B------:R-:W0:Y:S02]  /*13af0*/  LDC R183, c[0x0][0x3d8] ;  /* 0x0000f600ffb77b82 */ /* 0x000e240000000800 */
[----:B------:R-:W-:Y:S04]  /*13b00*/  STL.64 [R1+0x5b8], R116 ;  /* 0x0005b87401007387 */ /* 0x000fe80000100a00 */
[----:B------:R1:W-:Y:S04]  /*13b10*/  STL.64 [R1+0x5b0], R144 ;  /* 0x0005b09001007387 */ /* 0x0003e80000100a00 */
[----:B------:R-:W-:Y:S04]  /*13b20*/  STL.64 [R1+0x5a8], R50 ;  /* 0x0005a83201007387 */ /* 0x000fe80000100a00 */
[----:B------:R-:W-:Y:S01]  /*13b30*/  STL.64 [R1+0x5a0], R242 ;  /* 0x0005a0f201007387 */ /* 0x000fe20000100a00 */
[----:B------:R-:W-:-:S03]  /*13b40*/  IADD3 R190, P2, PT, R190, R204, RZ ;  /* 0x000000ccbebe7210 */ /* 0x000fc60007f5e0ff */
[----:B------:R-:W-:Y:S04]  /*13b50*/  STL.64 [R1+0x598], R2 ;  /* 0x0005980201007387 */ /* 0x000fe80000100a00 */
[----:B------:R-:W-:Y:S04]  /*13b60*/  STL.64 [R1+0x590], R32 ;  /* 0x0005902001007387 */ /* 0x000fe80000100a00 */
[----:B------:R-:W-:Y:S01]  /*13b70*/  STL.64 [R1+0x588], R114 ;  /* 0x0005887201007387 */ /* 0x000fe20000100a00 */
[-C--:B------:R-:W-:Y:S02]  /*13b80*/  LEA.HI.X.SX32 R189, R185, R205.reuse, 0x1, P4 ;  /* 0x000000cdb9bd7211 */ /* 0x080fe400020f0eff */
[----:B------:R-:W-:Y:S01]  /*13b90*/  LEA.HI.X.SX32 R191, R71, R205, 0x1, P2 ;  /* 0x000000cd47bf7211 */ /* 0x000fe200010f0eff */
[----:B------:R0:W-:Y:S01]  /*13ba0*/  STL.64 [R1+0x580], R142 ;  /* 0x0005808e01007387 */ /* 0x0001e20000100a00 */
[----:B------:R-:W0:Y:S03]  /*13bb0*/  LDC R185, c[0x0][0x3d8] ;  /* 0x0000f600ffb97b82 */ /* 0x000e260000000800 */
[----:B------:R-:W-:Y:S01]  /*13bc0*/  STL.64 [R1+0x578], R240 ;  /* 0x000578f001007387 */ /* 0x000fe20000100a00 */
[----:B------:R-:W-:-:S03]  /*13bd0*/  IADD3 R34, P2, PT, R63, R204, RZ ;  /* 0x000000cc3f227210 */ /* 0x000fc60007f5e0ff */
[----:B------:R-:W-:Y:S01]  /*13be0*/  STL.64 [R1+0x570], R74 ;  /* 0x0005704a01007387 */ /* 0x000fe20000100a00 */
[----:B------:R-:W0:Y:S03]  /*13bf0*/  LDC R63, c[0x0][0x3d8] ;  /* 0x0000f600ff3f7b82 */ /* 0x000e260000000800 */
        /* <DEDUP_REMOVED lines=18> */
[----:B------:R-:W-:Y:S01]  /*13d20*/  STL.64 [R1+0x4d8], R206 ;  /* 0x0004d8ce01007387 */ /* 0x000fe20000100a00 */
[----:B------:R-:W-:-:S03]  /*13d30*/  IMAD R24, R24, 0x1da, RZ ;  /* 0x000001da18187824 */ /* 0x000fc600078e02ff */
[----:B------:R-:W-:Y:S04]  /*13d40*/  STL.64 [R1+0x4d0], R38 ;  /* 0x0004d02601007387 */ /* 0x000fe80000100a00 */
[----:B------:R-:W-:Y:S04]  /*13d50*/  STL.64 [R1+0x4c8], R10 ;  /* 0x0004c80a01007387 */ /* 0x000fe80000100a00 */
[----:B------:R1:W-:Y:S01]  /*13d60*/  STL.64 [R1+0x4c0], R84 ;  /* 0x0004c05401007387 */ /* 0x0003e20000100a00 */
[----:B0-----:R-:W-:Y:S01]  /*13d70*/  IMAD R71, R185, 0xed, RZ ;  /* 0x000000edb9477824 */ /* 0x001fe200078e02ff */
[----:B------:R-:W-:Y:S01]  /*13d80*/  LEA.HI.X.SX32 R65, R25, R205, 0x1, P3 ;  /* 0x000000cd19417211 */ /* 0x000fe200018f0eff */
[----:B------:R-:W0:Y:S01]  /*13d90*/  LDC R185, c[0x0][0x3d8] ;  /* 0x0000f600ffb97b82 */ /* 0x000e220000000800 */
[----:B------:R-:W-:Y:S04]  /*13da0*/  STL.64 [R1+0x4b8], R224 ;  /* 0x0004b8e001007387 */ /* 0x000fe80000100a00 */
[----:B------:R-:W-:Y:S01]  /*13db0*/  STL.64 [R1+0x4b0], R226 ;  /* 0x0004b0e201007387 */ /* 0x000fe20000100a00 */
[----:B------:R-:W-:-:S03]  /*13dc0*/  IADD3 R24, P3, PT, R24, R204, RZ ;  /* 0x000000cc18187210 */ /* 0x000fc60007f7e0ff */
[----:B------:R-:W-:Y:S01]  /*13dd0*/  STL.64 [R1+0x4a8], R108 ;  /* 0x0004a86c01007387 */ /* 0x000fe20000100a00 */
[----:B------:R-:W-:-:S03]  /*13de0*/  IMAD R63, R63, 0x1e4, RZ ;  /* 0x000001e43f3f7824 */ /* 0x000fc600078e02ff */
[----:B------:R-:W-:Y:S01]  /*13df0*/  STL.64 [R1+0x4a0], R130 ;  /* 0x0004a08201007387 */ /* 0x000fe20000100a00 */
[----:B------:R-:W-:Y:S01]  /*13e00*/  IMAD R187, R183, 0x1e0, RZ ;  /* 0x000001e0b7bb7824 */ /* 0x000fe200078e02ff */
[----:B------:R-:W-:Y:S01]  /*13e10*/  LEA.HI.X.SX32 R25, R71, R205, 0x1, P3 ;  /* 0x000000cd47197211 */ /* 0x000fe200018f0eff */
[----:B------:R-:W0:Y:S01]  /*13e20*/  LDC R183, c[0x0][0x3d8] ;  /* 0x0000f600ffb77b82 */ /* 0x000e220000000800 */
[----:B------:R-:W-:Y:S01]  /*13e30*/  STL.64 [R1+0x498], R12 ;  /* 0x0004980c01007387 */ /* 0x000fe20000100a00 */
[----:B------:R-:W-:-:S03]  /*13e40*/  IMAD R186, R182, 0x1e2, RZ ;  /* 0x000001e2b6ba7824 */ /* 0x000fc600078e02ff */
[----:B------:R0:W-:Y:S01]  /*13e50*/  STL.64 [R1+0x490], R136 ;  /* 0x0004908801007387 */ /* 0x0001e20000100a00 */
[----:B------:R-:W-:Y:S02]  /*13e60*/  IADD3 R70, P3, PT, R63, R204, RZ ;  /* 0x000000cc3f467210 */ /* 0x000fe40007f7e0ff */
[----:B------:R-:W0:Y:S01]  /*13e70*/  LDC R182, c[0x0][0x3d8] ;  /* 0x0000f600ffb67b82 */ /* 0x000e220000000800 */
[----:B------:R-:W-:Y:S04]  /*13e80*/  STL.64 [R1+0x488], R220 ;  /* 0x000488dc01007387 */ /* 0x000fe80000100a00 */
[----:B------:R-:W-:Y:S03]  /*13e90*/  STL.64 [R1+0x480], R222 ;  /* 0x000480de01007387 */ /* 0x000fe60000100a00 */
[----:B------:R-:W0:Y:S01]  /*13ea0*/  LDC R63, c[0x0][0x3d8] ;  /* 0x0000f600ff3f7b82 */ /* 0x000e220000000800 */
[----:B------:R-:W-:Y:S04]  /*13eb0*/  STL.64 [R1+0x478], R90 ;  /* 0x0004785a01007387 */ /* 0x000fe80000100a00 */
[----:B------:R-:W-:Y:S04]  /*13ec0*/  STL.64 [R1+0x470], R36 ;  /* 0x0004702401007387 */ /* 0x000fe80000100a00 */
[----:B------:R-:W-:Y:S04]  /*13ed0*/  STL.64 [R1+0x468], R14 ;  /* 0x0004680e01007387 */ /* 0x000fe80000100a00 */
[----:B------:R0:W-:Y:S04]  /*13ee0*/  STL.64 [R1+0x460], R58 ;  /* 0x0004603a01007387 */ /* 0x0001e80000100a00 */
[----:B------:R-:W-:Y:S04]  /*13ef0*/  STL.64 [R1+0x458], R216 ;  /* 0x000458d801007387 */ /* 0x000fe80000100a00 */
[----:B------:R-:W-:Y:S04]  /*13f00*/  STL.64 [R1+0x450], R218 ;  /* 0x000450da01007387 */ /* 0x000fe80000100a00 */
[----:B------:R-:W-:Y:S04]  /*13f10*/  STL.64 [R1+0x448], R110 ;  /* 0x0004486e01007387 */ /* 0x000fe80000100a00 */
[----:B------:R-:W-:Y:S01]  /*13f20*/  STL.64 [R1+0x440], R30 ;  /* 0x0004401e01007387 */ /* 0x000fe20000100a00 */
[----:B------:R-:W-:-:S03]  /*13f30*/  IMAD R197, R197, 0xec, RZ ;  /* 0x000000ecc5c57824 */ /* 0x000fc600078e02ff */
[----:B------:R-:W-:Y:S04]  /*13f40*/  STL.64 [R1+0x438], R16 ;  /* 0x0004381001007387 */ /* 0x000fe80000100a00 */
[----:B------:R0:W-:Y:S04]  /*13f50*/  STL.64 [R1+0x430], R134 ;  /* 0x0004308601007387 */ /* 0x0001e80000100a00 */
[----:B------:R-:W-:Y:S04]  /*13f60*/  STL.64 [R1+0x428], R212 ;  /* 0x000428d401007387 */ /* 0x000fe80000100a00 */
[----:B------:R-:W-:Y:S04]  /*13f70*/  STL.64 [R1+0x420], R214 ;  /* 0x000420d601007387 */ /* 0x000fe80000100a00 */
[----:B------:R-:W-:Y:S01]  /*13f80*/  STL.64 [R1+0x418], R128 ;  /* 0x0004188001007387 */ /* 0x000fe20000100a00 */
[----:B------:R-:W-:-:S03]  /*13f90*/  IMAD R99, R99, 0xf1, RZ ;  /* 0x000000f163637824 */ /* 0x000fc600078e02ff */
[----:B------:R-:W-:Y:S01]  /*13fa0*/  STL.64 [R1+0x410], R208 ;  /* 0x000410d001007387 */ /* 0x000fe20000100a00 */
[----:B------:R-:W-:-:S03]  /*13fb0*/  LEA.HI.X.SX32 R35, R197, R205, 0x1, P2 ;  /* 0x000000cdc5237211 */ /* 0x000fc600010f0eff */
[----:B------:R-:W-:Y:S01]  /*13fc0*/  STL.64 [R1+0x408], R18 ;  /* 0x0004081201007387 */ /* 0x000fe20000100a00 */
[----:B------:R-:W-:Y:S01]  /*13fd0*/  IMAD R98, R98, 0x1e8, RZ ;  /* 0x000001e862627824 */ /* 0x000fe200078e02ff */
[-C--:B------:R-:W-:Y:S02]  /*13fe0*/  IADD3 R186, P2, PT, R186, R204.reuse, RZ ;  /* 0x000000ccbaba7210 */ /* 0x080fe40007f5e0ff */
[----:B------:R1:W-:Y:S04]  /*13ff0*/  STL.64 [R1+0x400], R52 ;  /* 0x0004003401007387 */ /* 0x0003e80000100a00 */
[----:B------:R-:W-:Y:S01]  /*14000*/  STL.64 [R1+0x3f8], R44 ;  /* 0x0003f82c01007387 */ /* 0x000fe20000100a00 */
[----:B------:R-:W-:-:S03]  /*14010*/  IADD3 R86, P4, PT, R187, R204, RZ ;  /* 0x000000ccbb567210 */ /* 0x000fc60007f9e0ff */
[----:B------:R-:W-:Y:S01]  /*14020*/  STL.64 [R1+0x3f0], R210 ;  /* 0x0003f0d201007387 */ /* 0x000fe20000100a00 */
[----:B0-----:R-:W-:-:S03]  /*14030*/  IMAD R185, R185, 0x1e6, RZ ;  /* 0x000001e6b9b97824 */ /* 0x001fc600078e02ff */
[----:B------:R-:W-:Y:S01]  /*14040*/  STL.64 [R1+0x3e8], R126 ;  /* 0x0003e87e01007387 */ /* 0x000fe20000100a00 */
[----:B------:R-:W-:-:S03]  /*14050*/  LEA.HI.X.SX32 R187, R99, R205, 0x1, P2 ;  /* 0x000000cd63bb7211 */ /* 0x000fc600010f0eff */
[----:B------:R-:W-:Y:S01]  /*14060*/  STL.64 [R1+0x3e0], R198 ;  /* 0x0003e0c601007387 */ /* 0x000fe20000100a00 */
[----:B------:R-:W-:-:S03]  /*14070*/  IADD3 R98, P2, PT, R98, R204, RZ ;  /* 0x000000cc62627210 */ /* 0x000fc60007f5e0ff */
[----:B------:R-:W-:Y:S01]  /*14080*/  STL.64 [R1+0x3d8], R20 ;  /* 0x0003d81401007387 */ /* 0x000fe20000100a00 */
[----:B------:R-:W-:-:S03]  /*14090*/  IMAD R26, R26, 0x1ea, RZ ;  /* 0x000001ea1a1a7824 */ /* 0x000fc600078e02ff */
[----:B------:R0:W-:Y:S01]  /*140a0*/  STL.64 [R1+0x3d0], R132 ;  /* 0x0003d08401007387 */ /* 0x0001e20000100a00 */
[----:B------:R-:W-:Y:S01]  /*140b0*/  IMAD R183, R183, 0xf3, RZ ;  /* 0x000000f3b7b77824 */ /* 0x000fe200078e02ff */
[-C--:B------:R-:W-:Y:S02]  /*140c0*/  LEA.HI.X.SX32 R87, R184, R205.reuse, 0x1, P4 ;  /* 0x000000cdb8577211 */ /* 0x080fe400020f0eff */
[----:B------:R-:W-:Y:S01]  /*140d0*/  STL.64 [R1+0x3c8], R194 ;  /* 0x0003c8c201007387 */ /* 0x000fe20000100a00 */
[----:B------:R-:W-:Y:S01]  /*140e0*/  IMAD R182, R182, 0x1f0, RZ ;  /* 0x000001f0b6b67824 */ /* 0x000fe200078e02ff */
[----:B------:R-:W-:Y:S02]  /*140f0*/  IADD3 R184, P4, PT, R185, R204, RZ ;  /* 0x000000ccb9b87210 */ /* 0x000fe40007f9e0ff */
[----:B------:R-:W-:Y:S01]  /*14100*/  STL.64 [R1+0x3c0], R68 ;  /* 0x0003c04401007387 */ /* 0x000fe20000100a00 */
[----:B------:R-:W-:-:S03]  /*14110*/  LEA.HI.X.SX32 R99, R62, R205, 0x1, P2 ;  /* 0x000000cd3e637211 */ /* 0x000fc600010f0eff */
[----:B------:R-:W-:Y:S01]  /*14120*/  STL.64 [R1+0x3b8], R192 ;  /* 0x0003b8c001007387 */ /* 0x000fe20000100a00 */
[-C--:B------:R-:W-:Y:S01]  /*14130*/  LEA.HI.X.SX32 R71, R27, R205.reuse, 0x1, P3 ;  /* 0x000000cd1b477211 */ /* 0x080fe200018f0eff */
[----:B------:R-:W-:Y:S02]  /*14140*/  IMAD R62, R63, 0xf5, RZ ;  /* 0x000000f53f3e7824 */ /* 0x000fe400078e02ff */
[----:B------:R-:W-:Y:S01]  /*14150*/  STL.64 [R1+0x3b0], R100 ;  /* 0x0003b06401007387 */ /* 0x000fe20000100a00 */
[----:B------:R-:W-:Y:S01]  /*14160*/  IADD3 R26, P3, PT, R26, R204, RZ ;  /* 0x000000cc1a1a7210 */ /* 0x000fe20007f7e0ff */
[----:B---3--:R-:W-:Y:S02]  /*14170*/  IMAD R63, R43, 0x1f4, RZ ;  /* 0x000001f42b3f7824 */ /* 0x008fe400078e02ff */
[----:B------:R-:W-:Y:S01]  /*14180*/  STL.64 [R1+0x3a8], R22 ;  /* 0x0003a81601007387 */ /* 0x000fe20000100a00 */
[----:B------:R-:W-:-:S03]  /*14190*/  LEA.HI.X.SX32 R185, R183, R205, 0x1, P4 ;  /* 0x000000cdb7b97211 */ /* 0x000fc600020f0eff */
[----:B------:R3:W-:Y:S01]  /*141a0*/  STL.64 [R1+0x3a0], R238 ;  /* 0x0003a0ee01007387 */ /* 0x0007e20000100a00 */
[----:B------:R-:W-:-:S03]  /*141b0*/  IADD3 R182, P4, PT, R182, R204, RZ ;  /* 0x000000ccb6b67210 */ /* 0x000fc60007f9e0ff */
[----:B------:R-:W-:Y:S01]  /*141c0*/  STL.64 [R1+0x398], R190 ;  /* 0x000398be01007387 */ /* 0x000fe20000100a00 */
[----:B------:R-:W-:-:S03]  /*141d0*/  IMAD R97, R97, 0xf9, RZ ;  /* 0x000000f961617824 */ /* 0x000fc600078e02ff */
[----:B------:R-:W-:Y:S01]  /*141e0*/  STL.64 [R1+0x390], R64 ;  /* 0x0003904001007387 */ /* 0x000fe20000100a00 */
[----:B------:R-:W-:Y:S01]  /*141f0*/  IMAD R96, R96, 0x1f8, RZ ;  /* 0x000001f860607824 */ /* 0x000fe200078e02ff */
[----:B------:R-:W-:Y:S02]  /*14200*/  IADD3 R42, P2, PT, R42, R204, RZ ;  /* 0x000000cc2a2a7210 */ /* 0x000fe40007f5e0ff */
[----:B------:R-:W-:Y:S01]  /*14210*/  STL.64 [R1+0x388], R188 ;  /* 0x000388bc01007387 */ /* 0x000fe20000100a00 */
[----:B------:R-:W-:-:S03]  /*14220*/  LEA.HI.X.SX32 R27, R62, R205, 0x1, P3 ;  /* 0x000000cd3e1b7211 */ /* 0x000fc600018f0eff */
[----:B------:R-:W-:Y:S01]  /*14230*/  STL.64 [R1+0x380], R34 ;  /* 0x0003802201007387 */ /* 0x000fe20000100a00 */
[-C--:B------:R-:W-:Y:S01]  /*14240*/  IADD3 R62, P3, PT, R63, R204.reuse, RZ ;  /* 0x000000cc3f3e7210 */ /* 0x080fe20007f7e0ff */
[----:B------:R-:W-:Y:S02]  /*14250*/  IMAD R28, R28, 0x1fa, RZ ;  /* 0x000001fa1c1c7824 */ /* 0x000fe400078e02ff */
[----:B------:R-:W-:Y:S01]  /*14260*/  STL.64 [R1+0x378], R24 ;  /* 0x0003781801007387 */ /* 0x000fe20000100a00 */
[----:B------:R-:W-:Y:S01]  /*14270*/  LEA.HI.X.SX32 R183, R79, R205, 0x1, P4 ;  /* 0x000000cd4fb77211 */ /* 0x000fe200020f0eff */
[----:B------:R-:W-:Y:S02]  /*14280*/  IMAD R80, R80, 0xfb, RZ ;  /* 0x000000fb50507824 */ /* 0x000fe400078e02ff */
[----:B------:R0:W-:Y:S01]  /*14290*/  STL.64 [R1+0x370], R86 ;  /* 0x0003705601007387 */ /* 0x0001e20000100a00 */
[----:B------:R-:W-:Y:S01]  /*142a0*/  IADD3 R78, P4, PT, R78, R204, RZ ;  /* 0x000000cc4e4e7210 */ /* 0x000fe20007f9e0ff */
[----:B------:R-:W-:-:S02]  /*142b0*/  IMAD R196, R196, 0xfc, RZ ;  /* 0x000000fcc4c47824 */ /* 0x000fc400078e02ff */
[----:B------:R-:W-:Y:S01]  /*142c0*/  STL.64 [R1+0x368], R186 ;  /* 0x000368ba01007387 */ /* 0x000fe20000100a00 */
[----:B------:R-:W-:Y:S02]  /*142d0*/  PRMT R181, RZ, 0x7610, R181 ;  /* 0x00007610ffb57816 */ /* 0x000fe400000000b5 */
[-C--:B------:R-:W-:Y:S01]  /*142e0*/  LEA.HI.X.SX32 R43, R97, R205.reuse, 0x1, P2 ;  /* 0x000000cd612b7211 */ /* 0x080fe200010f0eff */
[----:B------:R-:W-:Y:S01]  /*142f0*/  STL.64 [R1+0x360], R70 ;  /* 0x0003604601007387 */ /* 0x000fe20000100a00 */
[----:B------:R-:W-:Y:S01]  /*14300*/  IADD3 R96, P2, PT, R96, R204, RZ ;  /* 0x000000cc60607210 */ /* 0x000fe20007f5e0ff */
[----:B------:R-:W-:Y:S01]  /*14310*/  IMAD R81, R81, 0xfd, RZ ;  /* 0x000000fd51517824 */ /* 0x000fe200078e02ff */
[----:B------:R-:W-:Y:S01]  /*14320*/  LEA.HI.X.SX32 R63, R29, R205, 0x1, P3 ;  /* 0x000000cd1d3f7211 */ /* 0x000fe200018f0eff */
[----:B------:R-:W-:Y:S01]  /*14330*/  STL.64 [R1+0x358], R184 ;  /* 0x000358b801007387 */ /* 0x000fe20000100a00 */
[----:B------:R-:W-:-:S03]  /*14340*/  PRMT R179, RZ, 0x7610, R179 ;  /* 0x00007610ffb37816 */ /* 0x000fc600000000b3 */
[----:B------:R-:W-:Y:S01]  /*14350*/  STL.64 [R1+0x350], R98 ;  /* 0x0003506201007387 */ /* 0x000fe20000100a00 */
[----:B------:R-:W-:Y:S02]  /*14360*/  IADD3 R28, P3, PT, R28, R204, RZ ;  /* 0x000000cc1c1c7210 */ /* 0x000fe40007f7e0ff */
[----:B------:R-:W-:Y:S01]  /*14370*/  LEA.HI.X.SX32 R79, R80, R205, 0x1, P4 ;  /* 0x000000cd504f7211 */ /* 0x000fe200020f0eff */
[----:B------:R-:W2:Y:S01]  /*14380*/  LDL.64 R246, [R1+0x700] ;  /* 0x0007000001f67983 */ /* 0x000ea20000100a00 */
[----:B------:R-:W-:-:S03]  /*14390*/  PRMT R177, RZ, 0x7610, R177 ;  /* 0x00007610ffb17816 */ /* 0x000fc600000000b1 */
[----:B------:R-:W-:Y:S01]  /*143a0*/  STL.64 [R1+0x348], R26 ;  /* 0x0003481a01007387 */ /* 0x000fe20000100a00 */
[----:B------:R-:W-:-:S03]  /*143b0*/  LEA.HI.X.SX32 R97, R196, R205, 0x1, P2 ;  /* 0x000000cdc4617211 */ /* 0x000fc600010f0eff */
[----:B------:R0:W-:Y:S01]  /*143c0*/  STL.64 [R1+0x340], R182 ;  /* 0x000340b601007387 */ /* 0x0001e20000100a00 */
[----:B------:R-:W-:-:S03]  /*143d0*/  PRMT R175, RZ, 0x7610, R175 ;  /* 0x00007610ffaf7816 */ /* 0x000fc600000000af */
[----:B------:R0:W-:Y:S01]  /*143e0*/  STL.64 [R1+0x330], R42 ;  /* 0x0003302a01007387 */ /* 0x0001e20000100a00 */
[----:B------:R-:W-:-:S03]  /*143f0*/  LEA.HI.X.SX32 R29, R81, R205, 0x1, P3 ;  /* 0x000000cd511d7211 */ /* 0x000fc600018f0eff */
[----:B------:R0:W-:Y:S04]  /*14400*/  STL.64 [R1+0x328], R62 ;  /* 0x0003283e01007387 */ /* 0x0001e80000100a00 */
[----:B------:R-:W2:Y:S04]  /*14410*/  @P0 LDG.E.U16 R181, desc[UR8][R170.64] ;  /* 0x00000008aab50981 */ /* 0x000ea8000c1e1500 */
[----:B------:R-:W2:Y:S04]  /*14420*/  @P0 LDG.E.U16 R179, desc[UR8][R168.64] ;  /* 0x00000008a8b30981 */ /* 0x000ea8000c1e1500 */
[----:B------:R-:W2:Y:S04]  /*14430*/  @P0 LDG.E.U16 R177, desc[UR8][R154.64] ;  /* 0x000000089ab10981 */ /* 0x000ea8000c1e1500 */
[----:B------:R-:W2:Y:S04]  /*14440*/  LDL.LU.64 R170, [R1+0x1890] ;  /* 0x0018900001aa7983 */ /* 0x000ea80000300a00 */
[----:B------:R0:W-:Y:S04]  /*14450*/  STL.64 [R1+0x320], R78 ;  /* 0x0003204e01007387 */ /* 0x0001e80000100a00 */
[----:B------:R-:W3:Y:S04]  /*14460*/  LDL.LU.64 R168, [R1+0x1888] ;  /* 0x0018880001a87983 */ /* 0x000ee80000300a00 */
[----:B------:R0:W-:Y:S04]  /*14470*/  STL.64 [R1+0x318], R96 ;  /* 0x0003186001007387 */ /* 0x0001e80000100a00 */
[----:B------:R-:W4:Y:S04]  /*14480*/  LDL.LU.64 R154, [R1+0x1880] ;  /* 0x00188000019a7983 */ /* 0x000f280000300a00 */
[----:B------:R0:W-:Y:S04]  /*14490*/  STL.64 [R1+0x310], R28 ;  /* 0x0003101c01007387 */ /* 0x0001e80000100a00 */
[----:B------:R-:W4:Y:S04]  /*144a0*/  @P0 LDG.E.U16 R175, desc[UR8][R164.64] ;  /* 0x00000008a4af0981 */ /* 0x000f28000c1e1500 */
[----:B------:R-:W4:Y:S01]  /*144b0*/  LDL.LU.64 R164, [R1+0x1878] ;  /* 0x0018780001a47983 */ /* 0x000f220000300a00 */
[----:B------:R-:W-:-:S02]  /*144c0*/  PRMT R173, RZ, 0x7610, R173 ;  /* 0x00007610ffad7816 */ /* 0x000fc400000000ad */
[----:B------:R-:W-:-:S04]  /*144d0*/  PRMT R167, RZ, 0x7610, R167 ;  /* 0x00007610ffa77816 */ /* 0x000fc800000000a7 */
[----:B------:R-:W4:Y:S04]  /*144e0*/  @P0 LDG.E.U16 R173, desc[UR8][R156.64] ;  /* 0x000000089cad0981 */ /* 0x000f28000c1e1500 */
[----:B------:R-:W4:Y:S04]  /*144f0*/  @P0 LDG.E.U16 R167, desc[UR8][R46.64] ;  /* 0x000000082ea70981 */ /* 0x000f28000c1e1500 */
[----:B------:R-:W4:Y:S04]  /*14500*/  LDL.LU.64 R156, [R1+0x1870] ;  /* 0x00187000019c7983 */ /* 0x000f280000300a00 */
[----:B--2---:R-:W2:Y:S04]  /*14510*/  @P0 LDG.E.U16 R171, desc[UR8][R158.64] ;  /* 0x000000089eab0981 */ /* 0x004ea8000c1e1500 */
[----:B---3--:R-:W3:Y:S04]  /*14520*/  @P0 LDG.E.U16 R169, desc[UR8][R48.64] ;  /* 0x0000000830a90981 */ /* 0x008ee8000c1e1500 */
[----:B------:R-:W2:Y:S04]  /*14530*/  LDL.LU.64 R158, [R1+0x1868] ;  /* 0x00186800019e7983 */ /* 0x000ea80000300a00 */
[----:B------:R-:W3:Y:S04]  /*14540*/  LDL.64 R56, [R1+0x948] ;  /* 0x0009480001387983 */ /* 0x000ee80000100a00 */
[----:B------:R-:W3:Y:S04]  /*14550*/  LDL.64 R80, [R1+0x910] ;  /* 0x0009100001507983 */ /* 0x000ee80000100a00 */
[----:B------:R-:W3:Y:S04]  /*14560*/  LDL.64 R48, [R1+0x8d8] ;  /* 0x0008d80001307983 */ /* 0x000ee80000100a00 */
[----:B------:R-:W3:Y:S01]  /*14570*/  LDL.64 R46, [R1+0x8a0] ;  /* 0x0008a000012e7983 */ /* 0x000ee20000100a00 */
[----:B------:R-:W-:-:S03]  /*14580*/  PRMT R153, RZ, 0x7610, R153 ;  /* 0x00007610ff997816 */ /* 0x000fc60000000099 */
[----:B----4-:R-:W4:Y:S04]  /*14590*/  @P0 LDG.E.U16 R155, desc[UR8][R54.64] ;  /* 0x00000008369b0981 */ /* 0x010f28000c1e1500 */
[----:B------:R-:W3:Y:S04]  /*145a0*/  @P0 LDG.E.U16 R165, desc[UR8][R162.64] ;  /* 0x00000008a2a50981 */ /* 0x000ee8000c1e1500 */
[----:B------:R-:W3:Y:S04]  /*145b0*/  @P0 LDG.E.U16 R153, desc[UR8][R150.64] ;  /* 0x0000000896990981 */ /* 0x000ee8000c1e1500 */
[----:B------:R-:W3:Y:S04]  /*145c0*/  LDL.LU.64 R162, [R1+0x1860] ;  /* 0x0018600001a27983 */ /* 0x000ee80000300a00 */
[----:B------:R-:W4:Y:S04]  /*145d0*/  @P0 LDG.E.U16 R157, desc[UR8][R72.64] ;  /* 0x00000008489d0981 */ /* 0x000f28000c1e1500 */
[----:B--2---:R-:W2:Y:S04]  /*145e0*/  @P0 LDG.E.U16 R159, desc[UR8][R234.64] ;  /* 0x00000008ea9f0981 */ /* 0x004ea8000c1e1500 */
[----:B---3--:R-:W3:Y:S04]  /*145f0*/  @P0 LDG.E.U16 R163, desc[UR8][R160.64] ;  /* 0x00000008a0a30981 */ /* 0x008ee8000c1e1500 */
[----:B------:R-:W2:Y:S04]  /*14600*/  LDL.LU.64 R160, [R1+0x1858] ;  /* 0x0018580001a07983 */ /* 0x000ea80000300a00 */
[----:B------:R-:W3:Y:S04]  /*14610*/  LDL.64 R234, [R1+0x788] ;  /* 0x0007880001ea7983 */ /* 0x000ee80000100a00 */
[----:B------:R-:W3:Y:S04]  /*14620*/  LDL.64 R54, [R1+0x758] ;  /* 0x0007580001367983 */ /* 0x000ee80000100a00 */
[----:B------:R-:W3:Y:S04]  /*14630*/  LDL.64 R72, [R1+0x728] ;  /* 0x0007280001487983 */ /* 0x000ee80000100a00 */
[----:B--2---:R-:W2:Y:S01]  /*14640*/  @P0 LDG.E.U16 R161, desc[UR8][R246.64] ;  /* 0x00000008f6a10981 */ /* 0x004ea2000c1e1500 */
[----:B------:R-:W-:-:S06]  /*14650*/  PRMT R0, RZ, 0x7610, R0 ;  /* 0x00007610ff007816 */ /* 0x000fcc0000000000 */
[----:B------:R-:W2:Y:S04]  /*14660*/  @P0 LDG.E.U16 R0, desc[UR8][R182.64] ;  /* 0x00000008b6000981 */ /* 0x000ea8000c1e1500 */
[----:B------:R-:W2:Y:S04]  /*14670*/  LDL.64 R246, [R1+0x7c0] ;  /* 0x0007c00001f67983 */ /* 0x000ea80000100a00 */
[----:B------:R-:W4:Y:S01]  /*14680*/  LDL.LU.64 R150, [R1+0x1850] ;  /* 0x0018500001967983 */ /* 0x000f220000300a00 */
[----:B------:R-:W-:Y:S02]  /*14690*/  PRMT R180, RZ, 0x7610, R180 ;  /* 0x00007610ffb47816 */ /* 0x000fe400000000b4 */
[----:B------:R-:W-:Y:S01]  /*146a0*/  PRMT R178, RZ, 0x7610, R178 ;  /* 0x00007610ffb27816 */ /* 0x000fe200000000b2 */
[----:B---3--:R-:W3:Y:S01]  /*146b0*/  @P0 LDG.E.U16 R164, desc[UR8][R54.64] ;  /* 0x0000000836a40981 */ /* 0x008ee2000c1e1500 */
[----:B------:R-:W-:-:S03]  /*146c0*/  PRMT R176, RZ, 0x7610, R176 ;  /* 0x00007610ffb07816 */ /* 0x000fc600000000b0 */
[----:B------:R-:W3:Y:S04]  /*146d0*/  @P0 LDG.E.U16 R180, desc[UR8][R80.64] ;  /* 0x0000000850b40981 */ /* 0x000ee8000c1e1500 */
[----:B------:R-:W3:Y:S04]  /*146e0*/  @P0 LDG.E.U16 R178, desc[UR8][R48.64] ;  /* 0x0000000830b20981 */ /* 0x000ee8000c1e1500 */
[----:B------:R-:W3:Y:S01]  /*146f0*/  @P0 LDG.E.U16 R176, desc[UR8][R46.64] ;  /* 0x000000082eb00981 */ /* 0x000ee2000c1e1500 */
[----:B------:R-:W-:Y:S02]  /*14700*/  PRMT R174, RZ, 0x7610, R174 ;  /* 0x00007610ffae7816 */ /* 0x000fe400000000ae */
[----:B------:R-:W-:Y:S01]  /*14710*/  PRMT R172, RZ, 0x7610, R172 ;  /* 0x00007610ffac7816 */ /* 0x000fe200000000ac */
[----:B------:R-:W3:Y:S01]  /*14720*/  @P0 LDG.E.U16 R162, desc[UR8][R72.64] ;  /* 0x0000000848a20981 */ /* 0x000ee2000c1e1500 */
[----:B------:R-:W-:-:S06]  /*14730*/  PRMT R166, RZ, 0x7610, R166 ;  /* 0x00007610ffa67816 */ /* 0x000fcc00000000a6 */
[----:B------:R-:W3:Y:S04]  /*14740*/  @P0 LDG.E.U16 R166, desc[UR8][R234.64] ;  /* 0x00000008eaa60981 */ /* 0x000ee8000c1e1500 */
[----:B--2---:R-:W2:Y:S04]  /*14750*/  @P0 LDG.E.U16 R168, desc[UR8][R246.64] ;  /* 0x00000008f6a80981 */ /* 0x004ea8000c1e1500 */
[----:B----4-:R-:W4:Y:S01]  /*14760*/  @P0 LDG.E.U16 R151, desc[UR8][R148.64] ;  /* 0x0000000894970981 */ /* 0x010f22000c1e1500 */
[----:B------:R-:W-:-:S03]  /*14770*/  PRMT R152, RZ, 0x7610, R152 ;  /* 0x00007610ff987816 */ /* 0x000fc60000000098 */
[----:B------:R-:W2:Y:S04]  /*14780*/  @P0 LDG.E.U16 R150, desc[UR8][R66.64] ;  /* 0x0000000842960981 */ /* 0x000ea8000c1e1500 */
[----:B------:R-:W2:Y:S04]  /*14790*/  LDL.LU.64 R148, [R1+0x1848] ;  /* 0x0018480001947983 */ /* 0x000ea80000300a00 */
[----:B--2---:R-:W2:Y:S04]  /*147a0*/  @P0 LDG.E.U16 R149, desc[UR8][R146.64] ;  /* 0x0000000892950981 */ /* 0x004ea8000c1e1500 */
[----:B------:R-:W2:Y:S04]  /*147b0*/  @P0 LDG.E.U16 R148, desc[UR8][R82.64] ;  /* 0x0000000852940981 */ /* 0x000ea8000c1e1500 */
[----:B------:R-:W2:Y:S04]  /*147c0*/  LDL.LU.64 R146, [R1+0x1840] ;  /* 0x0018400001927983 */ /* 0x000ea80000300a00 */
[----:B--2---:R-:W2:Y:S04]  /*147d0*/  @P0 LDG.E.U16 R147, desc[UR8][R144.64] ;  /* 0x0000000890930981 */ /* 0x004ea8000c1e1500 */
[----:B------:R-:W2:Y:S04]  /*147e0*/  @P0 LDG.E.U16 R146, desc[UR8][R50.64] ;  /* 0x0000000832920981 */ /* 0x000ea8000c1e1500 */
[----:B-1----:R-:W2:Y:S04]  /*147f0*/  LDL.LU.64 R144, [R1+0x1838] ;  /* 0x0018380001907983 */ /* 0x002ea80000300a00 */
[----:B--2---:R-:W2:Y:S04]  /*14800*/  @P0 LDG.E.U16 R145, desc[UR8][R142.64] ;  /* 0x000000088e910981 */ /* 0x004ea8000c1e1500 */
[----:B------:R1:W2:Y:S04]  /*14810*/  @P0 LDG.E.U16 R144, desc[UR8][R240.64] ;  /* 0x00000008f0900981 */ /* 0x0002a8000c1e1500 */
[----:B------:R-:W2:Y:S04]  /*14820*/  LDL.LU.64 R142, [R1+0x1830] ;  /* 0x00183000018e7983 */ /* 0x000ea80000300a00 */
[----:B--2---:R-:W2:Y:S04]  /*14830*/  @P0 LDG.E.U16 R143, desc[UR8][R140.64] ;  /* 0x000000088c8f0981 */ /* 0x004ea8000c1e1500 */
[----:B------:R0:W2:Y:S04]  /*14840*/  @P0 LDG.E.U16 R142, desc[UR8][R236.64] ;  /* 0x00000008ec8e0981 */ /* 0x0000a8000c1e1500 */
        /* <DEDUP_REMOVED lines=17> */
[----:B0-----:R-:W3:Y:S04]  /*14960*/  LDL.LU.64 R132, [R1+0x17e8] ;  /* 0x0017e80001847983 */ /* 0x001ee80000300a00 */
[----:B--2---:R-:W2:Y:S04]  /*14970*/  @P0 LDG.E.U16 R154, desc[UR8][R52.64] ;  /* 0x00000008349a0981 */ /* 0x004ea8000c1e1500 */
[----:B---3--:R-:W3:Y:S04]  /*14980*/  @P0 LDG.E.U16 R133, desc[UR8][R238.64] ;  /* 0x00000008ee850981 */ /* 0x008ee8000c1e1500 */
[----:B------:R-:W2:Y:S04]  /*14990*/  @P0 LDG.E.U16 R132, desc[UR8][R86.64] ;  /* 0x0000000856840981 */ /* 0x000ea8000c1e1500 */
[----:B------:R-:W2:Y:S04]  /*149a0*/  LDL.LU.64 R238, [R1+0x17e0] ;  /* 0x0017e00001ee7983 */ /* 0x000ea80000300a00 */
[----:B------:R-:W2:Y:S04]  /*149b0*/  LDL.LU.64 R86, [R1+0x17d8] ;  /* 0x0017d80001567983 */ /* 0x000ea80000300a00 */
[----:B------:R-:W3:Y:S04]  /*149c0*/  LDL.LU.64 R182, [R1+0x17d0] ;  /* 0x0017d00001b67983 */ /* 0x000ee80000300a00 */
[----:B--2---:R-:W2:Y:S04]  /*149d0*/  @P0 LDG.E.U16 R156, desc[UR8][R86.64] ;  /* 0x00000008569c0981 */ /* 0x004ea8000c1e1500 */
[----:B---3--:R-:W3:Y:S04]  /*149e0*/  @P0 LDG.E.U16 R182, desc[UR8][R56.64] ;  /* 0x0000000838b60981 */ /* 0x008ee8000c1e1500 */
[----:B------:R-:W2:Y:S04]  /*149f0*/  LDL.LU.64 R56, [R1+0x17c8] ;  /* 0x0017c80001387983 */ /* 0x000ea80000300a00 */
[----:B------:R-:W2:Y:S04]  /*14a00*/  LDL.LU.64 R80, [R1+0x17c0] ;  /* 0x0017c00001507983 */ /* 0x000ea80000300a00 */
[----:B------:R-:W3:Y:S04]  /*14a10*/  LDL.LU.64 R48, [R1+0x17b8] ;  /* 0x0017b80001307983 */ /* 0x000ee80000300a00 */
[----:B------:R-:W4:Y:S04]  /*14a20*/  LDL.LU.64 R46, [R1+0x17b0] ;  /* 0x0017b000012e7983 */ /* 0x000f280000300a00 */
[----:B--2---:R-:W2:Y:S04]  /*14a30*/  @P0 LDG.E.U16 R170, desc[UR8][R80.64] ;  /* 0x0000000850aa0981 */ /* 0x004ea8000c1e1500 */
[----:B---3--:R-:W3:Y:S04]  /*14a40*/  @P0 LDG.E.U16 R172, desc[UR8][R48.64] ;  /* 0x0000000830ac0981 */ /* 0x008ee8000c1e1500 */
[----:B----4-:R-:W4:Y:S04]  /*14a50*/  @P0 LDG.E.U16 R174, desc[UR8][R46.64] ;  /* 0x000000082eae0981 */ /* 0x010f28000c1e1500 */
[----:B------:R-:W2:Y:S04]  /*14a60*/  LDL.64 R80, [R1+0x828] ;  /* 0x0008280001507983 */ /* 0x000ea80000100a00 */
[----:B------:R-:W2:Y:S04]  /*14a70*/  LDL.64 R48, [R1+0x898] ;  /* 0x0008980001307983 */ /* 0x000ea80000100a00 */
[----:B------:R-:W2:Y:S04]  /*14a80*/  LDL.64 R46, [R1+0x908] ;  /* 0x00090800012e7983 */ /* 0x000ea80000100a00 */
[----:B------:R-:W2:Y:S04]  /*14a90*/  LDL.LU.64 R246, [R1+0x17a8] ;  /* 0x0017a80001f67983 */ /* 0x000ea80000300a00 */
[----:B------:R-:W3:Y:S04]  /*14aa0*/  LDL.LU.64 R234, [R1+0x17a0] ;  /* 0x0017a00001ea7983 */ /* 0x000ee80000300a00 */
[----:B------:R-:W3:Y:S04]  /*14ab0*/  LDL.LU.64 R54, [R1+0x1798] ;  /* 0x0017980001367983 */ /* 0x000ee80000300a00 */
[----:B------:R-:W4:Y:S04]  /*14ac0*/  LDL.LU.64 R72, [R1+0x1790] ;  /* 0x0017900001487983 */ /* 0x000f280000300a00 */
[----:B--2---:R-:W2:Y:S04]  /*14ad0*/  @P0 LDG.E.U16 R158, desc[UR8][R246.64] ;  /* 0x00000008f69e0981 */ /* 0x004ea8000c1e1500 */
[----:B---3--:R-:W3:Y:S04]  /*14ae0*/  @P0 LDG.E.U16 R160, desc[UR8][R54.64] ;  /* 0x0000000836a00981 */ /* 0x008ee8000c1e1500 */
[----:B------:R-:W2:Y:S04]  /*14af0*/  LDL.LU.64 R54, [R1+0x1788] ;  /* 0x0017880001367983 */ /* 0x000ea80000300a00 */
        /* <DEDUP_REMOVED lines=8> */
[----:B------:R-:W3:Y:S04]  /*14b80*/  LDL.LU.64 R236, [R1+0x1740] ;  /* 0x0017400001ec7983 */ /* 0x000ee80000300a00 */
[----:B--2---:R0:W2:Y:S04]  /*14b90*/  @P0 LDG.E.U16 R240, desc[UR8][R232.64] ;  /* 0x00000008e8f00981 */ /* 0x0040a8000c1e1500 */
[----:B---3--:R3:W2:Y:S04]  /*14ba0*/  @P0 LDG.E.U16 R236, desc[UR8][R228.64] ;  /* 0x00000008e4ec0981 */ /* 0x0086a8000c1e1500 */
        /* <DEDUP_REMOVED lines=10> */
[----:B--2---:R-:W2:Y:S04]  /*14c50*/  @P0 LDG.E.U16 R216, desc[UR8][R44.64] ;  /* 0x000000082cd80981 */ /* 0x004ea8000c1e1500 */
[----:B---3--:R-:W3:Y:S04]  /*14c60*/  @P0 LDG.E.U16 R212, desc[UR8][R194.64] ;  /* 0x00000008c2d40981 */ /* 0x008ee8000c1e1500 */
[----:B------:R-:W2:Y:S04]  /*14c70*/  LDL.LU.64 R44, [R1+0x1708] ;  /* 0x00170800012c7983 */ /* 0x000ea80000300a00 */
[----:B------:R-:W2:Y:S04]  /*14c80*/  LDL.LU.64 R194, [R1+0x1700] ;  /* 0x0017000001c27983 */ /* 0x000ea80000300a00 */
[----:B--2---:R-:W2:Y:S04]  /*14c90*/  @P0 LDG.E.U16 R195, desc[UR8][R190.64] ;  /* 0x00000008bec30981 */ /* 0x004ea8000c1e1500 */
[----:B------:R-:W2:Y:S04]  /*14ca0*/  @P0 LDG.E.U16 R194, desc[UR8][R64.64] ;  /* 0x0000000840c20981 */ /* 0x000ea8000c1e1500 */
        /* <DEDUP_REMOVED lines=31> */
[----:B------:R-:W2:Y:S01]  /*14ea0*/  @P0 LDG.E.U16 R55, desc[UR8][R56.64] ;  /* 0x0000000838370981 */ /* 0x000ea2000c1e1500 */
[----:B------:R-:W-:-:S02]  /*14eb0*/  PRMT R252, RZ, 0x7610, R252 ;  /* 0x00007610fffc7816 */ /* 0x000fc400000000fc */
[----:B------:R-:W-:Y:S01]  /*14ec0*/  PRMT R245, RZ, 0x7610, R245 ;  /* 0x00007610fff57816 */ /* 0x000fe200000000f5 */
[----:B------:R-:W2:Y:S04]  /*14ed0*/  @P0 LDG.E.U16 R247, desc[UR8][R32.64] ;  /* 0x0000000820f70981 */ /* 0x000ea8000c1e1500 */
[----:B------:R-:W2:Y:S04]  /*14ee0*/  LDL.LU.64 R234, [R1+0x1688] ;  /* 0x0016880001ea7983 */ /* 0x000ea80000300a00 */
[----:B------:R-:W3:Y:S04]  /*14ef0*/  LDL.LU.64 R56, [R1+0x1680] ;  /* 0x0016800001387983 */ /* 0x000ee80000300a00 */
[----:B------:R-:W4:Y:S04]  /*14f00*/  @P0 LDG.E.U16 R252, desc[UR8][R120.64] ;  /* 0x0000000878fc0981 */ /* 0x000f28000c1e1500 */
[----:B------:R-:W4:Y:S04]  /*14f10*/  @P0 LDG.E.U16 R245, desc[UR8][R122.64] ;  /* 0x000000087af50981 */ /* 0x000f28000c1e1500 */
[----:B--2---:R-:W2:Y:S04]  /*14f20*/  @P0 LDG.E.U16 R235, desc[UR8][R230.64] ;  /* 0x00000008e6eb0981 */ /* 0x004ea8000c1e1500 */
[----:B---3--:R-:W3:Y:S04]  /*14f30*/  @P0 LDG.E.U16 R56, desc[UR8][R238.64] ;  /* 0x00000008ee380981 */ /* 0x008ee8000c1e1500 */
        /* <DEDUP_REMOVED lines=13> */
[----:B------:R-:W2:Y:S04]  /*15010*/  LDL.64 R88, [R1+0x748] ;  /* 0x0007480001587983 */ /* 0x000ea80000100a00 */
[----:B------:R-:W2:Y:S04]  /*15020*/  LDL.LU.64 R242, [R1+0x1658] ;  /* 0x0016580001f27983 */ /* 0x000ea80000300a00 */
[----:B------:R-:W3:Y:S04]  /*15030*/  LDL.64 R74, [R1+0x6e8] ;  /* 0x0006e800014a7983 */ /* 0x000ee80000100a00 */
[----:B------:R-:W3:Y:S04]  /*15040*/  LDL.64 R112, [R1+0x628] ;  /* 0x0006280001707983 */ /* 0x000ee80000100a00 */
[----:B--2---:R-:W2:Y:S04]  /*15050*/  @P0 LDG.E.U16 R243, desc[UR8][R76.64] ;  /* 0x000000084cf30981 */ /* 0x004ea8000c1e1500 */
[----:B------:R-:W2:Y:S04]  /*15060*/  @P0 LDG.E.U16 R242, desc[UR8][R92.64] ;  /* 0x000000085cf20981 */ /* 0x000ea8000c1e1500 */
[----:B------:R-:W2:Y:S04]  /*15070*/  LDL.64 R76, [R1+0x688] ;  /* 0x00068800014c7983 */ /* 0x000ea80000100a00 */
        /* <DEDUP_REMOVED lines=17> */
[----:B------:R0:W2:Y:S04]  /*15190*/  @P0 LDG.E.U16 R210, desc[UR8][R192.64] ;  /* 0x00000008c0d20981 */ /* 0x0000a8000c1e1500 */
[----:B------:R-:W2:Y:S04]  /*151a0*/  LDL.LU.64 R68, [R1+0x1620] ;  /* 0x0016200001447983 */ /* 0x000ea80000300a00 */
[----:B------:R-:W2:Y:S04]  /*151b0*/  LDL.LU.64 R64, [R1+0x1618] ;  /* 0x0016180001407983 */ /* 0x000ea80000300a00 */
[----:B------:R-:W2:Y:S04]  /*151c0*/  LDL.LU.64 R70, [R1+0x1610] ;  /* 0x0016100001467983 */ /* 0x000ea80000300a00 */
[----:B------:R-:W2:Y:S04]  /*151d0*/  LDL.LU.64 R62, [R1+0x1608] ;  /* 0x00160800013e7983 */ /* 0x000ea80000300a00 */
[----:B--2---:R-:W2:Y:S04]  /*151e0*/  @P0 LDG.E.U16 R61, desc[UR8][R62.64] ;  /* 0x000000083e3d0981 */ /* 0x004ea8000c1e1500 */
        /* <DEDUP_REMOVED lines=8> */
[----:B----4-:R-:W4:Y:S04]  /*15270*/  @P0 LDG.E.U16 R71, desc[UR8][R72.64] ;  /* 0x0000000848470981 */ /* 0x010f28000c1e1500 */
[----:B------:R-:W2:Y:S04]  /*15280*/  LDL.LU.64 R68, [R1+0x15e8] ;  /* 0x0015e80001447983 */ /* 0x000ea80000300a00 */
[----:B------:R-:W3:Y:S04]  /*15290*/  LDL.LU.64 R66, [R1+0x15e0] ;  /* 0x0015e00001427983 */ /* 0x000ee80000300a00 */
[----:B------:R-:W4:Y:S04]  /*152a0*/  LDL.64 R88, [R1+0x770] ;  /* 0x0007700001587983 */ /* 0x000f280000100a00 */
[----:B--2---:R-:W2:Y:S04]  /*152b0*/  @P0 LDG.E.U16 R68, desc[UR8][R84.64] ;  /* 0x0000000854440981 */ /* 0x004ea8000c1e1500 */
[----:B---3--:R-:W3:Y:S04]  /*152c0*/  @P0 LDG.E.U16 R66, desc[UR8][R80.64] ;  /* 0x0000000850420981 */ /* 0x008ee8000c1e1500 */
[----:B------:R-:W2:Y:S04]  /*152d0*/  @P0 LDG.E.U16 R67, desc[UR8][R82.64] ;  /* 0x0000000852430981 */ /* 0x000ea8000c1e1500 */
[----:B------:R-:W2:Y:S04]  /*152e0*/  @P0 LDG.E.U16 R69, desc[UR8][R86.64] ;  /* 0x0000000856450981 */ /* 0x000ea8000c1e1500 */
[----:B------:R-:W2:Y:S04]  /*152f0*/  LDL.64 R80, [R1+0x930] ;  /* 0x0009300001507983 */ /* 0x000ea80000100a00 */
[----:B------:R-:W2:Y:S04]  /*15300*/  LDL.64 R82, [R1+0x8c0] ;  /* 0x0008c00001527983 */ /* 0x000ea80000100a00 */
[----:B------:R-:W2:Y:S04]  /*15310*/  LDL.64 R84, [R1+0x850] ;  /* 0x0008500001547983 */ /* 0x000ea80000100a00 */
[----:B------:R-:W2:Y:S04]  /*15320*/  LDL.64 R86, [R1+0x7e0] ;  /* 0x0007e00001567983 */ /* 0x000ea80000100a00 */
        /* <DEDUP_REMOVED lines=25> */
[----:B--2---:R2:W2:Y:S04]  /*154c0*/  @P0 LDG.E.U16 R193, desc[UR8][R188.64] ;  /* 0x00000008bcc10981 */ /* 0x0044a8000c1e1500 */
[----:B------:R-:W2:Y:S04]  /*154d0*/  LDL.LU.64 R188, [R1+0x1540] ;  /* 0x0015400001bc7983 */ /* 0x000ea80000300a00 */
[----:B--2---:R2:W2:Y:S04]  /*154e0*/  @P0 LDG.E.U16 R189, desc[UR8][R184.64] ;  /* 0x00000008b8bd0981 */ /* 0x0044a8000c1e1500 */
        /* <DEDUP_REMOVED lines=18> */
[----:B------:R-:W4:Y:S04]  /*15610*/  LDL.LU.64 R86, [R1+0x14f0] ;  /* 0x0014f00001567983 */ /* 0x000f280000300a00 */
[----:B----4-:R-:W4:Y:S04]  /*15620*/  @P0 LDG.E.U16 R86, desc[UR8][R88.64] ;  /* 0x0000000858560981 */ /* 0x010f28000c1e1500 */
        /* <DEDUP_REMOVED lines=12> */
[----:B------:R0:W2:Y:S04]  /*156f0*/  @P0 LDG.E.U16 R93, desc[UR8][R94.64] ;  /* 0x000000085e5d0981 */ /* 0x0000a8000c1e1500 */
[----:B------:R-:W2:Y:S04]  /*15700*/  LDL.LU.64 R2, [R1+0x14b8] ;  /* 0x0014b80001027983 */ /* 0x000ea80000300a00 */
[----:B------:R-:W2:Y:S01]  /*15710*/  LDL.LU.64 R94, [R1+0x14b0] ;  /* 0x0014b000015e7983 */ /* 0x000ea20000300a00 */
[----:B------:R-:W-:-:S02]  /*15720*/  PRMT R244, RZ, 0x7610, R244 ;  /* 0x00007610fff47816 */ /* 0x000fc400000000f4 */
[----:B-1----:R-:W-:Y:S02]  /*15730*/  PRMT R241, RZ, 0x7610, R241 ;  /* 0x00007610fff17816 */ /* 0x002fe400000000f1 */
[----:B------:R-:W-:Y:S02]  /*15740*/  PRMT R237, RZ, 0x7610, R237 ;  /* 0x00007610ffed7816 */ /* 0x000fe400000000ed */
[----:B0-----:R-:W-:Y:S01]  /*15750*/  PRMT R233, RZ, 0x7610, R233 ;  /* 0x00007610ffe97816 */ /* 0x001fe200000000e9 */
[----:B------:R-:W3:Y:S01]  /*15760*/  @P0 LDG.E.U16 R244, desc[UR8][R104.64] ;  /* 0x0000000868f40981 */ /* 0x000ee2000c1e1500 */
[----:B------:R-:W-:Y:S02]  /*15770*/  PRMT R229, RZ, 0x7610, R229 ;  /* 0x00007610ffe57816 */ /* 0x000fe400000000e5 */
[----:B------:R-:W-:Y:S01]  /*15780*/  PRMT R225, RZ, 0x7610, R225 ;  /* 0x00007610ffe17816 */ /* 0x000fe200000000e1 */
[----:B------:R-:W3:Y:S01]  /*15790*/  @P0 LDG.E.U16 R241, desc[UR8][R40.64] ;  /* 0x0000000828f10981 */ /* 0x000ee2000c1e1500 */
[----:B------:R-:W-:-:S02]  /*157a0*/  PRMT R221, RZ, 0x7610, R221 ;  /* 0x00007610ffdd7816 */ /* 0x000fc400000000dd */
[----:B------:R-:W-:Y:S01]  /*157b0*/  PRMT R217, RZ, 0x7610, R217 ;  /* 0x00007610ffd97816 */ /* 0x000fe200000000d9 */
[----:B------:R-:W3:Y:S01]  /*157c0*/  @P0 LDG.E.U16 R237, desc[UR8][R106.64] ;  /* 0x000000086aed0981 */ /* 0x000ee2000c1e1500 */
[----:B------:R-:W-:-:S03]  /*157d0*/  PRMT R213, RZ, 0x7610, R213 ;  /* 0x00007610ffd57816 */ /* 0x000fc600000000d5 */
[----:B------:R-:W3:Y:S04]  /*157e0*/  @P0 LDG.E.U16 R233, desc[UR8][R38.64] ;  /* 0x0000000826e90981 */ /* 0x000ee8000c1e1500 */
[----:B------:R-:W3:Y:S04]  /*157f0*/  @P0 LDG.E.U16 R229, desc[UR8][R130.64] ;  /* 0x0000000882e50981 */ /* 0x000ee8000c1e1500 */
[----:B------:R-:W3:Y:S04]  /*15800*/  @P0 LDG.E.U16 R225, desc[UR8][R36.64] ;  /* 0x0000000824e10981 */ /* 0x000ee8000c1e1500 */
[----:B------:R-:W3:Y:S04]  /*15810*/  @P0 LDG.E.U16 R221, desc[UR8][R30.64] ;  /* 0x000000081edd0981 */ /* 0x000ee8000c1e1500 */
[----:B------:R-:W3:Y:S04]  /*15820*/  @P0 LDG.E.U16 R217, desc[UR8][R208.64] ;  /* 0x00000008d0d90981 */ /* 0x000ee8000c1e1500 */
[----:B------:R0:W3:Y:S04]  /*15830*/  @P0 LDG.E.U16 R213, desc[UR8][R198.64] ;  /* 0x00000008c6d50981 */ /* 0x0000e8000c1e1500 */
[----:B--2---:R-:W2:Y:S04]  /*15840*/  @P0 LDG.E.U16 R94, desc[UR8][R250.64] ;  /* 0x00000008fa5e0981 */ /* 0x004ea8000c1e1500 */
[----:B------:R-:W2:Y:S04]  /*15850*/  LDL.LU.64 R250, [R1+0x14a8] ;  /* 0x0014a80001fa7983 */ /* 0x000ea80000300a00 */
[----:B------:R-:W3:Y:S04]  /*15860*/  LDL.64 R32, [R1+0x8f0] ;  /* 0x0008f00001207983 */ /* 0x000ee80000100a00 */
[----:B--2---:R-:W2:Y:S04]  /*15870*/  @P0 LDG.E.U16 R251, desc[UR8][R102.64] ;  /* 0x0000000866fb0981 */ /* 0x004ea8000c1e1500 */
[----:B------:R-:W2:Y:S04]  /*15880*/  LDL.64 R102, [R1+0x928] ;  /* 0x0009280001667983 */ /* 0x000ea80000100a00 */
[----:B------:R-:W3:Y:S04]  /*15890*/  LDL.LU.64 R104, [R1+0x14a0] ;  /* 0x0014a00001687983 */ /* 0x000ee80000300a00 */
[----:B------:R-:W3:Y:S04]  /*158a0*/  LDL.LU.64 R40, [R1+0x1498] ;  /* 0x0014980001287983 */ /* 0x000ee80000300a00 */
[----:B------:R-:W3:Y:S04]  /*158b0*/  LDL.LU.64 R106, [R1+0x1490] ;  /* 0x00149000016a7983 */ /* 0x000ee80000300a00 */
[----:B------:R-:W3:Y:S04]  /*158c0*/  LDL.LU.64 R38, [R1+0x1488] ;  /* 0x0014880001267983 */ /* 0x000ee80000300a00 */
[----:B------:R-:W3:Y:S04]  /*158d0*/  LDL.LU.64 R130, [R1+0x1480] ;  /* 0x0014800001827983 */ /* 0x000ee80000300a00 */
[----:B------:R-:W3:Y:S04]  /*158e0*/  LDL.LU.64 R36, [R1+0x1478] ;  /* 0x0014780001247983 */ /* 0x000ee80000300a00 */
[----:B------:R-:W3:Y:S04]  /*158f0*/  LDL.LU.64 R30, [R1+0x1470] ;  /* 0x00147000011e7983 */ /* 0x000ee80000300a00 */
[----:B------:R-:W3:Y:S04]  /*15900*/  LDL.LU.64 R208, [R1+0x1468] ;  /* 0x0014680001d07983 */ /* 0x000ee80000300a00 */
[----:B------:R-:W0:Y:S01]  /*15910*/  LDL.LU.64 R198, [R1+0x1460] ;  /* 0x0014600001c67983 */ /* 0x000e220000300a00 */
[----:B------:R-:W-:-:S02]  /*15920*/  PRMT R192, RZ, 0x7610, R192 ;  /* 0x00007610ffc07816 */ /* 0x000fc400000000c0 */
[----:B------:R-:W-:Y:S02]  /*15930*/  PRMT R188, RZ, 0x7610, R188 ;  /* 0x00007610ffbc7816 */ /* 0x000fe400000000bc */
[----:B------:R-:W-:Y:S02]  /*15940*/  PRMT R184, RZ, 0x7610, R184 ;  /* 0x00007610ffb87816 */ /* 0x000fe400000000b8 */
[----:B------:R-:W3:Y:S01]  /*15950*/  @P0 LDG.E.U16 R192, desc[UR8][R34.64] ;  /* 0x0000000822c00981 */ /* 0x000ee2000c1e1500 */
[----:B------:R-:W-:-:S03]  /*15960*/  PRMT R95, RZ, 0x7610, R95 ;  /* 0x00007610ff5f7816 */ /* 0x000fc6000000005f */
[----:B------:R1:W3:Y:S04]  /*15970*/  @P0 LDG.E.U16 R188, desc[UR8][R98.64] ;  /* 0x0000000862bc0981 */ /* 0x0002e8000c1e1500 */
[----:B------:R0:W3:Y:S04]  /*15980*/  @P0 LDG.E.U16 R184, desc[UR8][R96.64] ;  /* 0x0000000860b80981 */ /* 0x0000e8000c1e1500 */
[----:B--2---:R-:W2:Y:S01]  /*15990*/  @P0 LDG.E.U16 R95, desc[UR8][R102.64] ;  /* 0x00000008665f0981 */ /* 0x004ea2000c1e1500 */
[----:B0-----:R-:W-:-:S06]  /*159a0*/  PRMT R198, RZ, 0x7610, R198 ;  /* 0x00007610ffc67816 */ /* 0x001fcc00000000c6 */
[----:B------:R-:W2:Y:S04]  /*159b0*/  @P0 LDG.E.U16 R198, desc[UR8][R100.64] ;  /* 0x0000000864c60981 */ /* 0x000ea8000c1e1500 */
[----:B------:R-:W2:Y:S04]  /*159c0*/  LDL.LU.64 R100, [R1+0x1458] ;  /* 0x0014580001647983 */ /* 0x000ea80000300a00 */
[----:B------:R-:W2:Y:S04]  /*159d0*/  LDL.LU.64 R34, [R1+0x1450] ;  /* 0x0014500001227983 */ /* 0x000ea80000300a00 */
[----:B------:R-:W1:Y:S04]  /*159e0*/  LDL.LU.64 R98, [R1+0x1448] ;  /* 0x0014480001627983 */ /* 0x000e680000300a00 */
[----:B------:R-:W2:Y:S04]  /*159f0*/  LDL.LU.64 R96, [R1+0x1440] ;  /* 0x0014400001607983 */ /* 0x000ea80000300a00 */
[----:B------:R-:W3:Y:S01]  /*15a00*/  LDL.LU.64 R102, [R1+0x1438] ;  /* 0x0014380001667983 */ /* 0x000ee20000300a00 */
[----:B-1----:R-:W-:-:S02]  /*15a10*/  PRMT R98, RZ, 0x7610, R98 ;  /* 0x00007610ff627816 */ /* 0x002fc40000000062 */
[----:B--2---:R-:W-:Y:S02]  /*15a20*/  PRMT R96, RZ, 0x7610, R96 ;  /* 0x00007610ff607816 */ /* 0x004fe40000000060 */
[----:B------:R-:W-:Y:S02]  /*15a30*/  PRMT R97, RZ, 0x7610, R97 ;  /* 0x00007610ff617816 */ /* 0x000fe40000000061 */
[----:B------:R-:W2:Y:S04]  /*15a40*/  @P0 LDG.E.U16 R98, desc[UR8][R100.64] ;  /* 0x0000000864620981 */ /* 0x000ea8000c1e1500 */
[----:B---3--:R-:W3:Y:S04]  /*15a50*/  @P0 LDG.E.U16 R96, desc[UR8][R32.64] ;  /* 0x0000000820600981 */ /* 0x008ee8000c1e1500 */
[----:B------:R0:W2:Y:S04]  /*15a60*/  @P0 LDG.E.U16 R97, desc[UR8][R102.64] ;  /* 0x0000000866610981 */ /* 0x0000a8000c1e1500 */
[----:B------:R-:W2:Y:S04]  /*15a70*/  LDL.LU.64 R32, [R1+0x1430] ;  /* 0x0014300001207983 */ /* 0x000ea80000300a00 */
[----:B------:R-:W0:Y:S04]  /*15a80*/  LDL.LU.64 R102, [R1+0x1428] ;  /* 0x0014280001667983 */ /* 0x000e280000300a00 */
[----:B------:R-:W2:Y:S01]  /*15a90*/  LDL.LU.64 R100, [R1+0x1420] ;  /* 0x0014200001647983 */ /* 0x000ea20000300a00 */
[----:B------:R-:W-:-:S06]  /*15aa0*/  PRMT R99, RZ, 0x7610, R99 ;  /* 0x00007610ff637816 */ /* 0x000fcc0000000063 */
[----:B------:R-:W3:Y:S04]  /*15ab0*/  @P0 LDG.E.U16 R99, desc[UR8][R30.64] ;  /* 0x000000081e630981 */ /* 0x000ee8000c1e1500 */
[----:B------:R-:W3:Y:S01]  /*15ac0*/  LDL.LU.64 R30, [R1+0x1418] ;  /* 0x00141800011e7983 */ /* 0x000ee20000300a00 */
[----:B0-----:R-:W-:Y:S02]  /*15ad0*/  PRMT R102, RZ, 0x7610, R102 ;  /* 0x00007610ff667816 */ /* 0x001fe40000000066 */
[----:B--2---:R-:W-:Y:S02]  /*15ae0*/  PRMT R100, RZ, 0x7610, R100 ;  /* 0x00007610ff647816 */ /* 0x004fe40000000064 */
[----:B------:R-:W-:Y:S02]  /*15af0*/  PRMT R101, RZ, 0x7610, R101 ;  /* 0x00007610ff657816 */ /* 0x000fe40000000065 */
[----:B------:R-:W2:Y:S04]  /*15b00*/  @P0 LDG.E.U16 R102, desc[UR8][R104.64] ;  /* 0x0000000868660981 */ /* 0x000ea8000c1e1500 */
[----:B------:R-:W2:Y:S04]  /*15b10*/  @P0 LDG.E.U16 R100, desc[UR8][R130.64] ;  /* 0x0000000882640981 */ /* 0x000ea8000c1e1500 */
        /* <DEDUP_REMOVED lines=22> */
[----:B------:R0:W2:Y:S04]  /*15c80*/  @P0 LDG.E.U16 R110, desc[UR8][R112.64] ;  /* 0x00000008706e0981 */ /* 0x0000a8000c1e1500 */
[----:B------:R-:W2:Y:S04]  /*15c90*/  @P0 LDG.E.U16 R108, desc[UR8][R122.64] ;  /* 0x000000087a6c0981 */ /* 0x000ea8000c1e1500 */
[----:B------:R-:W2:Y:S04]  /*15ca0*/  @P0 LDG.E.U16 R109, desc[UR8][R120.64] ;  /* 0x00000008786d0981 */ /* 0x000ea8000c1e1500 */
[----:B------:R-:W2:Y:S04]  /*15cb0*/  LDL.LU.64 R122, [R1+0x13d0] ;  /* 0x0013d000017a7983 */ /* 0x000ea80000300a00 */
[----:B------:R-:W2:Y:S04]  /*15cc0*/  LDL.LU.64 R120, [R1+0x13c8] ;  /* 0x0013c80001787983 */ /* 0x000ea80000300a00 */
[----:B------:R-:W0:Y:S01]  /*15cd0*/  LDL.LU.64 R112, [R1+0x13c0] ;  /* 0x0013c00001707983 */ /* 0x000e220000300a00 */
[----:B------:R-:W-:-:S02]  /*15ce0*/  PRMT R111, RZ, 0x7610, R111 ;  /* 0x00007610ff6f7816 */ /* 0x000fc4000000006f */
[----:B------:R-:W-:-:S04]  /*15cf0*/  PRMT R250, RZ, 0x7610, R250 ;  /* 0x00007610fffa7816 */ /* 0x000fc800000000fa */
[----:B------:R1:W2:Y:S04]  /*15d00*/  @P0 LDG.E.U16 R111, desc[UR8][R118.64] ;  /* 0x00000008766f0981 */ /* 0x0002a8000c1e1500 */
[----:B------:R0:W2:Y:S04]  /*15d10*/  @P0 LDG.E.U16 R250, desc[UR8][R116.64] ;  /* 0x0000000874fa0981 */ /* 0x0000a8000c1e1500 */
[----:B------:R-:W1:Y:S04]  /*15d20*/  LDL.LU.64 R118, [R1+0x13b8] ;  /* 0x0013b80001767983 */ /* 0x000e680000300a00 */
[----:B------:R-:W2:Y:S01]  /*15d30*/  LDL.LU.64 R116, [R1+0x13b0] ;  /* 0x0013b00001747983 */ /* 0x000ea20000300a00 */
[----:B0-----:R-:W-:-:S06]  /*15d40*/  PRMT R112, RZ, 0x7610, R112 ;  /* 0x00007610ff707816 */ /* 0x001fcc0000000070 */
[----:B------:R0:W4:Y:S04]  /*15d50*/  @P0 LDG.E.U16 R112, desc[UR8][R114.64] ;  /* 0x0000000872700981 */ /* 0x000128000c1e1500 */
[----:B------:R-:W0:Y:S01]  /*15d60*/  LDL.LU.64 R114, [R1+0x13a8] ;  /* 0x0013a80001727983 */ /* 0x000e220000300a00 */
[----:B------:R-:W-:Y:S02]  /*15d70*/  PRMT R113, RZ, 0x7610, R113 ;  /* 0x00007610ff717816 */ /* 0x000fe40000000071 */
[----:B-1----:R-:W-:Y:S02]  /*15d80*/  PRMT R118, RZ, 0x7610, R118 ;  /* 0x00007610ff767816 */ /* 0x002fe40000000076 */
[----:B--2---:R-:W-:Y:S02]  /*15d90*/  PRMT R116, RZ, 0x7610, R116 ;  /* 0x00007610ff747816 */ /* 0x004fe40000000074 */
[----:B------:R-:W-:Y:S01]  /*15da0*/  PRMT R117, RZ, 0x7610, R117 ;  /* 0x00007610ff757816 */ /* 0x000fe20000000075 */
[----:B------:R-:W2:Y:S01]  /*15db0*/  @P0 LDG.E.U16 R113, desc[UR8][R4.64] ;  /* 0x0000000804710981 */ /* 0x000ea2000c1e1500 */
[----:B------:R-:W-:-:S02]  /*15dc0*/  PRMT R119, RZ, 0x7610, R119 ;  /* 0x00007610ff777816 */ /* 0x000fc40000000077 */
[----:B------:R-:W-:Y:S01]  /*15dd0*/  PRMT R120, RZ, 0x7610, R120 ;  /* 0x00007610ff787816 */ /* 0x000fe20000000078 */
[----:B------:R-:W2:Y:S01]  /*15de0*/  @P0 LDG.E.U16 R116, desc[UR8][R10.64] ;  /* 0x000000080a740981 */ /* 0x000ea2000c1e1500 */
[----:B------:R-:W-:Y:S02]  /*15df0*/  PRMT R121, RZ, 0x7610, R121 ;  /* 0x00007610ff797816 */ /* 0x000fe40000000079 */
[----:B------:R-:W-:Y:S01]  /*15e00*/  PRMT R122, RZ, 0x7610, R122 ;  /* 0x00007610ff7a7816 */ /* 0x000fe2000000007a */
[----:B------:R-:W2:Y:S01]  /*15e10*/  @P0 LDG.E.U16 R117, desc[UR8][R12.64] ;  /* 0x000000080c750981 */ /* 0x000ea2000c1e1500 */
[----:B------:R-:W-:-:S03]  /*15e20*/  PRMT R123, RZ, 0x7610, R123 ;  /* 0x00007610ff7b7816 */ /* 0x000fc6000000007b */
[----:B------:R-:W2:Y:S01]  /*15e30*/  LDL.LU.64 R4, [R1+0x13a0] ;  /* 0x0013a00001047983 */ /* 0x000ea20000300a00 */
[----:B---3--:R-:W-:Y:S02]  /*15e40*/  PRMT R124, RZ, 0x7610, R124 ;  /* 0x00007610ff7c7816 */ /* 0x008fe4000000007c */
[----:B------:R-:W-:Y:S01]  /*15e50*/  PRMT R125, RZ, 0x7610, R125 ;  /* 0x00007610ff7d7816 */ /* 0x000fe2000000007d */
[----:B------:R-:W3:Y:S01]  /*15e60*/  @P0 LDG.E.U16 R118, desc[UR8][R14.64] ;  /* 0x000000080e760981 */ /* 0x000ee2000c1e1500 */
[----:B------:R-:W-:-:S03]  /*15e70*/  PRMT R126, RZ, 0x7610, R126 ;  /* 0x00007610ff7e7816 */ /* 0x000fc6000000007e */
[----:B------:R-:W2:Y:S01]  /*15e80*/  @P0 LDG.E.U16 R119, desc[UR8][R16.64] ;  /* 0x0000000810770981 */ /* 0x000ea2000c1e1500 */
[----:B------:R-:W-:-:S03]  /*15e90*/  PRMT R127, RZ, 0x7610, R127 ;  /* 0x00007610ff7f7816 */ /* 0x000fc6000000007f */
[----:B------:R-:W2:Y:S01]  /*15ea0*/  @P0 LDG.E.U16 R120, desc[UR8][R18.64] ;  /* 0x0000000812780981 */ /* 0x000ea2000c1e1500 */
[----:B------:R-:W-:-:S03]  /*15eb0*/  PRMT R128, RZ, 0x7610, R128 ;  /* 0x00007610ff807816 */ /* 0x000fc60000000080 */
[----:B------:R-:W2:Y:S01]  /*15ec0*/  @P0 LDG.E.U16 R121, desc[UR8][R20.64] ;  /* 0x0000000814790981 */ /* 0x000ea2000c1e1500 */
[----:B------:R-:W-:-:S03]  /*15ed0*/  PRMT R129, RZ, 0x7610, R129 ;  /* 0x00007610ff817816 */ /* 0x000fc60000000081 */
[----:B------:R-:W2:Y:S04]  /*15ee0*/  @P0 LDG.E.U16 R122, desc[UR8][R22.64] ;  /* 0x00000008167a0981 */ /* 0x000ea8000c1e1500 */
[----:B------:R-:W2:Y:S04]  /*15ef0*/  @P0 LDG.E.U16 R123, desc[UR8][R24.64] ;  /* 0x00000008187b0981 */ /* 0x000ea8000c1e1500 */
[----:B------:R-:W2:Y:S04]  /*15f00*/  @P0 LDG.E.U16 R124, desc[UR8][R26.64] ;  /* 0x000000081a7c0981 */ /* 0x000ea8000c1e1500 */
[----:B------:R-:W2:Y:S04]  /*15f10*/  @P0 LDG.E.U16 R125, desc[UR8][R28.64] ;  /* 0x000000081c7d0981 */ /* 0x000ea8000c1e1500 */
[----:B------:R-:W2:Y:S04]  /*15f20*/  @P0 LDG.E.U16 R126, desc[UR8][R30.64] ;  /* 0x000000081e7e0981 */ /* 0x000ea8000c1e1500 */
[----:B------:R-:W2:Y:S04]  /*15f30*/  @P0 LDG.E.U16 R127, desc[UR8][R32.64] ;  /* 0x00000008207f0981 */ /* 0x000ea8000c1e1500 */
[----:B------:R-:W2:Y:S04]  /*15f40*/  @P0 LDG.E.U16 R128, desc[UR8][R34.64] ;  /* 0x0000000822800981 */ /* 0x000ea8000c1e1500 */
[----:B------:R1:W2:Y:S01]  /*15f50*/  @P0 LDG.E.U16 R129, desc[UR8][R208.64] ;  /* 0x00000008d0810981 */ /* 0x0002a2000c1e1500 */
[----:B0-----:R-:W-:-:S02]  /*15f60*/  PRMT R114, RZ, 0x7610, R114 ;  /* 0x00007610ff727816 */ /* 0x001fc40000000072 */
[----:B------:R-:W-:-:S04]  /*15f70*/  PRMT R115, RZ, 0x7610, R115 ;  /* 0x00007610ff737816 */ /* 0x000fc80000000073 */
[----:B------:R-:W2:Y:S04]  /*15f80*/  @P0 LDG.E.U16 R114, desc[UR8][R6.64] ;  /* 0x0000000806720981 */ /* 0x000ea8000c1e1500 */
        /* <DEDUP_REMOVED lines=16> */
[----:B------:R-:W1:Y:S01]  /*16090*/  LDL.LU.64 R208, [R1+0x1320] ;  /* 0x0013200001d07983 */ /* 0x000e620000300a00 */
[----:B------:R-:W-:-:S02]  /*160a0*/  PRMT R130, RZ, 0x7610, R130 ;  /* 0x00007610ff827816 */ /* 0x000fc40000000082 */
[----:B------:R-:W-:Y:S02]  /*160b0*/  PRMT R131, RZ, 0x7610, R131 ;  /* 0x00007610ff837816 */ /* 0x000fe40000000083 */
[----:B------:R-:W-:Y:S02]  /*160c0*/  PRMT R199, RZ, 0x7610, R199 ;  /* 0x00007610ffc77816 */ /* 0x000fe400000000c7 */
[----:B------:R-:W2:Y:S04]  /*160d0*/  @P0 LDG.E.U16 R130, desc[UR8][R36.64] ;  /* 0x0000000824820981 */ /* 0x000ea8000c1e1500 */
[----:B------:R-:W2:Y:S04]  /*160e0*/  @P0 LDG.E.U16 R131, desc[UR8][R38.64] ;  /* 0x0000000826830981 */ /* 0x000ea8000c1e1500 */
[----:B------:R-:W2:Y:S04]  /*160f0*/  @P0 LDG.E.U16 R199, desc[UR8][R40.64] ;  /* 0x0000000828c70981 */ /* 0x000ea8000c1e1500 */
[----:B------:R-:W2:Y:S04]  /*16100*/  LDL.LU.64 R36, [R1+0x1318] ;  /* 0x0013180001247983 */ /* 0x000ea80000300a00 */
[----:B------:R-:W2:Y:S04]  /*16110*/  LDL.LU.64 R38, [R1+0x1310] ;  /* 0x0013100001267983 */ /* 0x000ea80000300a00 */
[----:B------:R-:W2:Y:S01]  /*16120*/  LDL.LU.64 R40, [R1+0x1308] ;  /* 0x0013080001287983 */ /* 0x000ea20000300a00 */
[----:B-1----:R-:W-:-:S06]  /*16130*/  PRMT R208, RZ, 0x7610, R208 ;  /* 0x00007610ffd07816 */ /* 0x002fcc00000000d0 */
[----:B------:R0:W2:Y:S04]  /*16140*/  @P0 LDG.E.U16 R208, desc[UR8][R206.64] ;  /* 0x00000008ced00981 */ /* 0x0000a8000c1e1500 */
[----:B------:R-:W2:Y:S04]  /*16150*/  LDL.LU.64 R206, [R1+0x1300] ;  /* 0x0013000001ce7983 */ /* 0x000ea80000300a00 */
[----:B--2---:R1:W-:Y:S04]  /*16160*/  STS.U16 [R206+UR4+0x10000], R183 ;  /* 0x010000b7ce007988 */ /* 0x0043e80008000404 */
[----:B-1----:R-:W2:Y:S04]  /*16170*/  LDL R183, [R1+0x98c] ;  /* 0x00098c0001b77983 */ /* 0x002ea80000100800 */
[----:B------:R1:W-:Y:S04]  /*16180*/  STS.U16 [R206+UR4+0x10400], R181 ;  /* 0x010400b5ce007988 */ /* 0x0003e80008000404 */
[----:B------:R-:W-:Y:S01]  /*16190*/  STS.U16 [R206+UR4+0x10800], R179 ;  /* 0x010800b3ce007988 */ /* 0x000fe20008000404 */
[----:B-1----:R-:W-:-:S03]  /*161a0*/  LOP3.LUT R181, R206, 0x10, RZ, 0x3c, !PT ;  /* 0x00000010ceb57812 */ /* 0x002fc600078e3cff */
        /* <DEDUP_REMOVED lines=16> */
[----:B-1----:R-:W1:Y:S03]  /*162b0*/  LDC R151, c[0x0][0x3d8] ;  /* 0x0000f600ff977b82 */ /* 0x002e660000000800 */
[----:B------:R3:W-:Y:S04]  /*162c0*/  STS.U16 [R206+UR4+0x14c00], R145 ;  /* 0x014c0091ce007988 */ /* 0x0007e80008000404 */
[----:B------:R-:W-:Y:S01]  /*162d0*/  STS.U16 [R206+UR4+0x15000], R143 ;  /* 0x0150008fce007988 */ /* 0x000fe20008000404 */
[----:B0-----:R-:W0:Y:S03]  /*162e0*/  LDC R149, c[0x0][0x3d8] ;  /* 0x0000f600ff957b82 */ /* 0x001e260000000800 */
[----:B------:R-:W-:Y:S04]  /*162f0*/  STS.U16 [R206+UR4+0x15400], R141 ;  /* 0x0154008dce007988 */ /* 0x000fe80008000404 */
[----:B------:R-:W-:Y:S01]  /*16300*/  STS.U16 [R206+UR4+0x15800], R140 ;  /* 0x0158008cce007988 */ /* 0x000fe20008000404 */
[----:B------:R-:W0:Y:S03]  /*16310*/  LDC R147, c[0x0][0x3d8] ;  /* 0x0000f600ff937b82 */ /* 0x000e260000000800 */
[----:B------:R-:W-:Y:S04]  /*16320*/  STS.U16 [R206+UR4+0x15c00], R139 ;  /* 0x015c008bce007988 */ /* 0x000fe80008000404 */
[----:B------:R-:W-:Y:S01]  /*16330*/  STS.U16 [R206+UR4+0x16000], R138 ;  /* 0x0160008ace007988 */ /* 0x000fe20008000404 */
[----:B---3--:R-:W3:Y:S03]  /*16340*/  LDC R145, c[0x0][0x3d8] ;  /* 0x0000f600ff917b82 */ /* 0x008ee60000000800 */
        /* <DEDUP_REMOVED lines=25> */
[C---:B0-----:R-:W-:Y:S01]  /*164e0*/  SHF.L.U32 R134, R209.reuse, 0x1, RZ ;  /* 0x00000001d1867819 */ /* 0x041fe200000006ff */
[----:B-1----:R-:W0:Y:S02]  /*164f0*/  LDC R152, c[0x0][0x3d8] ;  /* 0x0000f600ff987b82 */ /* 0x002e240000000800 */
[----:B------:R1:W-:Y:S04]  /*16500*/  STS.U16 [R181+UR4+0x14880], R146 ;  /* 0x01488092b5007988 */ /* 0x0003e80008000404 */
[----:B------:R1:W-:Y:S01]  /*16510*/  STS.U16 [R181+UR4+0x14c80], R144 ;  /* 0x014c8090b5007988 */ /* 0x0003e20008000404 */
[C---:B------:R-:W-:Y:S01]  /*16520*/  LOP3.LUT R133, R209.reuse, 0x40, RZ, 0xc0, !PT ;  /* 0x00000040d1857812 */ /* 0x040fe200078ec0ff */
[----:B---3--:R-:W3:Y:S02]  /*16530*/  LDC R150, c[0x0][0x3d8] ;  /* 0x0000f600ff967b82 */ /* 0x008ee40000000800 */
[----:B------:R-:W-:Y:S04]  /*16540*/  STS.U16 [R181+UR4+0x15080], R142 ;  /* 0x0150808eb5007988 */ /* 0x000fe80008000404 */
[----:B------:R-:W-:Y:S01]  /*16550*/  STS.U16 [R181+UR4+0x15480], R240 ;  /* 0x015480f0b5007988 */ /* 0x000fe20008000404 */
[----:B------:R-:W-:Y:S01]  /*16560*/  LOP3.LUT R134, R134, 0x7e, RZ, 0xc0, !PT ;  /* 0x0000007e86867812 */ /* 0x000fe200078ec0ff */
[----:B------:R-:W0:Y:S02]  /*16570*/  LDC R148, c[0x0][0x3d8] ;  /* 0x0000f600ff947b82 */ /* 0x000e240000000800 */
[----:B------:R-:W-:Y:S04]  /*16580*/  STS.U16 [R181+UR4+0x15880], R236 ;  /* 0x015880ecb5007988 */ /* 0x000fe80008000404 */
[----:B------:R-:W-:Y:S04]  /*16590*/  STS.U16 [R181+UR4+0x15c80], R232 ;  /* 0x015c80e8b5007988 */ /* 0x000fe80008000404 */
[----:B------:R4:W-:Y:S01]  /*165a0*/  STL.64 [R1+0x1080], R206 ;  /* 0x001080ce01007387 */ /* 0x0009e20000100a00 */
[C---:B------:R-:W-:Y:S01]  /*165b0*/  SHF.L.U32 R0, R209.reuse, 0x1, RZ ;  /* 0x00000001d1007819 */ /* 0x040fe200000006ff */
[----:B-1----:R-:W1:Y:S02]  /*165c0*/  LDC R146, c[0x0][0x3d8] ;  /* 0x0000f600ff927b82 */ /* 0x002e640000000800 */
[----:B------:R-:W-:Y:S04]  /*165d0*/  STS.U16 [R181+UR4+0x16080], R228 ;  /* 0x016080e4b5007988 */ /* 0x000fe80008000404 */
[----:B------:R-:W-:Y:S01]  /*165e0*/  STS.U16 [R181+UR4+0x16480], R224 ;  /* 0x016480e0b5007988 */ /* 0x000fe20008000404 */
[----:B------:R-:W-:Y:S01]  /*165f0*/  LOP3.LUT R132, R209, 0x40, RZ, 0xc0, !PT ;  /* 0x00000040d1847812 */ /* 0x000fe200078ec0ff */
[----:B------:R-:W0:Y:S02]  /*16600*/  LDC R144, c[0x0][0x3d8] ;  /* 0x0000f600ff907b82 */ /* 0x000e240000000800 */
[----:B------:R-:W-:Y:S04]  /*16610*/  STS.U16 [R181+UR4+0x16880], R220 ;  /* 0x016880dcb5007988 */ /* 0x000fe80008000404 */
[----:B------:R-:W-:Y:S01]  /*16620*/  STS.U16 [R181+UR4+0x16c80], R216 ;  /* 0x016c80d8b5007988 */ /* 0x000fe20008000404 */
[----:B------:R-:W-:Y:S01]  /*16630*/  LEA R133, R133, R134, 0x9 ;  /* 0x0000008685857211 */ /* 0x000fe200078e48ff */
[----:B----4-:R-:W4:Y:S02]  /*16640*/  LDC R207, c[0x0][0x3d8] ;  /* 0x0000f600ffcf7b82 */ /* 0x010f240000000800 */
[----:B------:R-:W-:Y:S04]  /*16650*/  STS.U16 [R181+UR4+0x17080], R212 ;  /* 0x017080d4b5007988 */ /* 0x000fe80008000404 */
[----:B------:R-:W-:Y:S02]  /*16660*/  STS.U16 [R181+UR4+0x17480], R195 ;  /* 0x017480c3b5007988 */ /* 0x000fe40008000404 */
[----:B------:R-:W0:Y:S02]  /*16670*/  LDC R206, c[0x0][0x3d8] ;  /* 0x0000f600ffce7b82 */ /* 0x000e240000000800 */
[----:B------:R-:W-:Y:S04]  /*16680*/  STS.U16 [R181+UR4+0x17880], R191 ;  /* 0x017880bfb5007988 */ /* 0x000fe80008000404 */
[----:B------:R-:W-:Y:S01]  /*16690*/  STS.U16 [R181+UR4+0x17c80], R187 ;  /* 0x017c80bbb5007988 */ /* 0x000fe20008000404 */
[----:B------:R-:W-:-:S03]  /*166a0*/  LOP3.LUT R133, R133, 0x30, RZ, 0x3c, !PT ;  /* 0x0000003085857812 */ /* 0x000fc600078e3cff */
[----:B--2---:R-:W-:Y:S04]  /*166b0*/  STS.U16 [R183+UR4+0x10100], R43 ;  /* 0x0101002bb7007988 */ /* 0x004fe80008000404 */
        /* <DEDUP_REMOVED lines=31> */
[----:B------:R-:W2:Y:S04]  /*168b0*/  LDL.LU R43, [R1+0x12fc] ;  /* 0x0012fc00012b7983 */ /* 0x000ea80000300800 */
[----:B------:R-:W-:Y:S04]  /*168c0*/  STS.U16 [R183+UR4+0x17900], R190 ;  /* 0x017900beb7007988 */ /* 0x000fe80008000404 */
[----:B------:R-:W2:Y:S04]  /*168d0*/  LDL.LU R44, [R1+0x12f8] ;  /* 0x0012f800012c7983 */ /* 0x000ea80000300800 */
[----:B------:R-:W-:Y:S04]  /*168e0*/  STS.U16 [R183+UR4+0x17d00], R186 ;  /* 0x017d00bab7007988 */ /* 0x000fe80008000404 */
[----:B------:R-:W2:Y:S04]  /*168f0*/  LDL.LU R45, [R1+0x12f4] ;  /* 0x0012f400012d7983 */ /* 0x000ea80000300800 */
[----:B------:R0:W-:Y:S04]  /*16900*/  STS.U16 [R133+UR4+0x10180], R61 ;  /* 0x0101803d85007988 */ /* 0x0001e80008000404 */
[----:B------:R-:W2:Y:S04]  /*16910*/  LDL.LU R46, [R1+0x12f0] ;  /* 0x0012f000012e7983 */ /* 0x000ea80000300800 */
[----:B------:R0:W-:Y:S04]  /*16920*/  STS.U16 [R133+UR4+0x10580], R62 ;  /* 0x0105803e85007988 */ /* 0x0001e80008000404 */
[----:B------:R-:W2:Y:S04]  /*16930*/  LDL.LU R47, [R1+0x12ec] ;  /* 0x0012ec00012f7983 */ /* 0x000ea80000300800 */
[----:B------:R0:W-:Y:S04]  /*16940*/  STS.U16 [R133+UR4+0x10980], R63 ;  /* 0x0109803f85007988 */ /* 0x0001e80008000404 */
[----:B------:R-:W2:Y:S04]  /*16950*/  LDL.LU R48, [R1+0x12e8] ;  /* 0x0012e80001307983 */ /* 0x000ea80000300800 */
[----:B------:R-:W-:Y:S04]  /*16960*/  STS.U16 [R133+UR4+0x10d80], R64 ;  /* 0x010d804085007988 */ /* 0x000fe80008000404 */
        /* <DEDUP_REMOVED lines=24> */
[----:B0-----:R-:W2:Y:S04]  /*16af0*/  LDL.LU R61, [R1+0x12b4] ;  /* 0x0012b400013d7983 */ /* 0x001ea80000300800 */
[----:B------:R-:W-:Y:S04]  /*16b00*/  STS.U16 [R133+UR4+0x14180], R77 ;  /* 0x0141804d85007988 */ /* 0x000fe80008000404 */
[----:B------:R-:W2:Y:S04]  /*16b10*/  LDL.LU R62, [R1+0x12b0] ;  /* 0x0012b000013e7983 */ /* 0x000ea80000300800 */
[----:B------:R0:W-:Y:S04]  /*16b20*/  STS.U16 [R133+UR4+0x14580], R252 ;  /* 0x014580fc85007988 */ /* 0x0001e80008000404 */
[----:B------:R-:W2:Y:S04]  /*16b30*/  LDL.LU R63, [R1+0x12ac] ;  /* 0x0012ac00013f7983 */ /* 0x000ea80000300800 */
[----:B------:R1:W-:Y:S01]  /*16b40*/  STS.U16 [R133+UR4+0x14980], R248 ;  /* 0x014980f885007988 */ /* 0x0003e20008000404 */
[----:B------:R-:W-:Y:S01]  /*16b50*/  LEA R0, R132, R0, 0x9 ;  /* 0x0000000084007211 */ /* 0x000fe200078e48ff */
[----:B0-----:R-:W0:Y:S02]  /*16b60*/  LDC R252, c[0x0][0x3d8] ;  /* 0x0000f600fffc7b82 */ /* 0x001e240000000800 */
[----:B------:R-:W2:Y:S04]  /*16b70*/  LDL.LU R64, [R1+0x12a8] ;  /* 0x0012a80001407983 */ /* 0x000ea80000300800 */
[----:B------:R-:W-:Y:S02]  /*16b80*/  STS.U16 [R133+UR4+0x14d80], R245 ;  /* 0x014d80f585007988 */ /* 0x000fe40008000404 */
[----:B-1----:R-:W1:Y:S02]  /*16b90*/  LDC R248, c[0x0][0x3d8] ;  /* 0x0000f600fff87b82 */ /* 0x002e640000000800 */
[----:B------:R-:W2:Y:S04]  /*16ba0*/  LDL.LU R65, [R1+0x12a4] ;  /* 0x0012a40001417983 */ /* 0x000ea80000300800 */
[----:B------:R-:W-:Y:S04]  /*16bb0*/  STS.U16 [R133+UR4+0x15180], R242 ;  /* 0x015180f285007988 */ /* 0x000fe80008000404 */
[----:B------:R-:W2:Y:S04]  /*16bc0*/  LDL.LU R66, [R1+0x12a0] ;  /* 0x0012a00001427983 */ /* 0x000ea80000300800 */
[----:B------:R-:W-:Y:S04]  /*16bd0*/  STS.U16 [R133+UR4+0x15580], R238 ;  /* 0x015580ee85007988 */ /* 0x000fe80008000404 */
[----:B------:R-:W2:Y:S04]  /*16be0*/  LDL.LU R67, [R1+0x129c] ;  /* 0x00129c0001437983 */ /* 0x000ea80000300800 */
[----:B------:R-:W-:Y:S04]  /*16bf0*/  STS.U16 [R133+UR4+0x15980], R234 ;  /* 0x015980ea85007988 */ /* 0x000fe80008000404 */
[----:B------:R-:W2:Y:S04]  /*16c00*/  LDL.LU R68, [R1+0x1298] ;  /* 0x0012980001447983 */ /* 0x000ea80000300800 */
[----:B------:R-:W-:Y:S01]  /*16c10*/  STS.U16 [R133+UR4+0x15d80], R230 ;  /* 0x015d80e685007988 */ /* 0x000fe20008000404 */
[----:B------:R-:W-:-:S03]  /*16c20*/  LOP3.LUT R132, R0, 0x40, RZ, 0x3c, !PT ;  /* 0x0000004000847812 */ /* 0x000fc600078e3cff */
        /* <DEDUP_REMOVED lines=17> */
[----:B------:R0:W-:Y:S04]  /*16d40*/  STS.U16 [R132+UR4+0x10200], R78 ;  /* 0x0102004e84007988 */ /* 0x0001e80008000404 */
[----:B------:R1:W-:Y:S04]  /*16d50*/  STS.U16 [R132+UR4+0x10600], R79 ;  /* 0x0106004f84007988 */ /* 0x0003e80008000404 */
[----:B------:R3:W-:Y:S04]  /*16d60*/  STS.U16 [R132+UR4+0x10a00], R80 ;  /* 0x010a005084007988 */ /* 0x0007e80008000404 */
[----:B0-----:R-:W2:Y:S04]  /*16d70*/  LDL.LU R78, [R1+0x1270] ;  /* 0x00127000014e7983 */ /* 0x001ea80000300800 */
[----:B-1----:R-:W2:Y:S04]  /*16d80*/  LDL.LU R79, [R1+0x126c] ;  /* 0x00126c00014f7983 */ /* 0x002ea80000300800 */
[----:B---3--:R-:W3:Y:S04]  /*16d90*/  LDL.LU R80, [R1+0x1268] ;  /* 0x0012680001507983 */ /* 0x008ee80000300800 */
[----:B------:R0:W-:Y:S04]  /*16da0*/  STS.U16 [R132+UR4+0x10e00], R81 ;  /* 0x010e005184007988 */ /* 0x0001e80008000404 */
[----:B------:R1:W-:Y:S04]  /*16db0*/  STS.U16 [R132+UR4+0x11200], R82 ;  /* 0x0112005284007988 */ /* 0x0003e80008000404 */
[----:B------:R4:W-:Y:S04]  /*16dc0*/  STS.U16 [R132+UR4+0x11600], R83 ;  /* 0x0116005384007988 */ /* 0x0009e80008000404 */
[----:B0-----:R-:W2:Y:S04]  /*16dd0*/  LDL.LU R81, [R1+0x1264] ;  /* 0x0012640001517983 */ /* 0x001ea80000300800 */
[----:B-1----:R-:W2:Y:S04]  /*16de0*/  LDL.LU R82, [R1+0x1260] ;  /* 0x0012600001527983 */ /* 0x002ea80000300800 */
[----:B----4-:R-:W4:Y:S04]  /*16df0*/  LDL.LU R83, [R1+0x125c] ;  /* 0x00125c0001537983 */ /* 0x010f280000300800 */
[----:B------:R0:W-:Y:S04]  /*16e00*/  STS.U16 [R132+UR4+0x11a00], R84 ;  /* 0x011a005484007988 */ /* 0x0001e80008000404 */
[----:B------:R1:W-:Y:S04]  /*16e10*/  STS.U16 [R132+UR4+0x11e00], R85 ;  /* 0x011e005584007988 */ /* 0x0003e80008000404 */
[----:B------:R1:W-:Y:S04]  /*16e20*/  STS.U16 [R132+UR4+0x12200], R86 ;  /* 0x0122005684007988 */ /* 0x0003e80008000404 */
[----:B0-----:R-:W2:Y:S04]  /*16e30*/  LDL.LU R84, [R1+0x1258] ;  /* 0x0012580001547983 */ /* 0x001ea80000300800 */
[----:B-1----:R-:W2:Y:S01]  /*16e40*/  LDL.LU R85, [R1+0x1254] ;  /* 0x0012540001557983 */ /* 0x002ea20000300800 */
[----:B------:R-:W-:-:S03]  /*16e50*/  LOP3.LUT R133, R0, 0x50, RZ, 0x3c, !PT ;  /* 0x0000005000857812 */ /* 0x000fc600078e3cff */
[----:B------:R-:W2:Y:S04]  /*16e60*/  LDL.LU R86, [R1+0x1250] ;  /* 0x0012500001567983 */ /* 0x000ea80000300800 */
[----:B------:R0:W-:Y:S04]  /*16e70*/  STS.U16 [R132+UR4+0x12600], R87 ;  /* 0x0126005784007988 */ /* 0x0001e80008000404 */
[----:B------:R1:W-:Y:S04]  /*16e80*/  STS.U16 [R132+UR4+0x12a00], R88 ;  /* 0x012a005884007988 */ /* 0x0003e80008000404 */
[----:B------:R1:W-:Y:S04]  /*16e90*/  STS.U16 [R132+UR4+0x12e00], R89 ;  /* 0x012e005984007988 */ /* 0x0003e80008000404 */
[----:B0-----:R-:W2:Y:S04]  /*16ea0*/  LDL.LU R87, [R1+0x124c] ;  /* 0x00124c0001577983 */ /* 0x001ea80000300800 */
[----:B-1----:R-:W2:Y:S04]  /*16eb0*/  LDL.LU R88, [R1+0x1248] ;  /* 0x0012480001587983 */ /* 0x002ea80000300800 */
        /* <DEDUP_REMOVED lines=8> */
[----:B------:R-:W-:Y:S04]  /*16f40*/  STS.U16 [R132+UR4+0x14200], R94 ;  /* 0x0142005e84007988 */ /* 0x000fe80008000404 */
[----:B------:R1:W-:Y:S04]  /*16f50*/  STS.U16 [R132+UR4+0x14600], R251 ;  /* 0x014600fb84007988 */ /* 0x0003e80008000404 */
[----:B0-----:R-:W2:Y:S04]  /*16f60*/  LDL.LU R93, [R1+0x1234] ;  /* 0x00123400015d7983 */ /* 0x001ea80000300800 */
[----:B------:R-:W-:Y:S01]  /*16f70*/  STS.U16 [R132+UR4+0x14a00], R247 ;  /* 0x014a00f784007988 */ /* 0x000fe20008000404 */
[----:B------:R-:W-:Y:S01]  /*16f80*/  LOP3.LUT R157, R0, 0x60, RZ, 0x3c, !PT ;  /* 0x00000060009d7812 */ /* 0x000fe200078e3cff */
[----:B-1----:R-:W0:Y:S02]  /*16f90*/  LDC R251, c[0x0][0x3d8] ;  /* 0x0000f600fffb7b82 */ /* 0x002e240000000800 */
        /* <DEDUP_REMOVED lines=13> */
[----:B------:R-:W3:Y:S04]  /*17070*/  LDL.LU R94, [R1+0x1230] ;  /* 0x00123000015e7983 */ /* 0x000ee80000300800 */
[----:B------:R0:W-:Y:S01]  /*17080*/  STS.U16 [R133+UR4+0x10280], R95 ;  /* 0x0102805f85007988 */ /* 0x0001e20008000404 */
[----:B-1----:R-:W1:Y:S03]  /*17090*/  LDC R132, c[0x0][0x3a8] ;  /* 0x0000ea00ff847b82 */ /* 0x002e660000000800 */
[----:B------:R0:W-:Y:S04]  /*170a0*/  STS.U16 [R133+UR4+0x10680], R96 ;  /* 0x0106806085007988 */ /* 0x0001e80008000404 */
[----:B------:R0:W-:Y:S04]  /*170b0*/  STS.U16 [R133+UR4+0x10a80], R97 ;  /* 0x010a806185007988 */ /* 0x0001e80008000404 */
[----:B0-----:R-:W3:Y:S04]  /*170c0*/  LDL.LU R95, [R1+0x122c] ;  /* 0x00122c00015f7983 */ /* 0x001ee80000300800 */
[----:B------:R-:W3:Y:S04]  /*170d0*/  LDL.LU R96, [R1+0x1228] ;  /* 0x0012280001607983 */ /* 0x000ee80000300800 */
[----:B------:R-:W3:Y:S04]  /*170e0*/  LDL.LU R97, [R1+0x1224] ;  /* 0x0012240001617983 */ /* 0x000ee80000300800 */
[----:B------:R0:W-:Y:S04]  /*170f0*/  STS.U16 [R133+UR4+0x10e80], R98 ;  /* 0x010e806285007988 */ /* 0x0001e80008000404 */
[----:B------:R0:W-:Y:S04]  /*17100*/  STS.U16 [R133+UR4+0x11280], R99 ;  /* 0x0112806385007988 */ /* 0x0001e80008000404 */
[----:B------:R0:W-:Y:S04]  /*17110*/  STS.U16 [R133+UR4+0x11680], R100 ;  /* 0x0116806485007988 */ /* 0x0001e80008000404 */
[----:B0-----:R-:W3:Y:S04]  /*17120*/  LDL.LU R98, [R1+0x1220] ;  /* 0x0012200001627983 */ /* 0x001ee80000300800 */
[----:B------:R-:W4:Y:S04]  /*17130*/  LDL.LU R99, [R1+0x121c] ;  /* 0x00121c0001637983 */ /* 0x000f280000300800 */
[----:B------:R-:W4:Y:S04]  /*17140*/  LDL.LU R100, [R1+0x1218] ;  /* 0x0012180001647983 */ /* 0x000f280000300800 */
[----:B------:R0:W-:Y:S04]  /*17150*/  STS.U16 [R133+UR4+0x11a80], R101 ;  /* 0x011a806585007988 */ /* 0x0001e80008000404 */
[----:B------:R1:W-:Y:S04]  /*17160*/  STS.U16 [R133+UR4+0x11e80], R102 ;  /* 0x011e806685007988 */ /* 0x0003e80008000404 */
[----:B------:R1:W-:Y:S04]  /*17170*/  STS.U16 [R133+UR4+0x12280], R103 ;  /* 0x0122806785007988 */ /* 0x0003e80008000404 */
[----:B0-----:R-:W4:Y:S04]  /*17180*/  LDL.LU R101, [R1+0x1214] ;  /* 0x0012140001657983 */ /* 0x001f280000300800 */
[----:B-1----:R-:W4:Y:S04]  /*17190*/  LDL.LU R102, [R1+0x1210] ;  /* 0x0012100001667983 */ /* 0x002f280000300800 */
        /* <DEDUP_REMOVED lines=42> */
[----:B------:R-:W-:Y:S04]  /*17440*/  STS.U16 [R133+UR4+0x14680], R250 ;  /* 0x014680fa85007988 */ /* 0x000fe80008000404 */
[----:B--2---:R-:W2:Y:S04]  /*17450*/  LDL.LU R124, [R1+0x11b8] ;  /* 0x0011b800017c7983 */ /* 0x004ea80000300800 */
[----:B------:R0:W-:Y:S01]  /*17460*/  STS.U16 [R133+UR4+0x17e80], R125 ;  /* 0x017e807d85007988 */ /* 0x0001e20008000404 */
[-C--:B------:R-:W-:Y:S01]  /*17470*/  FMUL R135, R14, R132.reuse ;  /* 0x000000840e877220 */ /* 0x080fe20000400000 */
[-C--:B------:R-:W-:Y:S01]  /*17480*/  FMUL R134, R15, R132.reuse ;  /* 0x000000840f867220 */ /* 0x080fe20000400000 */
[-C--:B------:R-:W-:Y:S01]  /*17490*/  FMUL R4, R4, R132.reuse ;  /* 0x0000008404047220 */ /* 0x080fe20000400000 */
        /* <DEDUP_REMOVED lines=8> */
[----:B0-----:R-:W2:Y:S01]  /*17520*/  LDL.LU R125, [R1+0x11b4] ;  /* 0x0011b400017d7983 */ /* 0x001ea20000300800 */
[-C--:B------:R-:W-:Y:S01]  /*17530*/  FMUL R11, R11, R132.reuse ;  /* 0x000000840b0b7220 */ /* 0x080fe20000400000 */
[-C--:B------:R-:W-:Y:S01]  /*17540*/  FMUL R12, R12, R132.reuse ;  /* 0x000000840c0c7220 */ /* 0x080fe20000400000 */
[-C--:B------:R-:W-:Y:S01]  /*17550*/  FMUL R13, R13, R132.reuse ;  /* 0x000000840d0d7220 */ /* 0x080fe20000400000 */
[----:B-1----:R-:W2:Y:S01]  /*17560*/  LDL.LU R126, [R1+0x11b0] ;  /* 0x0011b000017e7983 */ /* 0x002ea20000300800 */
[-C--:B------:R-:W-:Y:S01]  /*17570*/  FMUL R17, R17, R132.reuse ;  /* 0x0000008411117220 */ /* 0x080fe20000400000 */
[-C--:B------:R-:W-:Y:S01]  /*17580*/  FMUL R18, R18, R132.reuse ;  /* 0x0000008412127220 */ /* 0x080fe20000400000 */
[-C--:B------:R-:W-:Y:S01]  /*17590*/  FMUL R19, R19, R132.reuse ;  /* 0x0000008413137220 */ /* 0x080fe20000400000 */
[----:B------:R-:W2:Y:S01]  /*175a0*/  LDL.LU R127, [R1+0x11ac] ;  /* 0x0011ac00017f7983 */ /* 0x000ea20000300800 */
        /* <DEDUP_REMOVED lines=37> */
[----:B0-----:R-:W2:Y:S01]  /*17800*/  LDL.LU R131, [R1+0x119c] ;  /* 0x00119c0001837983 */ /* 0x001ea20000300800 */
        /* <DEDUP_REMOVED lines=13> */
[----:B0-----:R-:W0:Y:S01]  /*178e0*/  S2R R208, SR_CTAID.X ;  /* 0x0000000000d07919 */ /* 0x001e220000002500 */
        /* <DEDUP_REMOVED lines=19> */
[-C--:B---3--:R-:W-:Y:S01]  /*17a20*/  FMUL R181, R80, R132.reuse ;  /* 0x0000008450b57220 */ /* 0x088fe20000400000 */
[-C--:B------:R-:W-:Y:S01]  /*17a30*/  FMUL R182, R81, R132.reuse ;  /* 0x0000008451b67220 */ /* 0x080fe20000400000 */
[-C--:B------:R-:W-:Y:S01]  /*17a40*/  FMUL R183, R82, R132.reuse ;  /* 0x0000008452b77220 */ /* 0x080fe20000400000 */
[-C--:B----4-:R-:W-:Y:S01]  /*17a50*/  FMUL R184, R83, R132.reuse ;  /* 0x0000008453b87220 */ /* 0x090fe20000400000 */
        /* <DEDUP_REMOVED lines=38> */
[----:B------:R-:W1:Y:S01]  /*17cc0*/  LDC R250, c[0x0][0x3d8] ;  /* 0x0000f600fffa7b82 */ /* 0x000e620000000800 */
[-C--:B------:R-:W-:Y:S01]  /*17cd0*/  FMUL R122, R122, R132.reuse ;  /* 0x000000847a7a7220 */ /* 0x080fe20000400000 */
[-C--:B------:R-:W-:Y:S01]  /*17ce0*/  FMUL R123, R123, R132.reuse ;  /* 0x000000847b7b7220 */ /* 0x080fe20000400000 */
[-C--:B--2---:R-:W-:Y:S01]  /*17cf0*/  FMUL R240, R124, R132.reuse ;  /* 0x000000847cf07220 */ /* 0x084fe20000400000 */
[-C--:B------:R-:W-:Y:S01]  /*17d00*/  FMUL R125, R125, R132.reuse ;  /* 0x000000847d7d7220 */ /* 0x080fe20000400000 */
[-C--:B------:R-:W-:Y:S01]  /*17d10*/  FMUL R126, R126, R132.reuse ;  /* 0x000000847e7e7220 */ /* 0x080fe20000400000 */
[-C--:B------:R-:W-:Y:S01]  /*17d20*/  FMUL R127, R127, R132.reuse ;  /* 0x000000847f7f7220 */ /* 0x080fe20000400000 */
[-C--:B------:R-:W-:Y:S01]  /*17d30*/  FMUL R128, R128, R132.reuse ;  /* 0x0000008480807220 */ /* 0x080fe20000400000 */
[-C--:B------:R-:W-:Y:S01]  /*17d40*/  FMUL R129, R129, R132.reuse ;  /* 0x0000008481817220 */ /* 0x080fe20000400000 */
[-C--:B------:R-:W-:Y:S01]  /*17d50*/  FMUL R130, R130, R132.reuse ;  /* 0x0000008482827220 */ /* 0x080fe20000400000 */
[----:B------:R-:W-:-:S02]  /*17d60*/  FMUL R131, R131, R132 ;  /* 0x0000008483837220 */ /* 0x000fc40000400000 */
[----:B------:R-:W2:Y:S01]  /*17d70*/  S2R R132, SR_TID.X ;  /* 0x0000000000847919 */ /* 0x000ea20000002100 */
[----:B0-----:R-:W-:-:S04]  /*17d80*/  SHF.L.U32 R208, R208, 0x7, RZ ;  /* 0x00000007d0d07819 */ /* 0x001fc800000006ff */
[----:B------:R-:W-:-:S04]  /*17d90*/  ISETP.GT.AND P3, PT, R208, -0x1, PT ;  /* 0xffffffffd000780c */ /* 0x000fc80003f64270 */
[----:B------:R-:W-:Y:S02]  /*17da0*/  FSEL R4, R4, -INF , P3 ;  /* 0xff80000004047808 */ /* 0x000fe40001800000 */
[----:B--2---:R-:W-:-:S04]  /*17db0*/  LOP3.LUT R132, R208, 0x7f, R132, 0xf8, !PT ;  /* 0x0000007fd0847812 */ /* 0x004fc800078ef884 */
[C---:B------:R-:W-:Y:S02]  /*17dc0*/  ISETP.GT.AND P2, PT, R132.reuse, RZ, PT ;  /* 0x000000ff8400720c */ /* 0x040fe40003f44270 */
[C---:B------:R-:W-:Y:S02]  /*17dd0*/  ISETP.GT.AND P4, PT, R132.reuse, 0x1, PT ;  /* 0x000000018400780c */ /* 0x040fe40003f84270 */
[C---:B------:R-:W-:Y:S02]  /*17de0*/  ISETP.GT.AND P3, PT, R132.reuse, 0x2, PT ;  /* 0x000000028400780c */ /* 0x040fe40003f64270 */
[----:B------:R-:W-:Y:S02]  /*17df0*/  FSEL R5, R5, -INF , P2 ;  /* 0xff80000005057808 */ /* 0x000fe40001000000 */
[----:B------:R-:W-:Y:S02]  /*17e00*/  ISETP.GT.AND P2, PT, R132, 0x3, PT ;  /* 0x000000038400780c */ /* 0x000fe40003f44270 */
[----:B------:R-:W-:-:S02]  /*17e10*/  FSEL R6, R6, -INF , P4 ;  /* 0xff80000006067808 */ /* 0x000fc40002000000 */
[C---:B------:R-:W-:Y:S02]  /*17e20*/  ISETP.GT.AND P4, PT, R132.reuse, 0x4, PT ;  /* 0x000000048400780c */ /* 0x040fe40003f84270 */
[----:B------:R-:W-:Y:S02]  /*17e30*/  FSEL R7, R7, -INF , P3 ;  /* 0xff80000007077808 */ /* 0x000fe40001800000 */
[----:B------:R-:W-:Y:S02]  /*17e40*/  ISETP.GT.AND P3, PT, R132, 0x5, PT ;  /* 0x000000058400780c */ /* 0x000fe40003f64270 */
[----:B------:R-:W-:Y:S02]  /*17e50*/  FSEL R8, R8, -INF , P2 ;  /* 0xff80000008087808 */ /* 0x000fe40001000000 */
[----:B------:R-:W-:Y:S02]  /*17e60*/  FMNMX3 R198, R4, R5, R6, !PT ;  /* 0x0000000504c67276 */ /* 0x000fe40007800006 */
[----:B------:R-:W-:-:S02]  /*17e70*/  ISETP.GT.AND P2, PT, R132, 0x6, PT ;  /* 0x000000068400780c */ /* 0x000fc40003f44270 */
[----:B------:R-:W-:Y:S02]  /*17e80*/  FSEL R9, R9, -INF , P4 ;  /* 0xff80000009097808 */ /* 0x000fe40002000000 */
[----:B------:R-:W-:Y:S02]  /*17e90*/  ISETP.GT.AND P4, PT, R132, 0x7, PT ;  /* 0x000000078400780c */ /* 0x000fe40003f84270 */
[----:B------:R-:W-:Y:S02]  /*17ea0*/  FSEL R10, R10, -INF , P3 ;  /* 0xff8000000a0a7808 */ /* 0x000fe40001800000 */
[----:B------:R-:W-:Y:S02]  /*17eb0*/  FMNMX3 R198, R198, R7, R8, !PT ;  /* 0x00000007c6c67276 */ /* 0x000fe40007800008 */
[----:B------:R-:W-:Y:S02]  /*17ec0*/  ISETP.GT.AND P3, PT, R132, 0x8, PT ;  /* 0x000000088400780c */ /* 0x000fe40003f64270 */
[----:B------:R-:W-:-:S02]  /*17ed0*/  FSEL R11, R11, -INF , P2 ;  /* 0xff8000000b0b7808 */ /* 0x000fc40001000000 */
[----:B------:R-:W-:Y:S02]  /*17ee0*/  ISETP.GT.AND P2, PT, R132, 0x9, PT ;  /* 0x000000098400780c */ /* 0x000fe40003f44270 */
[----:B------:R-:W-:Y:S02]  /*17ef0*/  FSEL R12, R12, -INF , P4 ;  /* 0xff8000000c0c7808 */ /* 0x000fe40002000000 */
[----:B------:R-:W-:Y:S02]  /*17f00*/  FMNMX3 R198, R198, R9, R10, !PT ;  /* 0x00000009c6c67276 */ /* 0x000fe4000780000a */
[C---:B------:R-:W-:Y:S02]  /*17f10*/  ISETP.GT.AND P4, PT, R132.reuse, 0xa, PT ;  /* 0x0000000a8400780c */ /* 0x040fe40003f84270 */
[----:B------:R-:W-:Y:S02]  /*17f20*/  FSEL R13, R13, -INF , P3 ;  /* 0xff8000000d0d7808 */ /* 0x000fe40001800000 */
[----:B------:R-:W-:-:S02]  /*17f30*/  ISETP.GT.AND P3, PT, R132, 0xb, PT ;  /* 0x0000000b8400780c */ /* 0x000fc40003f64270 */
[----:B------:R-:W-:Y:S02]  /*17f40*/  FSEL R27, R135, -INF , P2 ;  /* 0xff800000871b7808 */ /* 0x000fe40001000000 */
[----:B------:R-:W-:Y:S01]  /*17f50*/  FMNMX3 R198, R198, R11, R12, !PT ;  /* 0x0000000bc6c67276 */ /* 0x000fe2000780000c */
[----:B------:R0:W-:Y:S01]  /*17f60*/  STS.U16 [R157+UR4+0x11b00], R199 ;  /* 0x011b00c79d007988 */ /* 0x0001e20008000404 */
[----:B------:R-:W-:Y:S01]  /*17f70*/  ISETP.GT.AND P2, PT, R132, 0xc, PT ;  /* 0x0000000c8400780c */ /* 0x000fe20003f44270 */
[----:B------:R-:W2:Y:S01]  /*17f80*/  LDC R135, c[0x0][0x3d8] ;  /* 0x0000f600ff877b82 */ /* 0x000ea20000000800 */
[----:B------:R-:W-:Y:S02]  /*17f90*/  FSEL R28, R134, -INF , P4 ;  /* 0xff800000861c7808 */ /* 0x000fe40002000000 */
[----:B------:R-:W-:Y:S02]  /*17fa0*/  ISETP.GT.AND P4, PT, R132, 0xd, PT ;  /* 0x0000000d8400780c */ /* 0x000fe40003f84270 */
[----:B------:R-:W-:-:S02]  /*17fb0*/  FSEL R29, R133, -INF , P3 ;  /* 0xff800000851d7808 */ /* 0x000fc40001800000 */
[----:B------:R-:W-:Y:S01]  /*17fc0*/  FMNMX3 R198, R198, R13, R27, !PT ;  /* 0x0000000dc6c67276 */ /* 0x000fe2000780001b */
[----:B0-----:R-:W5:Y:S01]  /*17fd0*/  LDL.LU R199, [R1+0x1198] ;  /* 0x0011980001c77983 */ /* 0x001f620000300800 */
[C---:B------:R-:W-:Y:S01]  /*17fe0*/  ISETP.GT.AND P3, PT, R132.reuse, 0xe, PT ;  /* 0x0000000e8400780c */ /* 0x040fe20003f64270 */
[----:B------:R-:W0:Y:S01]  /*17ff0*/  LDC R133, c[0x0][0x3d8] ;  /* 0x0000f600ff857b82 */ /* 0x000e220000000800 */
[----:B------:R-:W-:Y:S02]  /*18000*/  FSEL R60, R17, -INF , P2 ;  /* 0xff800000113c7808 */ /* 0x000fe40001000000 */
[----:B------:R-:W-:Y:S02]  /*18010*/  ISETP.GT.AND P2, PT, R132, 0xf, PT ;  /* 0x0000000f8400780c */ /* 0x000fe40003f44270 */
[----:B------:R-:W-:Y:S02]  /*18020*/  FSEL R61, R18, -INF , P4 ;  /* 0xff800000123d7808 */ /* 0x000fe40002000000 */
[----:B------:R-:W-:Y:S01]  /*18030*/  FMNMX3 R198, R198, R28, R29, !PT ;  /* 0x0000001cc6c67276 */ /* 0x000fe2000780001d */
[----:B------:R-:W3:Y:S01]  /*18040*/  LDC R134, c[0x0][0x3d8] ;  /* 0x0000f600ff867b82 */ /* 0x000ee20000000800 */
        /* <DEDUP_REMOVED lines=14> */
[----:B------:R-:W-:Y:S02]  /*18130*/  FMNMX3 R198, R198, R64, R65, !PT ;  /* 0x00000040c6c67276 */ /* 0x000fe40007800041 */
[C---:B------:R-:W-:Y:S02]  /*18140*/  ISETP.GT.AND P4, PT, R132.reuse, 0x16, PT ;  /* 0x000000168400780c */ /* 0x040fe40003f84270 */
[----:B------:R-:W-:Y:S02]  /*18150*/  FSEL R68, R25, -INF , P3 ;  /* 0xff80000019447808 */ /* 0x000fe40001800000 */
[----:B------:R-:W-:Y:S02]  /*18160*/  ISETP.GT.AND P3, PT, R132, 0x17, PT ;  /* 0x000000178400780c */ /* 0x000fe40003f64270 */
[----:B------:R-:W-:-:S02]  /*18170*/  FSEL R69, R26, -INF , P2 ;  /* 0xff8000001a457808 */ /* 0x000fc40001000000 */
[----:B------:R-:W-:Y:S02]  /*18180*/  FMNMX3 R198, R198, R66, R67, !PT ;  /* 0x00000042c6c67276 */ /* 0x000fe40007800043 */
[----:B------:R-:W-:Y:S02]  /*18190*/  ISETP.GT.AND P2, PT, R132, 0x18, PT ;  /* 0x000000188400780c */ /* 0x000fe40003f44270 */
[----:B------:R-:W-:Y:S02]  /*181a0*/  FSEL R70, R16, -INF , P4 ;  /* 0xff80000010467808 */ /* 0x000fe40002000000 */
[----:B------:R-:W-:Y:S02]  /*181b0*/  ISETP.GT.AND P4, PT, R132, 0x19, PT ;  /* 0x000000198400780c */ /* 0x000fe40003f84270 */
[----:B------:R-:W-:Y:S02]  /*181c0*/  FSEL R71, R15, -INF , P3 ;  /* 0xff8000000f477808 */ /* 0x000fe40001800000 */
[----:B------:R-:W-:-:S02]  /*181d0*/  FMNMX3 R198, R198, R68, R69, !PT ;  /* 0x00000044c6c67276 */ /* 0x000fc40007800045 */
[----:B------:R-:W-:Y:S02]  /*181e0*/  ISETP.GT.AND P3, PT, R132, 0x1a, PT ;  /* 0x0000001a8400780c */ /* 0x000fe40003f64270 */
        /* <DEDUP_REMOVED lines=24> */
[C---:B------:R-:W-:Y:S02]  /*18370*/  ISETP.GT.AND P2, PT, R132.reuse, 0x24, PT ;  /* 0x000000248400780c */ /* 0x040fe40003f44270 */
[----:B------:R-:W-:Y:S02]  /*18380*/  FSEL R83, R39, -INF , P4 ;  /* 0xff80000027537808 */ /* 0x000fe40002000000 */
[----:B------:R-:W-:Y:S02]  /*18390*/  ISETP.GT.AND P4, PT, R132, 0x25, PT ;  /* 0x000000258400780c */ /* 0x000fe40003f84270 */
[----:B------:R-:W-:Y:S02]  /*183a0*/  FSEL R84, R40, -INF , P3 ;  /* 0xff80000028547808 */ /* 0x000fe40001800000 */
[----:B------:R-:W-:-:S02]  /*183b0*/  FMNMX3 R198, R198, R81, R82, !PT ;  /* 0x00000051c6c67276 */ /* 0x000fc40007800052 */
        /* <DEDUP_REMOVED lines=50> */
[----:B------:R4:W-:Y:S01]  /*186e0*/  STL.64 [R1+0x1088], R208 ;  /* 0x001088d001007387 */ /* 0x0009e20000100a00 */
[----:B------:R-:W-:Y:S01]  /*186f0*/  ISETP.GT.AND P4, PT, R132, 0x3a, PT ;  /* 0x0000003a8400780c */ /* 0x000fe20003f84270 */
[----:B------:R-:W0:Y:S01]  /*18700*/  LDC R136, c[0x0][0x3d8] ;  /* 0x0000f600ff887b82 */ /* 0x000e220000000800 */
[----:B------:R-:W-:Y:S02]  /*18710*/  FSEL R115, R138, -INF , P3 ;  /* 0xff8000008a737808 */ /* 0x000fe40001800000 */
[----:B------:R-:W-:Y:S02]  /*18720*/  ISETP.GT.AND P3, PT, R132, 0x3b, PT ;  /* 0x0000003b8400780c */ /* 0x000fe40003f64270 */
[----:B------:R-:W-:-:S02]  /*18730*/  FSEL R116, R137, -INF , P2 ;  /* 0xff80000089747808 */ /* 0x000fc40001000000 */
[----:B------:R-:W-:Y:S01]  /*18740*/  FMNMX3 R198, R198, R109, R114, !PT ;  /* 0x0000006dc6c67276 */ /* 0x000fe20007800072 */
[----:B------:R-:W0:Y:S01]  /*18750*/  LDC R137, c[0x0][0x3d8] ;  /* 0x0000f600ff897b82 */ /* 0x000e220000000800 */
[C---:B------:R-:W-:Y:S02]  /*18760*/  ISETP.GT.AND P2, PT, R132.reuse, 0x3c, PT ;  /* 0x0000003c8400780c */ /* 0x040fe40003f44270 */
[----:B------:R-:W-:Y:S02]  /*18770*/  FSEL R117, R139, -INF , P4 ;  /* 0xff8000008b757808 */ /* 0x000fe40002000000 */
[----:B------:R-:W-:Y:S02]  /*18780*/  ISETP.GT.AND P4, PT, R132, 0x3d, PT ;  /* 0x0000003d8400780c */ /* 0x000fe40003f84270 */
[----:B------:R-:W-:Y:S01]  /*18790*/  FSEL R118, R141, -INF , P3 ;  /* 0xff8000008d767808 */ /* 0x000fe20001800000 */
[----:B----4-:R-:W4:Y:S01]  /*187a0*/  LDC R209, c[0x0][0x3d8] ;  /* 0x0000f600ffd17b82 */ /* 0x010f220000000800 */
[----:B------:R-:W-:-:S02]  /*187b0*/  FMNMX3 R198, R198, R115, R116, !PT ;  /* 0x00000073c6c67276 */ /* 0x000fc40007800074 */
[----:B------:R-:W-:Y:S02]  /*187c0*/  ISETP.GT.AND P3, PT, R132, 0x3e, PT ;  /* 0x0000003e8400780c */ /* 0x000fe40003f64270 */
[----:B------:R-:W-:Y:S02]  /*187d0*/  FSEL R119, R140, -INF , P2 ;  /* 0xff8000008c777808 */ /* 0x000fe40001000000 */
[----:B------:R-:W-:Y:S01]  /*187e0*/  ISETP.GT.AND P2, PT, R132, 0x3f, PT ;  /* 0x0000003f8400780c */ /* 0x000fe20003f44270 */
[----:B------:R-:W0:Y:S01]  /*187f0*/  LDC R208, c[0x0][0x3d8] ;  /* 0x0000f600ffd07b82 */ /* 0x000e220000000800 */
[----:B------:R-:W-:Y:S02]  /*18800*/  FSEL R124, R142, -INF , P4 ;  /* 0xff8000008e7c7808 */ /* 0x000fe40002000000 */
[----:B------:R-:W-:Y:S02]  /*18810*/  FMNMX3 R198, R198, R117, R118, !PT ;  /* 0x00000075c6c67276 */ /* 0x000fe40007800076 */
[----:B------:R-:W-:-:S02]  /*18820*/  ISETP.GT.AND P4, PT, R132, 0x40, PT ;  /* 0x000000408400780c */ /* 0x000fc40003f84270 */
[----:B------:R-:W-:Y:S01]  /*18830*/  FSEL R158, R158, -INF , P3 ;  /* 0xff8000009e9e7808 */ /* 0x000fe20001800000 */
[----:B------:R1:W-:Y:S01]  /*18840*/  STL.64 [R1+0x1170], R116 ;  /* 0x0011707401007387 */ /* 0x0003e20000100a00 */
[----:B------:R-:W-:Y:S01]  /*18850*/  ISETP.GT.AND P3, PT, R132, 0x41, PT ;  /* 0x000000418400780c */ /* 0x000fe20003f64270 */
[----:B------:R-:W0:Y:S01]  /*18860*/  LDC R142, c[0x0][0x3d8] ;  /* 0x0000f600ff8e7b82 */ /* 0x000e220000000800 */
[----:B------:R-:W-:Y:S02]  /*18870*/  FSEL R162, R162, -INF , P2 ;  /* 0xff800000a2a27808 */ /* 0x000fe40001000000 */
[----:B------:R-:W-:Y:S02]  /*18880*/  FMNMX3 R198, R198, R119, R124, !PT ;  /* 0x00000077c6c67276 */ /* 0x000fe4000780007c */
[----:B------:R-:W-:Y:S02]  /*18890*/  ISETP.GT.AND P2, PT, R132, 0x42, PT ;  /* 0x000000428400780c */ /* 0x000fe40003f44270 */
[----:B------:R-:W-:Y:S01]  /*188a0*/  FSEL R164, R164, -INF , P4 ;  /* 0xff800000a4a47808 */ /* 0x000fe20002000000 */
[----:B------:R-:W0:Y:S01]  /*188b0*/  LDC R140, c[0x0][0x3d8] ;  /* 0x0000f600ff8c7b82 */ /* 0x000e220000000800 */
[----:B------:R-:W-:-:S02]  /*188c0*/  ISETP.GT.AND P4, PT, R132, 0x43, PT ;  /* 0x000000438400780c */ /* 0x000fc40003f84270 */
[----:B------:R-:W-:Y:S02]  /*188d0*/  FSEL R167, R167, -INF , P3 ;  /* 0xff800000a7a77808 */ /* 0x000fe40001800000 */
[----:B------:R-:W-:Y:S02]  /*188e0*/  FMNMX3 R198, R198, R158, R162, !PT ;  /* 0x0000009ec6c67276 */ /* 0x000fe400078000a2 */
[----:B------:R-:W-:Y:S01]  /*188f0*/  ISETP.GT.AND P3, PT, R132, 0x44, PT ;  /* 0x000000448400780c */ /* 0x000fe20003f64270 */
[----:B-1----:R-:W1:Y:S01]  /*18900*/  LDC R116, c[0x0][0x3d8] ;  /* 0x0000f600ff747b82 */ /* 0x002e620000000800 */
[----:B------:R-:W-:Y:S02]  /*18910*/  FSEL R170, R170, -INF , P2 ;  /* 0xff800000aaaa7808 */ /* 0x000fe40001000000 */
[----:B------:R-:W-:Y:S02]  /*18920*/  ISETP.GT.AND P2, PT, R132, 0x45, PT ;  /* 0x000000458400780c */ /* 0x000fe40003f44270 */
[----:B------:R-:W-:-:S02]  /*18930*/  FSEL R173, R173, -INF , P4 ;  /* 0xff800000adad7808 */ /* 0x000fc40002000000 */
[----:B------:R-:W-:Y:S01]  /*18940*/  FMNMX3 R198, R198, R164, R167, !PT ;  /* 0x000000a4c6c67276 */ /* 0x000fe200078000a7 */
[----:B------:R-:W0:Y:S01]  /*18950*/  LDC R117, c[0x0][0x3d8] ;  /* 0x0000f600ff757b82 */ /* 0x000e220000000800 */
[----:B------:R-:W-:Y:S02]  /*18960*/  ISETP.GT.AND P4, PT, R132, 0x46, PT ;  /* 0x000000468400780c */ /* 0x000fe40003f84270 */
[----:B------:R-:W-:Y:S02]  /*18970*/  FSEL R174, R174, -INF , P3 ;  /* 0xff800000aeae7808 */ /* 0x000fe40001800000 */
[----:B------:R-:W-:Y:S02]  /*18980*/  ISETP.GT.AND P3, PT, R132, 0x47, PT ;  /* 0x000000478400780c */ /* 0x000fe40003f64270 */
[----:B------:R-:W-:Y:S01]  /*18990*/  FSEL R175, R175, -INF , P2 ;  /* 0xff800000afaf7808 */ /* 0x000fe20001000000 */
[----:B------:R-:W0:Y:S01]  /*189a0*/  LDC R139, c[0x0][0x3d8] ;  /* 0x0000f600ff8b7b82 */ /* 0x000e220000000800 */
        /* <DEDUP_REMOVED lines=17> */
[----:B------:R-:W-:Y:S02]  /*18ac0*/  ISETP.GT.AND P2, PT, R132, 0x4e, PT ;  /* 0x0000004e8400780c */ /* 0x000fe40003f44270 */
[----:B------:R-:W-:Y:S02]  /*18ad0*/  FSEL R182, R182, -INF , P4 ;  /* 0xff800000b6b67808 */ /* 0x000fe40002000000 */
[----:B------:R-:W-:-:S02]  /*18ae0*/  ISETP.GT.AND P4, PT, R132, 0x4f, PT ;  /* 0x0000004f8400780c */ /* 0x000fc40003f84270 */
[----:B------:R-:W-:Y:S02]  /*18af0*/  FSEL R183, R183, -INF , P3 ;  /* 0xff800000b7b77808 */ /* 0x000fe40001800000 */
[----:B------:R-:W-:Y:S02]  /*18b00*/  FMNMX3 R198, R198, R180, R181, !PT ;  /* 0x000000b4c6c67276 */ /* 0x000fe400078000b5 */
[----:B------:R-:W-:Y:S02]  /*18b10*/  ISETP.GT.AND P3, PT, R132, 0x50, PT ;  /* 0x000000508400780c */ /* 0x000fe40003f64270 */
        /* <DEDUP_REMOVED lines=109> */
[----:B------:R-:W-:Y:S02]  /*191f0*/  FSEL R243, R127, -INF , P3 ;  /* 0xff8000007ff37808 */ /* 0x000fe40001800000 */
[----:B------:R-:W-:-:S02]  /*19200*/  ISETP.GT.AND P4, PT, R132, 0x7c, PT ;  /* 0x0000007c8400780c */ /* 0x000fc40003f84270 */
[----:B------:R-:W-:Y:S02]  /*19210*/  ISETP.GT.AND P3, PT, R132, 0x7d, PT ;  /* 0x0000007d8400780c */ /* 0x000fe40003f64270 */
[----:B------:R-:W-:Y:S02]  /*19220*/  FSEL R244, R128, -INF , P2 ;  /* 0xff80000080f47808 */ /* 0x000fe40001000000 */
[----:B------:R-:W-:Y:S02]  /*19230*/  FMNMX3 R198, R198, R241, R242, !PT ;  /* 0x000000f1c6c67276 */ /* 0x000fe400078000f2 */
[----:B------:R-:W-:Y:S02]  /*19240*/  ISETP.GT.AND P2, PT, R132, 0x7e, PT ;  /* 0x0000007e8400780c */ /* 0x000fe40003f44270 */
[----:B------:R-:W-:Y:S02]  /*19250*/  FSEL R245, R129, -INF , P4 ;  /* 0xff80000081f57808 */ /* 0x000fe40002000000 */
[----:B------:R-:W-:-:S02]  /*19260*/  FSEL R246, R130, -INF , P3 ;  /* 0xff80000082f67808 */ /* 0x000fc40001800000 */
[----:B------:R-:W-:Y:S02]  /*19270*/  FMNMX3 R198, R198, R243, R244, !PT ;  /* 0x000000f3c6c67276 */ /* 0x000fe400078000f4 */
[----:B------:R-:W-:Y:S02]  /*19280*/  FSEL R247, R131, -INF , P2 ;  /* 0xff80000083f77808 */ /* 0x000fe40001000000 */
[----:B------:R-:W-:Y:S01]  /*19290*/  FMNMX3 R198, R198, R245, R246, !PT ;  /* 0x000000f5c6c67276 */ /* 0x000fe200078000f6 */
[----:B----4-:R-:W-:Y:S02]  /*192a0*/  IMAD R97, R209, 0x9e, RZ ;  /* 0x0000009ed1617824 */ /* 0x010fe400078e02ff */
[----:B------:R-:W-:Y:S01]  /*192b0*/  IMAD R122, R152, 0x37, RZ ;  /* 0x00000037987a7824 */ /* 0x000fe200078e02ff */
[----:B------:R-:W-:Y:S01]  /*192c0*/  FMNMX3 R198, R198, -INF , R247, !PT ;  /* 0xff800000c6c67876 */ /* 0x000fe200078000f7 */
[----:B------:R-:W4:Y:S04]  /*192d0*/  LDC R209, c[0x0][0x3d8] ;  /* 0x0000f600ffd17b82 */ /* 0x000f280000000800 */
[----:B------:R-:W-:-:S04]  /*192e0*/  FADD R4, R4, -R198 ;  /* 0x800000c604047221 */ /* 0x000fc80000000000 */
[----:B------:R-:W-:Y:S01]  /*192f0*/  FMUL R14, R4, 1.4426950216293334961 ;  /* 0x3fb8aa3b040e7820 */ /* 0x000fe20000400000 */
[--C-:B------:R-:W-:Y:S01]  /*19300*/  FADD R4, R5, -R198.reuse ;  /* 0x800000c605047221 */ /* 0x100fe20000000000 */
[----:B0-----:R-:W-:Y:S01]  /*19310*/  IMAD R126, R208, 0x4f, RZ ;  /* 0x0000004fd07e7824 */ /* 0x001fe200078e02ff */
[----:B------:R-:W-:Y:S01]  /*19320*/  LEA R123, R249, -R249, 0x6 ;  /* 0x800000f9f97b7211 */ /* 0x000fe200078e30ff */
[----:B------:R-:W0:Y:S01]  /*19330*/  LDC R208, c[0x0][0x3d8] ;  /* 0x0000f600ffd07b82 */ /* 0x000e220000000800 */
[----:B------:R-:W-:Y:S01]  /*19340*/  FMUL R5, R4, 1.4426950216293334961 ;  /* 0x3fb8aa3b04057820 */ /* 0x000fe20000400000 */
[----:B------:R-:W-:-:S03]  /*19350*/  FADD R4, R6, -R198 ;  /* 0x800000c606047221 */ /* 0x000fc60000000000 */
[----:B------:R1:W-:Y:S01]  /*19360*/  MUFU.EX2 R171, R5 ;  /* 0x0000000500ab7308 */ /* 0x0003e20000000800 */
[----:B------:R-:W-:Y:S02]  /*19370*/  IMAD R128, R133, 0x5f, RZ ;  /* 0x0000005f85807824 */ /* 0x000fe400078e02ff */
[----:B------:R-:W-:Y:S01]  /*19380*/  IMAD R121, R150, 0x2f, RZ ;  /* 0x0000002f96797824 */ /* 0x000fe200078e02ff */
[----:B------:R2:W-:Y:S01]  /*19390*/  STL.64 [R1+0x1148], R118 ;  /* 0x0011487601007387 */ /* 0x0005e20000100a00 */
[----:B------:R-:W-:Y:S02]  /*193a0*/  IMAD R125, R251, 0x47, RZ ;  /* 0x00000047fb7d7824 */ /* 0x000fe400078e02ff */
[----:B------:R-:W-:Y:S02]  /*193b0*/  IMAD R93, R248, 0x6e, RZ ;  /* 0x0000006ef85d7824 */ /* 0x000fe400078e02ff */
[----:B------:R-:W-:Y:S02]  /*193c0*/  IMAD R94, R252, 0x8e, RZ ;  /* 0x0000008efc5e7824 */ /* 0x000fe400078e02ff */
[----:B-1----:R-:W-:Y:S01]  /*193d0*/  FMUL R5, R4, 1.4426950216293334961 ;  /* 0x3fb8aa3b04057820 */ /* 0x002fe20000400000 */
[--C-:B------:R-:W-:Y:S01]  /*193e0*/  FADD R4, R7, -R198.reuse ;  /* 0x800000c607047221 */ /* 0x100fe20000000000 */
[----:B------:R-:W-:Y:S01]  /*193f0*/  IMAD R120, R148, 0x27, RZ ;  /* 0x0000002794787824 */ /* 0x000fe200078e02ff */
[----:B------:R-:W-:Y:S01]  /*19400*/  LEA R113, R147, -R147, 0x5 ;  /* 0x8000009393717211 */ /* 0x000fe200078e28ff */
[----:B------:R1:W-:Y:S01]  /*19410*/  MUFU.EX2 R172, R5 ;  /* 0x0000000500ac7308 */ /* 0x0003e20000000800 */
[----:B------:R-:W-:Y:S01]  /*19420*/  IMAD R112, R146, 0x17, RZ ;  /* 0x0000001792707824 */ /* 0x000fe200078e02ff */
[----:B--2---:R-:W2:Y:S01]  /*19430*/  LDC R119, c[0x0][0x3d8] ;  /* 0x0000f600ff777b82 */ /* 0x004ea20000000800 */
[----:B-1----:R-:W-:Y:S01]  /*19440*/  FMUL R5, R4, 1.4426950216293334961 ;  /* 0x3fb8aa3b04057820 */ /* 0x002fe20000400000 */
[----:B------:R-:W-:Y:S01]  /*19450*/  FADD R4, R8, -R198 ;  /* 0x800000c608047221 */ /* 0x000fe20000000000 */
[----:B0-----:R-:W-:-:S05]  /*19460*/  IMAD R127, R208, 0x57, RZ ;  /* 0x00000057d07f7824 */ /* 0x001fca00078e02ff */
[----:B------:R-:W0:Y:S01]  /*19470*/  LDC R118, c[0x0][0x3d8] ;  /* 0x0000f600ff767b82 */ /* 0x000e220000000800 */
[----:B------:R1:W-:Y:S07]  /*19480*/  MUFU.EX2 R169, R5 ;  /* 0x0000000500a97308 */ /* 0x0003ee0000000800 */
[----:B------:R-:W0:Y:S01]  /*19490*/  LDC R208, c[0x0][0x3d8] ;  /* 0x0000f600ffd07b82 */ /* 0x000e220000000800 */
[----:B-1----:R-:W-:Y:S01]  /*194a0*/  FMUL R5, R4, 1.4426950216293334961 ;  /* 0x3fb8aa3b04057820 */ /* 0x002fe20000400000 */
[----:B------:R-:W-:-:S03]  /*194b0*/  FADD R4, R9, -R198 ;  /* 0x800000c609047221 */ /* 0x000fc60000000000 */
[----:B------:R1:W-:Y:S01]  /*194c0*/  MUFU.EX2 R168, R5 ;  /* 0x0000000500a87308 */ /* 0x0003e20000000800 */
[----:B------:R-:W-:Y:S02]  /*194d0*/  LEA R101, R144, -R144, 0x3 ;  /* 0x8000009090657211 */ /* 0x000fe400078e18ff */
[----:B------:R-:W0:Y:S01]  /*194e0*/  LDC R131, c[0x0][0x3d8] ;  /* 0x0000f600ff837b82 */ /* 0x000e220000000800 */
[----:B-1----:R-:W-:Y:S01]  /*194f0*/  FMUL R5, R4, 1.4426950216293334961 ;  /* 0x3fb8aa3b04057820 */ /* 0x002fe20000400000 */
[----:B------:R-:W-:-:S03]  /*19500*/  FADD R4, R10, -R198 ;  /* 0x800000c60a047221 */ /* 0x000fc60000000000 */
[----:B------:R1:W-:Y:S02]  /*19510*/  MUFU.EX2 R166, R5 ;  /* 0x0000000500a67308 */ /* 0x0003e40000000800 */
[----:B-1----:R-:W-:Y:S01]  /*19520*/  FMUL R5, R4, 1.4426950216293334961 ;  /* 0x3fb8aa3b04057820 */ /* 0x002fe20000400000 */
[----:B------:R-:W-:-:S05]  /*19530*/  FADD R4, R11, -R198 ;  /* 0x800000c60b047221 */ /* 0x000fca0000000000 */
        /* <DEDUP_REMOVED lines=8> */
[--C-:B------:R-:W-:Y:S01]  /*195c0*/  FADD R4, R27, -R198.reuse ;  /* 0x800000c61b047221 */ /* 0x100fe20000000000 */
[--C-:B------:R-:W-:Y:S01]  /*195d0*/  FADD R27, R60, -R198.reuse ;  /* 0x800000c63c1b7221 */ /* 0x100fe20000000000 */
[----:B------:R-:W-:-:S04]  /*195e0*/  FADD R60, R61, -R198 ;  /* 0x800000c63d3c7221 */ /* 0x000fc80000000000 */
[----:B------:R-:W-:Y:S01]  /*195f0*/  FMUL R61, R60, 1.4426950216293334961 ;  /* 0x3fb8aa3b3c3d7820 */ /* 0x000fe20000400000 */
[----:B------:R-:W-:-:S03]  /*19600*/  FADD R60, R62, -R198 ;  /* 0x800000c63e3c7221 */ /* 0x000fc60000000000 */
[----:B------:R1:W-:Y:S02]  /*19610*/  MUFU.EX2 R154, R61 ;  /* 0x0000003d009a7308 */ /* 0x0003e40000000800 */
[----:B-1----:R-:W-:Y:S01]  /*19620*/  FMUL R61, R60, 1.4426950216293334961 ;  /* 0x3fb8aa3b3c3d7820 */ /* 0x002fe20000400000 */
[----:B------:R-:W-:-:S05]  /*19630*/  FADD R60, R63, -R198 ;  /* 0x800000c63f3c7221 */ /* 0x000fca0000000000 */
[----:B------:R1:W-:Y:S02]  /*19640*/  MUFU.EX2 R152, R61 ;  /* 0x0000003d00987308 */ /* 0x0003e40000000800 */
[----:B-1----:R-:W-:Y:S01]  /*19650*/  FMUL R61, R60, 1.4426950216293334961 ;  /* 0x3fb8aa3b3c3d7820 */ /* 0x002fe20000400000 */
[----:B------:R-:W-:Y:S01]  /*19660*/  FADD R60, R64, -R198 ;  /* 0x800000c6403c7221 */ /* 0x000fe20000000000 */
[----:B----4-:R-:W-:Y:S02]  /*19670*/  IMAD R64, R209, 0xae, RZ ;  /* 0x000000aed1407824 */ /* 0x010fe400078e02ff */
[----:B------:R-:W1:Y:S02]  /*19680*/  LDC R209, c[0x0][0x3d8] ;  /* 0x0000f600ffd17b82 */ /* 0x000e640000000800 */
[----:B-1----:R-:W-:-:S06]  /*19690*/  IMAD R129, R209, 0x67, RZ ;  /* 0x00000067d1817824 */ /* 0x002fcc00078e02ff */
[----:B------:R-:W1:Y:S02]  /*196a0*/  LDC R209, c[0x0][0x3d8] ;  /* 0x0000f600ffd17b82 */ /* 0x000e640000000800 */
[----:B-1----:R-:W-:-:S06]  /*196b0*/  IMAD R130, R209, 0x6f, RZ ;  /* 0x0000006fd1827824 */ /* 0x002fcc00078e02ff */
[----:B------:R-:W1:Y:S01]  /*196c0*/  LDC R209, c[0x0][0x3d8] ;  /* 0x0000f600ffd17b82 */ /* 0x000e620000000800 */
[----:B------:R-:W-:Y:S02]  /*196d0*/  IMAD R62, R151, 0x5e, RZ ;  /* 0x0000005e973e7824 */ /* 0x000fe400078e02ff */
[----:B------:R4:W-:Y:S01]  /*196e0*/  MUFU.EX2 R151, R61 ;  /* 0x0000003d00977308 */ /* 0x0009e20000000800 */
[----:B-1----:R-:W-:-:S04]  /*196f0*/  IMAD R111, R209, 0xee, RZ ;  /* 0x000000eed16f7824 */ /* 0x002fc800078e02ff */
[----:B------:R-:W1:Y:S01]  /*19700*/  LDC R209, c[0x0][0x3d8] ;  /* 0x0000f600ffd17b82 */ /* 0x000e620000000800 */
[----:B----4-:R-:W-:Y:S01]  /*19710*/  FMUL R61, R60, 1.4426950216293334961 ;  /* 0x3fb8aa3b3c3d7820 */ /* 0x010fe20000400000 */
[----:B------:R-:W-:-:S03]  /*19720*/  FADD R60, R65, -R198 ;  /* 0x800000c6413c7221 */ /* 0x000fc60000000000 */
[----:B------:R4:W-:Y:S02]  /*19730*/  MUFU.EX2 R133, R61 ;  /* 0x0000003d00857308 */ /* 0x0009e40000000800 */
[----:B----4-:R-:W-:Y:S01]  /*19740*/  FMUL R61, R60, 1.4426950216293334961 ;  /* 0x3fb8aa3b3c3d7820 */ /* 0x010fe20000400000 */
[----:B------:R-:W-:Y:S01]  /*19750*/  FADD R60, R66, -R198 ;  /* 0x800000c6423c7221 */ /* 0x000fe20000000000 */
[----:B-1----:R-:W-:Y:S02]  /*19760*/  IMAD R66, R209, 0xfe, RZ ;  /* 0x000000fed1427824 */ /* 0x002fe400078e02ff */
[----:B------:R-:W1:Y:S01]  /*19770*/  LDC R209, c[0x0][0x3d8] ;  /* 0x0000f600ffd17b82 */ /* 0x000e620000000800 */
[----:B0-----:R-:W-:-:S07]  /*19780*/  IMAD R100, R208, 0xbe, RZ ;  /* 0x000000bed0647824 */ /* 0x001fce00078e02ff */
[----:B------:R-:W0:Y:S01]  /*19790*/  LDC R208, c[0x0][0x3d8] ;  /* 0x0000f600ffd07b82 */ /* 0x000e220000000800 */
[----:B-1----:R-:W-:-:S07]  /*197a0*/  IMAD R249, R209, 0x10e, RZ ;  /* 0x0000010ed1f97824 */ /* 0x002fce00078e02ff */
[----:B------:R-:W1:Y:S01]  /*197b0*/  LDC R209, c[0x0][0x3d8] ;  /* 0x0000f600ffd17b82 */ /* 0x000e620000000800 */
[----:B------:R4:W-:Y:S01]  /*197c0*/  MUFU.EX2 R150, R61 ;  /* 0x0000003d00967308 */ /* 0x0009e20000000800 */
[----:B0-----:R-:W-:-:S06]  /*197d0*/  IMAD R65, R208, 0xce, RZ ;  /* 0x000000ced0417824 */ /* 0x001fcc00078e02ff */
[----:B------:R-:W0:Y:S01]  /*197e0*/  LDC R208, c[0x0][0x3d8] ;  /* 0x0000f600ffd07b82 */ /* 0x000e220000000800 */
[----:B----4-:R-:W-:Y:S01]  /*197f0*/  FMUL R61, R60, 1.4426950216293334961 ;  /* 0x3fb8aa3b3c3d7820 */ /* 0x010fe20000400000 */
[----:B------:R-:W-:Y:S01]  /*19800*/  FADD R60, R67, -R198 ;  /* 0x800000c6433c7221 */ /* 0x000fe20000000000 */
[----:B------:R4:W-:Y:S04]  /*19810*/  STL.64 [R1+0x1090], R174 ;  /* 0x001090ae01007387 */ /* 0x0009e80000100a00 */
[----:B------:R-:W-:Y:S01]  /*19820*/  STL.64 [R1+0x1098], R176 ;  /* 0x001098b001007387 */ /* 0x000fe20000100a00 */
[----:B-1----:R-:W-:Y:S02]  /*19830*/  IMAD R67, R209, 0x11c, RZ ;  /* 0x0000011cd1437824 */ /* 0x002fe400078e02ff */
[----:B------:R-:W-:Y:S01]  /*19840*/  IMAD R63, R250, 0x7e, RZ ;  /* 0x0000007efa3f7824 */ /* 0x000fe200078e02ff */
[----:B------:R-:W1:Y:S01]  /*19850*/  LDC R209, c[0x0][0x3d8] ;  /* 0x0000f600ffd17b82 */ /* 0x000e620000000800 */
[----:B------:R-:W-:Y:S04]  /*19860*/  STL.64 [R1+0x10a0], R178 ;  /* 0x0010a0b201007387 */ /* 0x000fe80000100a00 */
[----:B------:R-:W-:Y:S01]  /*19870*/  STL.64 [R1+0x10a8], R180 ;  /* 0x0010a8b401007387 */ /* 0x000fe20000100a00 */
[----:B--2---:R-:W-:-:S02]  /*19880*/  IMAD R110, R119, 0xde, RZ ;  /* 0x000000de776e7824 */ /* 0x004fc400078e02ff */
[----:B0-----:R-:W-:Y:S01]  /*19890*/  IMAD R250, R208, 0x77, RZ ;  /* 0x00000077d0fa7824 */ /* 0x001fe200078e02ff */
[----:B------:R-:W-:Y:S01]  /*198a0*/  STL.64 [R1+0x10b0], R182 ;  /* 0x0010b0b601007387 */ /* 0x000fe20000100a00 */
[----:B------:R-:W0:Y:S03]  /*198b0*/  LDC R208, c[0x0][0x3d8] ;  /* 0x0000f600ffd07b82 */ /* 0x000e260000000800 */
[----:B------:R-:W-:Y:S04]  /*198c0*/  STL.64 [R1+0x10b8], R184 ;  /* 0x0010b8b801007387 */ /* 0x000fe80000100a00 */
[----:B------:R-:W-:Y:S01]  /*198d0*/  STL.64 [R1+0x10c0], R186 ;  /* 0x0010c0ba01007387 */ /* 0x000fe20000100a00 */
[----:B------:R-:W2:Y:S03]  /*198e0*/  LDC R119, c[0x0][0x3d8] ;  /* 0x0000f600ff777b82 */ /* 0x000ea60000000800 */
[----:B------:R-:W-:Y:S04]  /*198f0*/  STL.64 [R1+0x10c8], R188 ;  /* 0x0010c8bc01007387 */ /* 0x000fe80000100a00 */
[----:B------:R-:W-:Y:S01]  /*19900*/  STL.64 [R1+0x10d0], R190 ;  /* 0x0010d0be01007387 */ /* 0x000fe20000100a00 */
[----:B------:R-:W-:-:S02]  /*19910*/  IMAD R252, R118, 0x11e, RZ ;  /* 0x0000011e76fc7824 */ /* 0x000fc400078e02ff */
[----:B------:R-:W-:Y:S01]  /*19920*/  FMUL R77, R27, 1.4426950216293334961 ;  /* 0x3fb8aa3b1b4d7820 */ /* 0x000fe20000400000 */
[----:B------:R0:W-:Y:S01]  /*19930*/  MUFU.EX2 R148, R61 ;  /* 0x0000003d00947308 */ /* 0x0001e20000000800 */
[----:B------:R-:W-:Y:S01]  /*19940*/  STL.64 [R1+0x10d8], R192 ;  /* 0x0010d8c001007387 */ /* 0x000fe20000100a00 */
[----:B----4-:R-:W4:Y:S03]  /*19950*/  LDC R175, c[0x0][0x3d8] ;  /* 0x0000f600ffaf7b82 */ /* 0x010f260000000800 */
[----:B------:R-:W-:Y:S04]  /*19960*/  STL.64 [R1+0x10e0], R194 ;  /* 0x0010e0c201007387 */ /* 0x000fe80000100a00 */
[----:B------:R-:W-:Y:S01]  /*19970*/  STL.64 [R1+0x10e8], R210 ;  /* 0x0010e8d201007387 */ /* 0x000fe20000100a00 */
[----:B------:R-:W0:Y:S01]  /*19980*/  MUFU.EX2 R214, R14 ;  /* 0x0000000e00d67308 */ /* 0x000e220000000800 */
[----:B------:R-:W1:Y:S02]  /*19990*/  LDC R174, c[0x0][0x3d8] ;  /* 0x0000f600ffae7b82 */ /* 0x000e640000000800 */
[----:B------:R-:W-:Y:S04]  /*199a0*/  STL.64 [R1+0x10f0], R212 ;  /* 0x0010f0d401007387 */ /* 0x000fe80000100a00 */
[----:B------:R-:W-:Y:S04]  /*199b0*/  STL.64 [R1+0x10f8], R216 ;  /* 0x0010f8d801007387 */ /* 0x000fe80000100a00 */
[----:B------:R-:W-:Y:S04]  /*199c0*/  STL.64 [R1+0x1100], R218 ;  /* 0x001100da01007387 */ /* 0x000fe80000100a00 */
[----:B------:R-:W-:Y:S04]  /*199d0*/  STL.64 [R1+0x1108], R220 ;  /* 0x001108dc01007387 */ /* 0x000fe80000100a00 */
[----:B------:R-:W-:Y:S04]  /*199e0*/  STL.64 [R1+0x1110], R222 ;  /* 0x001110de01007387 */ /* 0x000fe80000100a00 */
[----:B------:R0:W-:Y:S04]  /*199f0*/  STL.64 [R1+0x1118], R224 ;  /* 0x001118e001007387 */ /* 0x0001e80000100a00 */
[----:B------:R-:W-:Y:S04]  /*19a00*/  STL.64 [R1+0x1120], R226 ;  /* 0x001120e201007387 */ /* 0x000fe80000100a00 */
[----:B------:R1:W-:Y:S04]  /*19a10*/  STL.64 [R1+0x1128], R228 ;  /* 0x001128e401007387 */ /* 0x0003e80000100a00 */
[----:B------:R-:W-:Y:S04]  /*19a20*/  STL.64 [R1+0x1130], R230 ;  /* 0x001130e601007387 */ /* 0x000fe80000100a00 */
[----:B------:R1:W-:Y:S01]  /*19a30*/  STL.64 [R1+0x1138], R232 ;  /* 0x001138e801007387 */ /* 0x0003e20000100a00 */
[----:B0-----:R-:W-:-:S02]  /*19a40*/  LEA R251, R208, -R208, 0x7 ;  /* 0x800000d0d0fb7211 */ /* 0x001fc400078e38ff */
[----:B------:R-:W0:Y:S01]  /*19a50*/  LDC R208, c[0x0][0x3d8] ;  /* 0x0000f600ffd07b82 */ /* 0x000e220000000800 */
[----:B--2---:R-:W-:Y:S02]  /*19a60*/  IMAD R248, R119, 0x10c, RZ ;  /* 0x0000010c77f87824 */ /* 0x004fe400078e02ff */
[----:B------:R-:W-:Y:S01]  /*19a70*/  FMUL R61, R60, 1.4426950216293334961 ;  /* 0x3fb8aa3b3c3d7820 */ /* 0x000fe20000400000 */
[----:B------:R2:W-:Y:S01]  /*19a80*/  MUFU.EX2 R153, R77 ;  /* 0x0000004d00997308 */ /* 0x0005e20000000800 */
[----:B------:R-:W-:Y:S02]  /*19a90*/  IMAD R224, R207, 0x18c, RZ ;  /* 0x0000018ccfe07824 */ /* 0x000fe400078e02ff */
[----:B------:R-:W-:Y:S01]  /*19aa0*/  IMAD R221, R206, 0xc7, RZ ;  /* 0x000000c7cedd7824 */ /* 0x000fe200078e02ff */
[----:B------:R-:W-:Y:S01]  /*19ab0*/  LEA R102, R145, -R145, 0x4 ;  /* 0x8000009191667211 */ /* 0x000fe200078e20ff */
[----:B------:R-:W-:Y:S01]  /*19ac0*/  IMAD R213, R142, 0x1cc, RZ ;  /* 0x000001cc8ed57824 */ /* 0x000fe200078e02ff */
[----:B-1----:R-:W1:Y:S01]  /*19ad0*/  LDC R229, c[0x0][0x3d8] ;  /* 0x0000f600ffe57b82 */ /* 0x002e620000000800 */
[----:B------:R-:W-:-:S07]  /*19ae0*/  IMAD R233, R209, 0x97, RZ ;  /* 0x00000097d1e97824 */ /* 0x000fce00078e02ff */
[----:B------:R-:W1:Y:S01]  /*19af0*/  LDC R209, c[0x0][0x3d8] ;  /* 0x0000f600ffd17b82 */ /* 0x000e620000000800 */
[----:B------:R1:W-:Y:S01]  /*19b00*/  STL.64 [R1+0x1140], R234 ;  /* 0x001140ea01007387 */ /* 0x0003e20000100a00 */
[----:B0-----:R-:W-:Y:S02]  /*19b10*/  IMAD R119, R208, 0x87, RZ ;  /* 0x00000087d0777824 */ /* 0x001fe400078e02ff */
[----:B------:R-:W-:-:S04]  /*19b20*/  FADD R60, R68, -R198 ;  /* 0x800000c6443c7221 */ /* 0x000fc80000000000 */
[----:B------:R-:W0:Y:S01]  /*19b30*/  LDC R208, c[0x0][0x3d8] ;  /* 0x0000f600ffd07b82 */ /* 0x000e220000000800 */
[----:B--2---:R-:W-:-:S07]  /*19b40*/  IMAD R77, R149, 0x4e, RZ ;  /* 0x0000004e954d7824 */ /* 0x004fce00078e02ff */
[----:B------:R-:W2:Y:S01]  /*19b50*/  LDC R207, c[0x0][0x3d8] ;  /* 0x0000f600ffcf7b82 */ /* 0x000ea20000000800 */
[----:B-1----:R-:W-:-:S07]  /*19b60*/  IMAD R234, R209, 0x13c, RZ ;  /* 0x0000013cd1ea7824 */ /* 0x002fce00078e02ff */
[----:B------:R-:W1:Y:S08]  /*19b70*/  LDC R206, c[0x0][0x3d8] ;  /* 0x0000f600ffce7b82 */ /* 0x000e700000000800 */
[----:B------:R-:W1:Y:S01]  /*19b80*/  LDC R209, c[0x0][0x3d8] ;  /* 0x0000f600ffd17b82 */ /* 0x000e620000000800 */
[----:B0-----:R-:W-:-:S07]  /*19b90*/  IMAD R118, R208, 0x12c, RZ ;  /* 0x0000012cd0767824 */ /* 0x001fce00078e02ff */
[----:B------:R-:W0:Y:S08]  /*19ba0*/  LDC R208, c[0x0][0x3d8] ;  /* 0x0000f600ffd07b82 */ /* 0x000e300000000800 */
[----:B------:R-:W0:Y:S01]  /*19bb0*/  LDC R235, c[0x0][0x3d8] ;  /* 0x0000f600ffeb7b82 */ /* 0x000e220000000800 */
[----:B-1----:R-:W-:-:S07]  /*19bc0*/  IMAD R232, R209, 0x14c, RZ ;  /* 0x0000014cd1e87824 */ /* 0x002fce00078e02ff */
[----:B------:R-:W1:Y:S02]  /*19bd0*/  LDC R209, c[0x0][0x3d8] ;  /* 0x0000f600ffd17b82 */ /* 0x000e640000000800 */
[----:B-1----:R-:W-:-:S06]  /*19be0*/  IMAD R228, R209, 0xa7, RZ ;  /* 0x000000a7d1e47824 */ /* 0x002fcc00078e02ff */
[----:B------:R-:W1:Y:S01]  /*19bf0*/  LDC R209, c[0x0][0x3d8] ;  /* 0x0000f600ffd17b82 */ /* 0x000e620000000800 */
[----:B0-----:R-:W-:-:S07]  /*19c00*/  IMAD R231, R208, 0x9f, RZ ;  /* 0x0000009fd0e77824 */ /* 0x001fce00078e02ff */
[----:B------:R-:W0:Y:S01]  /*19c10*/  LDC R208, c[0x0][0x3d8] ;  /* 0x0000f600ffd07b82 */ /* 0x000e220000000800 */
[----:B-1----:R-:W-:-:S07]  /*19c20*/  IMAD R227, R209, 0xaf, RZ ;  /* 0x000000afd1e37824 */ /* 0x002fce00078e02ff */
[----:B------:R-:W1:Y:S01]  /*19c30*/  LDC R209, c[0x0][0x3d8] ;  /* 0x0000f600ffd17b82 */ /* 0x000e620000000800 */
[----:B0-----:R-:W-:-:S07]  /*19c40*/  IMAD R230, R208, 0x15c, RZ ;  /* 0x0000015cd0e67824 */ /* 0x001fce00078e02ff */
[----:B------:R-:W0:Y:S01]  /*19c50*/  LDC R208, c[0x0][0x3d8] ;  /* 0x0000f600ffd07b82 */ /* 0x000e220000000800 */
[----:B------:R1:W-:Y:S02]  /*19c60*/  MUFU.EX2 R149, R61 ;  /* 0x0000003d00957308 */ /* 0x0003e40000000800 */
[----:B-1----:R-:W-:-:S05]  /*19c70*/  IMAD R225, R209, 0xb7, RZ ;  /* 0x000000b7d1e17824 */ /* 0x002fca00078e02ff */
[----:B------:R-:W1:Y:S01]  /*19c80*/  LDC R209, c[0x0][0x3d8] ;  /* 0x0000f600ffd17b82 */ /* 0x000e620000000800 */
[----:B------:R-:W-:Y:S01]  /*19c90*/  FMUL R61, R60, 1.4426950216293334961 ;  /* 0x3fb8aa3b3c3d7820 */ /* 0x000fe20000400000 */
[----:B------:R-:W-:-:S03]  /*19ca0*/  FADD R60, R69, -R198 ;  /* 0x800000c6453c7221 */ /* 0x000fc60000000000 */
[----:B------:R0:W-:Y:S02]  /*19cb0*/  MUFU.EX2 R147, R61 ;  /* 0x0000003d00937308 */ /* 0x0001e40000000800 */
[----:B0-----:R-:W-:Y:S01]  /*19cc0*/  FMUL R61, R60, 1.4426950216293334961 ;  /* 0x3fb8aa3b3c3d7820 */ /* 0x001fe20000400000 */
[----:B------:R-:W-:Y:S01]  /*19cd0*/  FADD R60, R70, -R198 ;  /* 0x800000c6463c7221 */ /* 0x000fe20000000000 */
[----:B------:R-:W-:Y:S02]  /*19ce0*/  IMAD R70, R208, 0x16c, RZ ;  /* 0x0000016cd0467824 */ /* 0x000fe400078e02ff */
[----:B------:R-:W0:Y:S01]  /*19cf0*/  LDC R208, c[0x0][0x3d8] ;  /* 0x0000f600ffd07b82 */ /* 0x000e220000000800 */
[----:B-1----:R-:W-:-:S07]  /*19d00*/  IMAD R226, R209, 0x17c, RZ ;  /* 0x0000017cd1e27824 */ /* 0x002fce00078e02ff */
[----:B------:R-:W1:Y:S01]  /*19d10*/  LDC R209, c[0x0][0x3d8] ;  /* 0x0000f600ffd17b82 */ /* 0x000e620000000800 */
[----:B------:R2:W-:Y:S02]  /*19d20*/  MUFU.EX2 R146, R61 ;  /* 0x0000003d00927308 */ /* 0x0005e40000000800 */
[----:B--2---:R-:W-:Y:S01]  /*19d30*/  FMUL R61, R60, 1.4426950216293334961 ;  /* 0x3fb8aa3b3c3d7820 */ /* 0x004fe20000400000 */
[----:B------:R-:W-:Y:S01]  /*19d40*/  FADD R60, R71, -R198 ;  /* 0x800000c6473c7221 */ /* 0x000fe20000000000 */
[----:B0-----:R-:W-:-:S03]  /*19d50*/  IMAD R223, R208, 0xbf, RZ ;  /* 0x000000bfd0df7824 */ /* 0x001fc600078e02ff */
[----:B------:R-:W0:Y:S01]  /*19d60*/  LDC R208, c[0x0][0x3d8] ;  /* 0x0000f600ffd07b82 */ /* 0x000e220000000800 */
[----:B-1----:R-:W-:Y:S02]  /*19d70*/  IMAD R71, R209, 0x17e, RZ ;  /* 0x0000017ed1477824 */ /* 0x002fe400078e02ff */
[----:B------:R-:W-:-:S05]  /*19d80*/  IMAD R209, R207, 0x1e, RZ ;  /* 0x0000001ecfd17824 */ /* 0x000fca00078e02ff */
[----:B------:R-:W1:Y:S01]  /*19d90*/  LDC R207, c[0x0][0x3d8] ;  /* 0x0000f600ffcf7b82 */ /* 0x000e620000000800 */
[----:B0-----:R-:W-:-:S05]  /*19da0*/  IMAD R208, R208, 0xe, RZ ;  /* 0x0000000ed0d07824 */ /* 0x001fca00078e02ff */
[----:B------:R-:W-:Y:S01]  /*19db0*/  IADD3 R210, P3, PT, R208, R204, RZ ;  /* 0x000000ccd0d27210 */ /* 0x000fe20007f7e0ff */
[----:B-1----:R-:W-:-:S03]  /*19dc0*/  IMAD R207, R207, 0x3e, RZ ;  /* 0x0000003ecfcf7824 */ /* 0x002fc600078e02ff */
[-C--:B------:R-:W-:Y:S02]  /*19dd0*/  LEA.HI.X.SX32 R211, R101, R205.reuse, 0x1, P3 ;  /* 0x000000cd65d37211 */ /* 0x080fe400018f0eff */
[-C--:B------:R-:W-:Y:S02]  /*19de0*/  IADD3 R190, P3, PT, R207, R204.reuse, RZ ;  /* 0x000000cccfbe7210 */ /* 0x080fe40007f7e0ff */
[----:B------:R-:W0:Y:S01]  /*19df0*/  LDC R207, c[0x0][0x3d8] ;  /* 0x0000f600ffcf7b82 */ /* 0x000e220000000800 */
[----:B------:R-:W-:Y:S01]  /*19e00*/  IMAD R206, R206, 0x2e, RZ ;  /* 0x0000002ecece7824 */ /* 0x000fe200078e02ff */
[----:B------:R-:W-:Y:S04]  /*19e10*/  STL.64 [R1+0x1150], R236 ;  /* 0x001150ec01007387 */ /* 0x000fe80000100a00 */
[-C--:B------:R-:W-:Y:S01]  /*19e20*/  IADD3 R192, P4, PT, R206, R204.reuse, RZ ;  /* 0x000000cccec07210 */ /* 0x080fe20007f9e0ff */
[----:B------:R-:W-:Y:S01]  /*19e30*/  STL.64 [R1+0x1158], R238 ;  /* 0x001158ee01007387 */ /* 0x000fe20000100a00 */
[-C--:B------:R-:W-:Y:S01]  /*19e40*/  LEA.HI.X.SX32 R191, R113, R205.reuse, 0x1, P3 ;  /* 0x000000cd71bf7211 */ /* 0x080fe200018f0eff */
[----:B------:R-:W1:Y:S01]  /*19e50*/  LDC R206, c[0x0][0x3d8] ;  /* 0x0000f600ffce7b82 */ /* 0x000e620000000800 */
[----:B------:R-:W-:Y:S01]  /*19e60*/  LEA.HI.X.SX32 R193, R112, R205, 0x1, P4 ;  /* 0x000000cd70c17211 */ /* 0x000fe200020f0eff */
[----:B------:R-:W-:Y:S01]  /*19e70*/  STL.64 [R1+0x1160], R240 ;  /* 0x001160f001007387 */ /* 0x000fe20000100a00 */
[----:B------:R-:W-:-:S03]  /*19e80*/  IADD3 R186, P4, PT, R62, R204, RZ ;  /* 0x000000cc3eba7210 */ /* 0x000fc60007f9e0ff */
[----:B------:R-:W-:Y:S01]  /*19e90*/  STL.64 [R1+0x1168], R242 ;  /* 0x001168f201007387 */ /* 0x000fe20000100a00 */
[----:B------:R-:W-:-:S03]  /*19ea0*/  LEA.HI.X.SX32 R187, R121, R205, 0x1, P4 ;  /* 0x000000cd79bb7211 */ /* 0x000fc600020f0eff */
[----:B------:R-:W-:Y:S01]  /*19eb0*/  STL.64 [R1+0x1178], R244 ;  /* 0x001178f401007387 */ /* 0x000fe20000100a00 */
[----:B0-----:R-:W-:-:S03]  /*19ec0*/  IMAD R207, R207, 0x8c, RZ ;  /* 0x0000008ccfcf7824 */ /* 0x001fc600078e02ff */
[----:B------:R-:W-:Y:S04]  /*19ed0*/  STL.64 [R1+0x1180], R246 ;  /* 0x001180f601007387 */ /* 0x000fe80000100a00 */
[----:B------:R-:W-:Y:S04]  /*19ee0*/  STL.64 [R1+0x1188], R214 ;  /* 0x001188d601007387 */ /* 0x000fe80000100a00 */
[----:B------:R0:W-:Y:S02]  /*19ef0*/  STL.64 [R1+0x1190], R170 ;  /* 0x001190aa01007387 */ /* 0x0001e40000100a00 */
[----:B0-----:R-:W-:-:S02]  /*19f00*/  IADD3 R170, P4, PT, R207, R204, RZ ;  /* 0x000000cccfaa7210 */ /* 0x001fc40007f9e0ff */
[----:B------:R-:W0:Y:S02]  /*19f10*/  LDC R207, c[0x0][0x3d8] ;  /* 0x0000f600ffcf7b82 */ /* 0x000e240000000800 */
[----:B0-----:R-:W-:-:S05]  /*19f20*/  IMAD R207, R207, 0x46, RZ ;  /* 0x00000046cfcf7824 */ /* 0x001fca00078e02ff */
[----:B------:R-:W-:Y:S02]  /*19f30*/  LEA.HI.X.SX32 R171, R207, R205, 0x1, P4 ;  /* 0x000000cdcfab7211 */ /* 0x000fe400020f0eff */
[----:B------:R-:W0:Y:S01]  /*19f40*/  LDC R207, c[0x0][0x3d8] ;  /* 0x0000f600ffcf7b82 */ /* 0x000e220000000800 */
[----:B------:R-:W-:-:S04]  /*19f50*/  IADD3 R184, P3, PT, R93, R204, RZ ;  /* 0x000000cc5db87210 */ /* 0x000fc80007f7e0ff */
[-C--:B------:R-:W-:Y:S02]  /*19f60*/  LEA.HI.X.SX32 R185, R122, R205.reuse, 0x1, P3 ;  /* 0x000000cd7ab97211 */ /* 0x080fe400018f0eff */
[-C--:B------:R-:W-:Y:S01]  /*19f70*/  IADD3 R180, P3, PT, R94, R204.reuse, RZ ;  /* 0x000000cc5eb47210 */ /* 0x080fe20007f7e0ff */
[----:B----4-:R-:W-:Y:S01]  /*19f80*/  IMAD R68, R175, 0x12e, RZ ;  /* 0x0000012eaf447824 */ /* 0x010fe200078e02ff */
[-C--:B------:R-:W-:Y:S01]  /*19f90*/  IADD3 R194, P2, PT, R209, R204.reuse, RZ ;  /* 0x000000ccd1c27210 */ /* 0x080fe20007f5e0ff */
[----:B------:R-:W2:Y:S01]  /*19fa0*/  LDC R175, c[0x0][0x3d8] ;  /* 0x0000f600ffaf7b82 */ /* 0x000ea20000000800 */
[-C--:B------:R-:W-:Y:S01]  /*19fb0*/  LEA.HI.X.SX32 R181, R125, R205.reuse, 0x1, P3 ;  /* 0x000000cd7db57211 */ /* 0x080fe200018f0eff */
[----:B------:R4:W-:Y:S01]  /*19fc0*/  MUFU.EX2 R145, R61 ;  /* 0x0000003d00917308 */ /* 0x0009e20000000800 */
[----:B0-----:R-:W-:Y:S02]  /*19fd0*/  IMAD R207, R207, 0xac, RZ ;  /* 0x000000accfcf7824 */ /* 0x001fe400078e02ff */
[----:B-1----:R-:W-:Y:S01]  /*19fe0*/  IMAD R206, R206, 0x9c, RZ ;  /* 0x0000009ccece7824 */ /* 0x002fe200078e02ff */
[-C--:B------:R-:W-:Y:S01]  /*19ff0*/  IADD3 R178, P4, PT, R97, R204.reuse, RZ ;  /* 0x000000cc61b27210 */ /* 0x080fe20007f9e0ff */
[----:B------:R-:W-:Y:S01]  /*1a000*/  IMAD R212, R117, 0x1dc, RZ ;  /* 0x000001dc75d47824 */ /* 0x000fe200078e02ff */
[----:B------:R-:W-:Y:S01]  /*1a010*/  IADD3 R246, P3, PT, R207, R204, RZ ;  /* 0x000000cccff67210 */ /* 0x000fe20007f7e0ff */
[----:B------:R-:W-:Y:S01]  /*1a020*/  IMAD R217, R140, 0x1be, RZ ;  /* 0x000001be8cd97824 */ /* 0x000fe200078e02ff */
[----:B------:R-:W0:Y:S01]  /*1a030*/  LDC R207, c[0x0][0x3d8] ;  /* 0x0000f600ffcf7b82 */ /* 0x000e220000000800 */
[----:B----4-:R-:W-:Y:S01]  /*1a040*/  FMUL R61, R60, 1.4426950216293334961 ;  /* 0x3fb8aa3b3c3d7820 */ /* 0x010fe20000400000 */
[----:B------:R-:W-:Y:S01]  /*1a050*/  FADD R60, R72, -R198 ;  /* 0x800000c6483c7221 */ /* 0x000fe20000000000 */
[----:B------:R-:W-:-:S02]  /*1a060*/  LEA.HI.X.SX32 R195, R102, R205, 0x1, P2 ;  /* 0x000000cd66c37211 */ /* 0x000fc400010f0eff */
[-C--:B------:R-:W-:Y:S01]  /*1a070*/  IADD3 R188, P2, PT, R77, R204.reuse, RZ ;  /* 0x000000cc4dbc7210 */ /* 0x080fe20007f5e0ff */
[----:B------:R1:W-:Y:S01]  /*1a080*/  MUFU.EX2 R144, R61 ;  /* 0x0000003d00907308 */ /* 0x0003e20000000800 */
[----:B------:R-:W-:Y:S01]  /*1a090*/  IMAD R216, R137, 0xd7, RZ ;  /* 0x000000d789d87824 */ /* 0x000fe200078e02ff */
[----:B------:R-:W4:Y:S01]  /*1a0a0*/  LDC R122, c[0x0][0x3d8] ;  /* 0x0000f600ff7a7b82 */ /* 0x000f220000000800 */
[-C--:B------:R-:W-:Y:S02]  /*1a0b0*/  LEA.HI.X.SX32 R189, R120, R205.reuse, 0x1, P2 ;  /* 0x000000cd78bd7211 */ /* 0x080fe400010f0eff */
[-C--:B------:R-:W-:Y:S01]  /*1a0c0*/  IADD3 R182, P2, PT, R63, R204.reuse, RZ ;  /* 0x000000cc3fb67210 */ /* 0x080fe20007f5e0ff */
[----:B-1----:R-:W-:Y:S01]  /*1a0d0*/  FMUL R61, R60, 1.4426950216293334961 ;  /* 0x3fb8aa3b3c3d7820 */ /* 0x002fe20000400000 */
[----:B------:R-:W-:Y:S02]  /*1a0e0*/  FADD R60, R73, -R198 ;  /* 0x800000c6493c7221 */ /* 0x000fe40000000000 */
[----:B------:R-:W-:Y:S01]  /*1a0f0*/  LEA.HI.X.SX32 R183, R123, R205, 0x1, P2 ;  /* 0x000000cd7bb77211 */ /* 0x000fe200010f0eff */
[----:B------:R1:W-:Y:S01]  /*1a100*/  MUFU.EX2 R132, R61 ;  /* 0x0000003d00847308 */ /* 0x0003e20000000800 */
[----:B------:R-:W-:-:S02]  /*1a110*/  IADD3 R214, P2, PT, R206, R204, RZ ;  /* 0x000000ccced67210 */ /* 0x000fc40007f5e0ff */
[-C--:B------:R-:W-:Y:S01]  /*1a120*/  LEA.HI.X.SX32 R247, R203, R205.reuse, 0x1, P3 ;  /* 0x000000cdcbf77211 */ /* 0x080fe200018f0eff */
[----:B--2---:R-:W-:Y:S01]  /*1a130*/  IMAD R69, R175, 0x14e, RZ ;  /* 0x0000014eaf457824 */ /* 0x004fe200078e02ff */
[-C--:B------:R-:W-:Y:S01]  /*1a140*/  LEA.HI.X.SX32 R179, R126, R205.reuse, 0x1, P4 ;  /* 0x000000cd7eb37211 */ /* 0x080fe200020f0eff */
[----:B0-----:R-:W-:Y:S01]  /*1a150*/  IMAD R207, R207, 0xbc, RZ ;  /* 0x000000bccfcf7824 */ /* 0x001fe200078e02ff */
[----:B------:R-:W0:Y:S01]  /*1a160*/  LDC R123, c[0x0][0x3d8] ;  /* 0x0000f600ff7b7b82 */ /* 0x000e220000000800 */
[----:B-1----:R-:W-:Y:S01]  /*1a170*/  FMUL R61, R60, 1.4426950216293334961 ;  /* 0x3fb8aa3b3c3d7820 */ /* 0x002fe20000400000 */
[----:B------:R-:W-:Y:S01]  /*1a180*/  FADD R60, R74, -R198 ;  /* 0x800000c64a3c7221 */ /* 0x000fe20000000000 */
[----:B------:R-:W-:Y:S01]  /*1a190*/  IMAD R74, R174, 0x1ce, RZ ;  /* 0x000001ceae4a7824 */ /* 0x000fe200078e02ff */
[-C--:B------:R-:W-:Y:S02]  /*1a1a0*/  IADD3 R174, P3, PT, R100, R204.reuse, RZ ;  /* 0x000000cc64ae7210 */ /* 0x080fe40007f7e0ff */
[----:B------:R-:W-:Y:S01]  /*1a1b0*/  LEA.HI.X.SX32 R215, R77, R205, 0x1, P2 ;  /* 0x000000cd4dd77211 */ /* 0x000fe200010f0eff */
[----:B------:R1:W-:Y:S01]  /*1a1c0*/  MUFU.EX2 R143, R61 ;  /* 0x0000003d008f7308 */ /* 0x0003e20000000800 */
[----:B------:R-:W-:-:S02]  /*1a1d0*/  IADD3 R176, P2, PT, R64, R204, RZ ;  /* 0x000000cc40b07210 */ /* 0x000fc40007f5e0ff */
[-C--:B------:R-:W-:Y:S02]  /*1a1e0*/  LEA.HI.X.SX32 R175, R128, R205.reuse, 0x1, P3 ;  /* 0x000000cd80af7211 */ /* 0x080fe400018f0eff */
[-C--:B------:R-:W-:Y:S02]  /*1a1f0*/  IADD3 R242, P3, PT, R201, R204.reuse, RZ ;  /* 0x000000ccc9f27210 */ /* 0x080fe40007f7e0ff */
[----:B------:R-:W-:Y:S01]  /*1a200*/  LEA.HI.X.SX32 R177, R127, R205, 0x1, P2 ;  /* 0x000000cd7fb17211 */ /* 0x000fe200010f0eff */
[----:B-1----:R-:W-:Y:S01]  /*1a210*/  FMUL R61, R60, 1.4426950216293334961 ;  /* 0x3fb8aa3b3c3d7820 */ /* 0x002fe20000400000 */
[----:B------:R-:W-:Y:S01]  /*1a220*/  FADD R60, R75, -R198 ;  /* 0x800000c64b3c7221 */ /* 0x000fe20000000000 */
[----:B------:R-:W-:Y:S01]  /*1a230*/  IMAD R75, R116, 0x1ee, RZ ;  /* 0x000001ee744b7824 */ /* 0x000fe200078e02ff */
[-C--:B------:R-:W-:Y:S02]  /*1a240*/  IADD3 R244, P4, PT, R207, R204.reuse, RZ ;  /* 0x000000cccff47210 */ /* 0x080fe40007f9e0ff */
[----:B------:R-:W-:-:S02]  /*1a250*/  IADD3 R116, P2, PT, R202, R204, RZ ;  /* 0x000000ccca747210 */ /* 0x000fc40007f5e0ff */
[-C--:B------:R-:W-:Y:S02]  /*1a260*/  LEA.HI.X.SX32 R243, R93, R205.reuse, 0x1, P3 ;  /* 0x000000cd5df37211 */ /* 0x080fe400018f0eff */
[-C--:B------:R-:W-:Y:S02]  /*1a270*/  IADD3 R202, P3, PT, R111, R204.reuse, RZ ;  /* 0x000000cc6fca7210 */ /* 0x080fe40007f7e0ff */
[-C--:B------:R-:W-:Y:S02]  /*1a280*/  LEA.HI.X.SX32 R245, R62, R205.reuse, 0x1, P4 ;  /* 0x000000cd3ef57211 */ /* 0x080fe400020f0eff */
[-C--:B------:R-:W-:Y:S02]  /*1a290*/  IADD3 R208, P4, PT, R65, R204.reuse, RZ ;  /* 0x000000cc41d07210 */ /* 0x080fe40007f9e0ff */
[----:B------:R-:W-:Y:S01]  /*1a2a0*/  LEA.HI.X.SX32 R203, R250, R205, 0x1, P3 ;  /* 0x000000cdfacb7211 */ /* 0x000fe200018f0eff */
[----:B------:R1:W-:Y:S01]  /*1a2b0*/  MUFU.EX2 R142, R61 ;  /* 0x0000003d008e7308 */ /* 0x0003e20000000800 */
[----:B------:R-:W-:-:S02]  /*1a2c0*/  IADD3 R236, P3, PT, R248, R204, RZ ;  /* 0x000000ccf8ec7210 */ /* 0x000fc40007f7e0ff */
[-C--:B------:R-:W-:Y:S02]  /*1a2d0*/  LEA.HI.X.SX32 R209, R129, R205.reuse, 0x1, P4 ;  /* 0x000000cd81d17211 */ /* 0x080fe400020f0eff */
[-C--:B------:R-:W-:Y:S02]  /*1a2e0*/  IADD3 R240, P4, PT, R197, R204.reuse, RZ ;  /* 0x000000ccc5f07210 */ /* 0x080fe40007f9e0ff */
[-C--:B------:R-:W-:Y:S01]  /*1a2f0*/  LEA.HI.X.SX32 R237, R2, R205.reuse, 0x1, P3 ;  /* 0x000000cd02ed7211 */ /* 0x080fe200018f0eff */
[----:B-1----:R-:W-:Y:S01]  /*1a300*/  FMUL R61, R60, 1.4426950216293334961 ;  /* 0x3fb8aa3b3c3d7820 */ /* 0x002fe20000400000 */
[----:B------:R-:W-:Y:S01]  /*1a310*/  FADD R60, R76, -R198 ;  /* 0x800000c64c3c7221 */ /* 0x000fe20000000000 */
[----:B------:R-:W-:Y:S01]  /*1a320*/  IMAD R76, R235, 0x8f, RZ ;  /* 0x0000008feb4c7824 */ /* 0x000fe200078e02ff */
[----:B------:R-:W-:Y:S01]  /*1a330*/  IADD3 R2, P3, PT, R252, R204, RZ ;  /* 0x000000ccfc027210 */ /* 0x000fe20007f7e0ff */
[----:B------:R-:W1:Y:S01]  /*1a340*/  LDC R235, c[0x0][0x3d8] ;  /* 0x0000f600ffeb7b82 */ /* 0x000e620000000800 */
[----:B------:R-:W-:-:S02]  /*1a350*/  LEA.HI.X.SX32 R241, R3, R205, 0x1, P4 ;  /* 0x000000cd03f17211 */ /* 0x000fc400020f0eff */
[----:B------:R-:W-:-:S05]  /*1a360*/  LEA.HI.X.SX32 R3, R76, R205, 0x1, P3 ;  /* 0x000000cd4c037211 */ /* 0x000fca00018f0eff */
[----:B------:R-:W2:Y:S01]  /*1a370*/  LDC R76, c[0x0][0x3d8] ;  /* 0x0000f600ff4c7b82 */ /* 0x000ea20000000800 */
[-C--:B------:R-:W-:Y:S02]  /*1a380*/  LEA.HI.X.SX32 R117, R200, R205.reuse, 0x1, P2 ;  /* 0x000000cdc8757211 */ /* 0x080fe400010f0eff */
[-C--:B------:R-:W-:Y:S01]  /*1a390*/  IADD3 R206, P2, PT, R110, R204.reuse, RZ ;  /* 0x000000cc6ece7210 */ /* 0x080fe20007f5e0ff */
[----:B------:R0:W-:Y:S03]  /*1a3a0*/  MUFU.EX2 R141, R61 ;  /* 0x0000003d008d7308 */ /* 0x0001e60000000800 */
[----:B------:R-:W-:Y:S02]  /*1a3b0*/  LEA.HI.X.SX32 R207, R130, R205, 0x1, P2 ;  /* 0x000000cd82cf7211 */ /* 0x000fe400010f0eff */
[----:B------:R-:W-:Y:S01]  /*1a3c0*/  IADD3 R238, P2, PT, R196, R204, RZ ;  /* 0x000000ccc4ee7210 */ /* 0x000fe20007f5e0ff */
[----:B0-----:R-:W-:Y:S01]  /*1a3d0*/  FMUL R61, R60, 1.4426950216293334961 ;  /* 0x3fb8aa3b3c3d7820 */ /* 0x001fe20000400000 */
[----:B------:R-:W-:-:S02]  /*1a3e0*/  FADD R60, R78, -R198 ;  /* 0x800000c64e3c7221 */ /* 0x000fc40000000000 */
[-C--:B------:R-:W-:Y:S02]  /*1a3f0*/  LEA.HI.X.SX32 R239, R63, R205.reuse, 0x1, P2 ;  /* 0x000000cd3fef7211 */ /* 0x080fe400010f0eff */
[-C--:B------:R-:W-:Y:S01]  /*1a400*/  IADD3 R196, P2, PT, R249, R204.reuse, RZ ;  /* 0x000000ccf9c47210 */ /* 0x080fe20007f5e0ff */
[----:B------:R0:W-:Y:S01]  /*1a410*/  MUFU.EX2 R140, R61 ;  /* 0x0000003d008c7308 */ /* 0x0001e20000000800 */
[----:B-1----:R-:W-:Y:S02]  /*1a420*/  IMAD R101, R235, 0x96, RZ ;  /* 0x00000096eb657824 */ /* 0x002fe400078e02ff */
[-C--:B------:R-:W-:Y:S01]  /*1a430*/  LEA.HI.X.SX32 R197, R119, R205.reuse, 0x1, P2 ;  /* 0x000000cd77c57211 */ /* 0x080fe200010f0eff */
[----:B------:R-:W-:Y:S01]  /*1a440*/  IMAD R73, R139, 0x1bc, RZ ;  /* 0x000001bc8b497824 */ /* 0x000fe200078e02ff */
[----:B------:R-:W-:Y:S01]  /*1a450*/  IADD3 R118, P2, PT, R118, R204, RZ ;  /* 0x000000cc76767210 */ /* 0x000fe20007f5e0ff */
[----:B--2---:R-:W-:Y:S02]  /*1a460*/  IMAD R76, R76, 0x13e, RZ ;  /* 0x0000013e4c4c7824 */ /* 0x004fe400078e02ff */
[----:B0-----:R-:W-:Y:S01]  /*1a470*/  FMUL R61, R60, 1.4426950216293334961 ;  /* 0x3fb8aa3b3c3d7820 */ /* 0x001fe20000400000 */
[----:B------:R-:W-:Y:S01]  /*1a480*/  FADD R60, R79, -R198 ;  /* 0x800000c64f3c7221 */ /* 0x000fe20000000000 */
[----:B------:R-:W-:-:S02]  /*1a490*/  LEA.HI.X.SX32 R119, R101, R205, 0x1, P2 ;  /* 0x000000cd65777211 */ /* 0x000fc400010f0eff */
[----:B------:R0:W-:Y:S01]  /*1a4a0*/  MUFU.EX2 R139, R61 ;  /* 0x0000003d008b7308 */ /* 0x0001e20000000800 */
[----:B------:R-:W-:Y:S01]  /*1a4b0*/  IADD3 R248, P2, PT, R76, R204, RZ ;  /* 0x000000cc4cf87210 */ /* 0x000fe20007f5e0ff */
[----:B------:R-:W1:Y:S01]  /*1a4c0*/  LDC R101, c[0x0][0x3d8] ;  /* 0x0000f600ff657b82 */ /* 0x000e620000000800 */
[----:B0-----:R-:W-:Y:S01]  /*1a4d0*/  FMUL R61, R60, 1.4426950216293334961 ;  /* 0x3fb8aa3b3c3d7820 */ /* 0x001fe20000400000 */
[----:B------:R-:W-:-:S06]  /*1a4e0*/  FADD R60, R80, -R198 ;  /* 0x800000c6503c7221 */ /* 0x000fcc0000000000 */
[----:B------:R-:W0:Y:S01]  /*1a4f0*/  LDC R76, c[0x0][0x3d8] ;  /* 0x0000f600ff4c7b82 */ /* 0x000e220000000800 */
[----:B------:R2:W-:Y:S01]  /*1a500*/  MUFU.EX2 R137, R61 ;  /* 0x0000003d00897308 */ /* 0x0005e20000000800 */
[----:B------:R-:W-:Y:S01]  /*1a510*/  IMAD R219, R138, 0x1ae, RZ ;  /* 0x000001ae8adb7824 */ /* 0x000fe200078e02ff */
[----:B------:R-:W-:Y:S01]  /*1a520*/  IADD3 R200, P4, PT, R66, R204, RZ ;  /* 0x000000cc42c87210 */ /* 0x000fe20007f9e0ff */
[----:B--2---:R-:W-:Y:S01]  /*1a530*/  FMUL R61, R60, 1.4426950216293334961 ;  /* 0x3fb8aa3b3c3d7820 */ /* 0x004fe20000400000 */
[----:B------:R-:W-:-:S04]  /*1a540*/  FADD R60, R81, -R198 ;  /* 0x800000c6513c7221 */ /* 0x000fc80000000000 */
[----:B------:R2:W-:Y:S01]  /*1a550*/  MUFU.EX2 R138, R61 ;  /* 0x0000003d008a7308 */ /* 0x0005e20000000800 */
[----:B------:R-:W-:Y:S01]  /*1a560*/  IMAD R220, R136, 0x1ac, RZ ;  /* 0x000001ac88dc7824 */ /* 0x000fe200078e02ff */
[----:B------:R-:W-:Y:S01]  /*1a570*/  LEA.HI.X.SX32 R201, R251, R205, 0x1, P4 ;  /* 0x000000cdfbc97211 */ /* 0x000fe200020f0eff */
[----:B--2---:R-:W-:Y:S01]  /*1a580*/  FMUL R61, R60, 1.4426950216293334961 ;  /* 0x3fb8aa3b3c3d7820 */ /* 0x004fe20000400000 */
[----:B------:R-:W-:-:S04]  /*1a590*/  FADD R60, R82, -R198 ;  /* 0x800000c6523c7221 */ /* 0x000fc80000000000 */
[----:B------:R2:W-:Y:S01]  /*1a5a0*/  MUFU.EX2 R136, R61 ;  /* 0x0000003d00887308 */ /* 0x0005e20000000800 */
[-C--:B------:R-:W-:Y:S01]  /*1a5b0*/  IADD3 R120, P4, PT, R67, R204.reuse, RZ ;  /* 0x000000cc43787210 */ /* 0x080fe20007f9e0ff */
[----:B------:R-:W-:Y:S02]  /*1a5c0*/  IMAD R72, R135, 0x19e, RZ ;  /* 0x0000019e87487824 */ /* 0x000fe400078e02ff */
[----:B--2---:R-:W-:Y:S01]  /*1a5d0*/  FMUL R61, R60, 1.4426950216293334961 ;  /* 0x3fb8aa3b3c3d7820 */ /* 0x004fe20000400000 */
[----:B------:R-:W-:Y:S01]  /*1a5e0*/  FADD R60, R83, -R198 ;  /* 0x800000c6533c7221 */ /* 0x000fe20000000000 */
[----:B------:R-:W-:Y:S02]  /*1a5f0*/  LEA.HI.X.SX32 R121, R94, R205, 0x1, P4 ;  /* 0x000000cd5e797211 */ /* 0x000fe400020f0eff */
[----:B------:R2:W-:Y:S01]  /*1a600*/  MUFU.EX2 R135, R61 ;  /* 0x0000003d00877308 */ /* 0x0005e20000000800 */
[----:B------:R-:W-:Y:S01]  /*1a610*/  IADD3 R250, P4, PT, R68, R204, RZ ;  /* 0x000000cc44fa7210 */ /* 0x000fe20007f9e0ff */
[----:B---3--:R-:W-:-:S02]  /*1a620*/  IMAD R222, R134, 0x19c, RZ ;  /* 0x0000019c86de7824 */ /* 0x008fc400078e02ff */
[----:B--2---:R-:W-:Y:S01]  /*1a630*/  FMUL R61, R60, 1.4426950216293334961 ;  /* 0x3fb8aa3b3c3d7820 */ /* 0x004fe20000400000 */
[--C-:B------:R-:W-:Y:S01]  /*1a640*/  FADD R60, R84, -R198.reuse ;  /* 0x800000c6543c7221 */ /* 0x100fe20000000000 */
[-C--:B------:R-:W-:Y:S02]  /*1a650*/  LEA.HI.X.SX32 R251, R233, R205.reuse, 0x1, P4 ;  /* 0x000000cde9fb7211 */ /* 0x080fe400020f0eff */
[----:B------:R2:W-:Y:S01]  /*1a660*/  MUFU.EX2 R134, R61 ;  /* 0x0000003d00867308 */ /* 0x0005e20000000800 */
[----:B-1----:R-:W-:Y:S01]  /*1a670*/  IMAD R101, R101, 0xa6, RZ ;  /* 0x000000a665657824 */ /* 0x002fe200078e02ff */
[----:B------:R-:W-:Y:S01]  /*1a680*/  IADD3 R232, P4, PT, R232, R204, RZ ;  /* 0x000000cce8e87210 */ /* 0x000fe20007f9e0ff */
[----:B0-----:R-:W-:Y:S02]  /*1a690*/  IMAD R76, R76, 0x15e, RZ ;  /* 0x0000015e4c4c7824 */ /* 0x001fe400078e02ff */
[----:B------:R-:W-:Y:S02]  /*1a6a0*/  IMAD R218, R131, 0xcf, RZ ;  /* 0x000000cf83da7824 */ /* 0x000fe400078e02ff */
[----:B--2---:R-:W-:Y:S01]  /*1a6b0*/  FMUL R61, R60, 1.4426950216293334961 ;  /* 0x3fb8aa3b3c3d7820 */ /* 0x004fe20000400000 */
[----:B------:R-:W-:Y:S01]  /*1a6c0*/  FADD R60, R85, -R198 ;  /* 0x800000c6553c7221 */ /* 0x000fe20000000000 */
[----:B------:R-:W-:-:S02]  /*1a6d0*/  LEA.HI.X.SX32 R233, R101, R205, 0x1, P4 ;  /* 0x000000cd65e97211 */ /* 0x000fc400020f0eff */
[----:B------:R0:W-:Y:S01]  /*1a6e0*/  MUFU.EX2 R131, R61 ;  /* 0x0000003d00837308 */ /* 0x0001e20000000800 */
[-C--:B------:R-:W-:Y:S01]  /*1a6f0*/  LEA.HI.X.SX32 R249, R231, R205.reuse, 0x1, P2 ;  /* 0x000000cde7f97211 */ /* 0x080fe200010f0eff */
[----:B------:R-:W1:Y:S01]  /*1a700*/  LDC R101, c[0x0][0x3d8] ;  /* 0x0000f600ff657b82 */ /* 0x000e620000000800 */
[-C--:B------:R-:W-:Y:S01]  /*1a710*/  IADD3 R230, P2, PT, R230, R204.reuse, RZ ;  /* 0x000000cce6e67210 */ /* 0x080fe20007f5e0ff */
[----:B0-----:R-:W-:Y:S01]  /*1a720*/  FMUL R61, R60, 1.4426950216293334961 ;  /* 0x3fb8aa3b3c3d7820 */ /* 0x001fe20000400000 */
[----:B------:R-:W-:Y:S01]  /*1a730*/  FADD R60, R86, -R198 ;  /* 0x800000c6563c7221 */ /* 0x000fe20000000000 */
[----:B------:R-:W-:Y:S01]  /*1a740*/  IADD3 R86, P4, PT, R76, R204, RZ ;  /* 0x000000cc4c567210 */ /* 0x000fe20007f9e0ff */
[----:B------:R-:W-:Y:S01]  /*1a750*/  IMAD R76, R229, 0x16e, RZ ;  /* 0x0000016ee54c7824 */ /* 0x000fe200078e02ff */
[----:B------:R-:W-:-:S04]  /*1a760*/  LEA.HI.X.SX32 R231, R64, R205, 0x1, P2 ;  /* 0x000000cd40e77211 */ /* 0x000fc800010f0eff */
[-C--:B------:R-:W-:Y:S02]  /*1a770*/  IADD3 R84, P2, PT, R76, R204.reuse, RZ ;  /* 0x000000cc4c547210 */ /* 0x080fe40007f5e0ff */
[----:B------:R-:W0:Y:S01]  /*1a780*/  LDC R76, c[0x0][0x3d8] ;  /* 0x0000f600ff4c7b82 */ /* 0x000e220000000800 */
[----:B------:R2:W-:Y:S01]  /*1a790*/  MUFU.EX2 R129, R61 ;  /* 0x0000003d00817308 */ /* 0x0005e20000000800 */
[----:B------:R-:W-:Y:S01]  /*1a7a0*/  IADD3 R234, P3, PT, R234, R204, RZ ;  /* 0x000000cceaea7210 */ /* 0x000fe20007f7e0ff */
[----:B--2---:R-:W-:Y:S01]  /*1a7b0*/  FMUL R61, R60, 1.4426950216293334961 ;  /* 0x3fb8aa3b3c3d7820 */ /* 0x004fe20000400000 */
[----:B------:R-:W-:-:S05]  /*1a7c0*/  FADD R60, R87, -R198 ;  /* 0x800000c6573c7221 */ /* 0x000fca0000000000 */
[----:B------:R2:W-:Y:S01]  /*1a7d0*/  MUFU.EX2 R130, R61 ;  /* 0x0000003d00827308 */ /* 0x0005e20000000800 */
[----:B------:R-:W-:Y:S01]  /*1a7e0*/  LEA.HI.X.SX32 R235, R97, R205, 0x1, P3 ;  /* 0x000000cd61eb7211 */ /* 0x000fe200018f0eff */
[----:B--2---:R-:W-:Y:S01]  /*1a7f0*/  FMUL R61, R60, 1.4426950216293334961 ;  /* 0x3fb8aa3b3c3d7820 */ /* 0x004fe20000400000 */
[----:B------:R-:W-:Y:S01]  /*1a800*/  FADD R60, R88, -R198 ;  /* 0x800000c6583c7221 */ /* 0x000fe20000000000 */
[----:B------:R-:W-:-:S04]  /*1a810*/  IADD3 R88, P3, PT, R69, R204, RZ ;  /* 0x000000cc45587210 */ /* 0x000fc80007f7e0ff */
[----:B------:R2:W-:Y:S01]  /*1a820*/  MUFU.EX2 R128, R61 ;  /* 0x0000003d00807308 */ /* 0x0005e20000000800 */
[----:B0-----:R-:W-:Y:S02]  /*1a830*/  IMAD R76, R76, 0xb6, RZ ;  /* 0x000000b64c4c7824 */ /* 0x001fe400078e02ff */
[----:B--2---:R-:W-:Y:S01]  /*1a840*/  FMUL R61, R60, 1.4426950216293334961 ;  /* 0x3fb8aa3b3c3d7820 */ /* 0x004fe20000400000 */
[----:B------:R-:W-:Y:S01]  /*1a850*/  FADD R60, R89, -R198 ;  /* 0x800000c6593c7221 */ /* 0x000fe20000000000 */
[----:B------:R-:W-:Y:S02]  /*1a860*/  LEA.HI.X.SX32 R89, R228, R205, 0x1, P3 ;  /* 0x000000cde4597211 */ /* 0x000fe400018f0eff */
[----:B------:R-:W-:-:S04]  /*1a870*/  IADD3 R228, P3, PT, R70, R204, RZ ;  /* 0x000000cc46e47210 */ /* 0x000fc80007f7e0ff */
[-C--:B------:R-:W-:Y:S02]  /*1a880*/  LEA.HI.X.SX32 R229, R76, R205.reuse, 0x1, P3 ;  /* 0x000000cd4ce57211 */ /* 0x080fe400018f0eff */
[----:B------:R-:W0:Y:S01]  /*1a890*/  LDC R76, c[0x0][0x3d8] ;  /* 0x0000f600ff4c7b82 */ /* 0x000e220000000800 */
[-C--:B------:R-:W-:Y:S02]  /*1a8a0*/  IADD3 R82, P3, PT, R71, R204.reuse, RZ ;  /* 0x000000cc47527210 */ /* 0x080fe40007f7e0ff */
[-C--:B------:R-:W-:Y:S02]  /*1a8b0*/  LEA.HI.X.SX32 R85, R225, R205.reuse, 0x1, P2 ;  /* 0x000000cde1557211 */ /* 0x080fe400010f0eff */
[----:B------:R-:W-:Y:S02]  /*1a8c0*/  LEA.HI.X.SX32 R83, R223, R205, 0x1, P3 ;  /* 0x000000cddf537211 */ /* 0x000fe400018f0eff */
[-C--:B------:R-:W-:Y:S02]  /*1a8d0*/  IADD3 R224, P2, PT, R224, R204.reuse, RZ ;  /* 0x000000cce0e07210 */ /* 0x080fe40007f5e0ff */
[----:B------:R-:W-:-:S04]  /*1a8e0*/  IADD3 R222, P3, PT, R222, R204, RZ ;  /* 0x000000ccdede7210 */ /* 0x000fc80007f7e0ff */
[----:B------:R-:W-:Y:S01]  /*1a8f0*/  LEA.HI.X.SX32 R223, R65, R205, 0x1, P3 ;  /* 0x000000cd41df7211 */ /* 0x000fe200018f0eff */
[----:B0-----:R-:W-:-:S05]  /*1a900*/  IMAD R76, R76, 0xc6, RZ ;  /* 0x000000c64c4c7824 */ /* 0x001fca00078e02ff */
[-C--:B------:R-:W-:Y:S02]  /*1a910*/  LEA.HI.X.SX32 R225, R76, R205.reuse, 0x1, P2 ;  /* 0x000000cd4ce17211 */ /* 0x080fe400010f0eff */
[-C--:B------:R-:W-:Y:S02]  /*1a920*/  IADD3 R76, P3, PT, R219, R204.reuse, RZ ;  /* 0x000000ccdb4c7210 */ /* 0x080fe40007f7e0ff */
[----:B------:R-:W0:Y:S01]  /*1a930*/  LDC R219, c[0x0][0x3d8] ;  /* 0x0000f600ffdb7b82 */ /* 0x000e220000000800 */
[----:B------:R-:W-:Y:S01]  /*1a940*/  LEA.HI.X.SX32 R87, R227, R205, 0x1, P4 ;  /* 0x000000cde3577211 */ /* 0x000fe200020f0eff */
[----:B-1----:R-:W-:Y:S01]  /*1a950*/  IMAD R101, R101, 0x18e, RZ ;  /* 0x0000018e65657824 */ /* 0x002fe200078e02ff */
[----:B------:R-:W-:-:S04]  /*1a960*/  IADD3 R226, P4, PT, R226, R204, RZ ;  /* 0x000000cce2e27210 */ /* 0x000fc80007f9e0ff */
[----:B------:R-:W-:Y:S02]  /*1a970*/  LEA.HI.X.SX32 R227, R100, R205, 0x1, P4 ;  /* 0x000000cd64e37211 */ /* 0x000fe400020f0eff */
[----:B------:R-:W-:-:S04]  /*1a980*/  IADD3 R80, P4, PT, R101, R204, RZ ;  /* 0x000000cc65507210 */ /* 0x000fc80007f9e0ff */
[----:B------:R-:W-:Y:S02]  /*1a990*/  LEA.HI.X.SX32 R81, R221, R205, 0x1, P4 ;  /* 0x000000cddd517211 */ /* 0x000fe400020f0eff */
[----:B------:R-:W-:Y:S01]  /*1a9a0*/  IADD3 R220, P4, PT, R220, R204, RZ ;  /* 0x000000ccdcdc7210 */ /* 0x000fe20007f9e0ff */
[----:B0-----:R-:W-:-:S05]  /*1a9b0*/  IMAD R112, R219, 0xd6, RZ ;  /* 0x000000d6db707824 */ /* 0x001fca00078e02ff */
[-C--:B------:R-:W-:Y:S02]  /*1a9c0*/  LEA.HI.X.SX32 R221, R112, R205.reuse, 0x1, P4 ;  /* 0x000000cd70dd7211 */ /* 0x080fe400020f0eff */
[----:B------:R-:W0:Y:S01]  /*1a9d0*/  LDC R112, c[0x0][0x3d8] ;  /* 0x0000f600ff707b82 */ /* 0x000e220000000800 */
[----:B------:R-:W-:Y:S02]  /*1a9e0*/  LEA.HI.X.SX32 R77, R216, R205, 0x1, P3 ;  /* 0x000000cdd84d7211 */ /* 0x000fe400018f0eff */
[----:B------:R-:W-:-:S05]  /*1a9f0*/  IADD3 R216, P3, PT, R213, R204, RZ ;  /* 0x000000ccd5d87210 */ /* 0x000fca0007f7e0ff */
[----:B------:R-:W1:Y:S01]  /*1aa00*/  LDC R213, c[0x0][0x3d8] ;  /* 0x0000f600ffd57b82 */ /* 0x000e620000000800 */
[-C--:B------:R-:W-:Y:S02]  /*1aa10*/  IADD3 R78, P2, PT, R72, R204.reuse, RZ ;  /* 0x000000cc484e7210 */ /* 0x080fe40007f5e0ff */
[-C--:B------:R-:W-:Y:S02]  /*1aa20*/  IADD3 R72, P4, PT, R217, R204.reuse, RZ ;  /* 0x000000ccd9487210 */ /* 0x080fe40007f9e0ff */
[----:B------:R-:W-:Y:S02]  /*1aa30*/  LEA.HI.X.SX32 R79, R218, R205, 0x1, P2 ;  /* 0x000000cdda4f7211 */ /* 0x000fe400010f0eff */
[----:B------:R-:W-:Y:S01]  /*1aa40*/  IADD3 R218, P2, PT, R73, R204, RZ ;  /* 0x000000cc49da7210 */ /* 0x000fe20007f5e0ff */
[----:B0-----:R-:W-:-:S05]  /*1aa50*/  IMAD R112, R112, 0xdf, RZ ;  /* 0x000000df70707824 */ /* 0x001fca00078e02ff */
[----:B------:R-:W-:Y:S01]  /*1aa60*/  LEA.HI.X.SX32 R73, R112, R205, 0x1, P4 ;  /* 0x000000cd70497211 */ /* 0x000fe200020f0eff */
[----:B-1----:R-:W-:-:S05]  /*1aa70*/  IMAD R112, R213, 0xe6, RZ ;  /* 0x000000e6d5707824 */ /* 0x002fca00078e02ff */
[-C--:B------:R-:W-:Y:S02]  /*1aa80*/  LEA.HI.X.SX32 R217, R112, R205.reuse, 0x1, P3 ;  /* 0x000000cd70d97211 */ /* 0x080fe400018f0eff */
[----:B------:R-:W0:Y:S01]  /*1aa90*/  LDC R112, c[0x0][0x3d8] ;  /* 0x0000f600ff707b82 */ /* 0x000e220000000800 */
[-C--:B------:R-:W-:Y:S01]  /*1aaa0*/  LEA.HI.X.SX32 R219, R110, R205.reuse, 0x1, P2 ;  /* 0x000000cd6edb7211 */ /* 0x080fe200010f0eff */
[----:B----4-:R-:W-:Y:S01]  /*1aab0*/  IMAD R122, R122, 0xe7, RZ ;  /* 0x000000e77a7a7824 */ /* 0x010fe200078e02ff */
[----:B------:R-:W-:Y:S01]  /*1aac0*/  IADD3 R70, P2, PT, R74, R204, RZ ;  /* 0x000000cc4a467210 */ /* 0x000fe20007f5e0ff */
[----:B------:R1:W-:Y:S03]  /*1aad0*/  MUFU.EX2 R127, R61 ;  /* 0x0000003d007f7308 */ /* 0x0003e60000000800 */
[----:B------:R-:W-:Y:S01]  /*1aae0*/  LEA.HI.X.SX32 R71, R122, R205, 0x1, P2 ;  /* 0x000000cd7a477211 */ /* 0x000fe200010f0eff */
[----:B------:R-:W-:Y:S01]  /*1aaf0*/  IMAD R123, R123, 0x1de, RZ ;  /* 0x000001de7b7b7824 */ /* 0x000fe200078e02ff */
[----:B------:R-:W2:Y:S01]  /*1ab00*/  LDC R122, c[0x0][0x3d8] ;  /* 0x0000f600ff7a7b82 */ /* 0x000ea20000000800 */
[----:B-1----:R-:W-:Y:S01]  /*1ab10*/  FMUL R61, R60, 1.4426950216293334961 ;  /* 0x3fb8aa3b3c3d7820 */ /* 0x002fe20000400000 */
[----:B------:R-:W-:Y:S01]  /*1ab20*/  FADD R60, R90, -R198 ;  /* 0x800000c65a3c7221 */ /* 0x000fe20000000000 */
[----:B0-----:R-:W-:-:S05]  /*1ab30*/  IMAD R112, R112, 0x1ec, RZ ;  /* 0x000001ec70707824 */ /* 0x001fca00078e02ff */
[-C--:B------:R-:W-:Y:S02]  /*1ab40*/  IADD3 R90, P2, PT, R112, R204.reuse, RZ ;  /* 0x000000cc705a7210 */ /* 0x080fe40007f5e0ff */
[----:B------:R-:W0:Y:S01]  /*1ab50*/  LDC R112, c[0x0][0x3d8] ;  /* 0x0000f600ff707b82 */ /* 0x000e220000000800 */
[----:B------:R-:W-:Y:S01]  /*1ab60*/  IADD3 R68, P3, PT, R123, R204, RZ ;  /* 0x000000cc7b447210 */ /* 0x000fe20007f7e0ff */
[----:B------:R-:W-:Y:S04]  /*1ab70*/  STL.64 [R1+0x308], R210 ;  /* 0x000308d201007387 */ /* 0x000fe80000100a00 */
[----:B------:R-:W-:Y:S01]  /*1ab80*/  STL.64 [R1+0x300], R194 ;  /* 0x000300c201007387 */ /* 0x000fe20000100a00 */
[----:B--2---:R-:W-:Y:S02]  /*1ab90*/  IMAD R122, R122, 0xf6, RZ ;  /* 0x000000f67a7a7824 */ /* 0x004fe400078e02ff */
[----:B------:R-:W-:Y:S01]  /*1aba0*/  FMUL R97, R60, 1.4426950216293334961 ;  /* 0x3fb8aa3b3c617820 */ /* 0x000fe20000400000 */
[----:B------:R-:W1:Y:S01]  /*1abb0*/  LDC R123, c[0x0][0x3d8] ;  /* 0x0000f600ff7b7b82 */ /* 0x000e620000000800 */
[----:B0-----:R-:W-:-:S05]  /*1abc0*/  IMAD R112, R112, 0xef, RZ ;  /* 0x000000ef70707824 */ /* 0x001fca00078e02ff */
[----:B------:R-:W-:Y:S02]  /*1abd0*/  LEA.HI.X.SX32 R69, R112, R205, 0x1, P3 ;  /* 0x000000cd70457211 */ /* 0x000fe400018f0eff */
[----:B------:R-:W0:Y:S01]  /*1abe0*/  LDC R112, c[0x0][0x3d8] ;  /* 0x0000f600ff707b82 */ /* 0x000e220000000800 */
        /* <DEDUP_REMOVED lines=11> */
[----:B0-----:R-:W-:-:S03]  /*1aca0*/  IMAD R112, R112, 0x1fe, RZ ;  /* 0x000001fe70707824 */ /* 0x001fc600078e02ff */
[----:B------:R-:W-:Y:S01]  /*1acb0*/  STL.64 [R1+0x2a0], R176 ;  /* 0x0002a0b001007387 */ /* 0x000fe20000100a00 */
[----:B------:R-:W-:-:S03]  /*1acc0*/  FADD R60, R91, -R198 ;  /* 0x800000c65b3c7221 */ /* 0x000fc60000000000 */
[----:B------:R0:W-:Y:S01]  /*1acd0*/  STL.64 [R1+0x298], R244 ;  /* 0x000298f401007387 */ /* 0x0001e20000100a00 */
[----:B------:R-:W-:Y:S02]  /*1ace0*/  LEA.HI.X.SX32 R91, R122, R205, 0x1, P2 ;  /* 0x000000cd7a5b7211 */ /* 0x000fe400010f0eff */
[----:B------:R-:W0:Y:S01]  /*1acf0*/  LDC R122, c[0x0][0x3d8] ;  /* 0x0000f600ff7a7b82 */ /* 0x000e220000000800 */
[----:B------:R-:W-:Y:S04]  /*1ad00*/  STL.64 [R1+0x290], R174 ;  /* 0x000290ae01007387 */ /* 0x000fe80000100a00 */
[----:B------:R0:W-:Y:S04]  /*1ad10*/  STL.64 [R1+0x288], R116 ;  /* 0x0002887401007387 */ /* 0x0001e80000100a00 */
[----:B------:R-:W-:Y:S01]  /*1ad20*/  STL.64 [R1+0x280], R208 ;  /* 0x000280d001007387 */ /* 0x000fe20000100a00 */
[----:B------:R-:W-:-:S02]  /*1ad30*/  IADD3 R62, P2, PT, R112, R204, RZ ;  /* 0x000000cc703e7210 */ /* 0x000fc40007f5e0ff */
[----:B------:R-:W0:Y:S01]  /*1ad40*/  LDC R112, c[0x0][0x3d8] ;  /* 0x0000f600ff707b82 */ /* 0x000e220000000800 */
[----:B------:R0:W-:Y:S04]  /*1ad50*/  STL.64 [R1+0x278], R242 ;  /* 0x000278f201007387 */ /* 0x0001e80000100a00 */
[----:B------:R-:W-:Y:S04]  /*1ad60*/  STL.64 [R1+0x270], R206 ;  /* 0x000270ce01007387 */ /* 0x000fe80000100a00 */
[----:B------:R0:W-:Y:S04]  /*1ad70*/  STL.64 [R1+0x268], R240 ;  /* 0x000268f001007387 */ /* 0x0001e80000100a00 */
[----:B------:R-:W-:Y:S04]  /*1ad80*/  STL.64 [R1+0x260], R202 ;  /* 0x000260ca01007387 */ /* 0x000fe80000100a00 */
[----:B------:R0:W-:Y:S04]  /*1ad90*/  STL.64 [R1+0x258], R238 ;  /* 0x000258ee01007387 */ /* 0x0001e80000100a00 */
[----:B------:R-:W-:Y:S04]  /*1ada0*/  STL.64 [R1+0x250], R200 ;  /* 0x000250c801007387 */ /* 0x000fe80000100a00 */
[----:B------:R0:W-:Y:S04]  /*1adb0*/  STL.64 [R1+0x248], R236 ;  /* 0x000248ec01007387 */ /* 0x0001e80000100a00 */
[----:B------:R-:W-:Y:S04]  /*1adc0*/  STL.64 [R1+0x240], R196 ;  /* 0x000240c401007387 */ /* 0x000fe80000100a00 */
[----:B------:R-:W-:Y:S04]  /*1add0*/  STL.64 [R1+0x238], R120 ;  /* 0x0002387801007387 */ /* 0x000fe80000100a00 */
[----:B------:R-:W-:Y:S04]  /*1ade0*/  STL.64 [R1+0x230], R2 ;  /* 0x0002300201007387 */ /* 0x000fe80000100a00 */
[----:B------:R0:W-:Y:S04]  /*1adf0*/  STL.64 [R1+0x228], R118 ;  /* 0x0002287601007387 */ /* 0x0001e80000100a00 */
[----:B------:R-:W-:Y:S04]  /*1ae00*/  STL.64 [R1+0x220], R250 ;  /* 0x000220fa01007387 */ /* 0x000fe80000100a00 */
[----:B------:R0:W-:Y:S04]  /*1ae10*/  STL.64 [R1+0x218], R234 ;  /* 0x000218ea01007387 */ /* 0x0001e80000100a00 */
[----:B------:R-:W-:Y:S04]  /*1ae20*/  STL.64 [R1+0x210], R248 ;  /* 0x000210f801007387 */ /* 0x000fe80000100a00 */
[----:B------:R0:W-:Y:S04]  /*1ae30*/  STL.64 [R1+0x208], R232 ;  /* 0x000208e801007387 */ /* 0x0001e80000100a00 */
[----:B------:R-:W-:Y:S04]  /*1ae40*/  STL.64 [R1+0x200], R88 ;  /* 0x0002005801007387 */ /* 0x000fe80000100a00 */
[----:B------:R0:W-:Y:S04]  /*1ae50*/  STL.64 [R1+0x1f8], R230 ;  /* 0x0001f8e601007387 */ /* 0x0001e80000100a00 */
[----:B------:R-:W-:Y:S01]  /*1ae60*/  STL.64 [R1+0x1f0], R86 ;  /* 0x0001f05601007387 */ /* 0x000fe20000100a00 */
[----:B------:R-:W-:-:S03]  /*1ae70*/  IADD3 R212, P4, PT, R212, R204, RZ ;  /* 0x000000ccd4d47210 */ /* 0x000fc60007f9e0ff */
[----:B------:R0:W-:Y:S01]  /*1ae80*/  STL.64 [R1+0x1e8], R228 ;  /* 0x0001e8e401007387 */ /* 0x0001e20000100a00 */
[----:B-1----:R-:W-:-:S03]  /*1ae90*/  IMAD R123, R123, 0x1fc, RZ ;  /* 0x000001fc7b7b7824 */ /* 0x002fc600078e02ff */
[----:B------:R-:W-:Y:S04]  /*1aea0*/  STL.64 [R1+0x1e0], R84 ;  /* 0x0001e05401007387 */ /* 0x000fe80000100a00 */
[----:B------:R1:W-:Y:S04]  /*1aeb0*/  STL.64 [R1+0x1d8], R226 ;  /* 0x0001d8e201007387 */ /* 0x0003e80000100a00 */
[----:B------:R-:W-:Y:S01]  /*1aec0*/  STL.64 [R1+0x1d0], R82 ;  /* 0x0001d05201007387 */ /* 0x000fe20000100a00 */
[----:B------:R-:W-:-:S03]  /*1aed0*/  LEA.HI.X.SX32 R213, R111, R205, 0x1, P4 ;  /* 0x000000cd6fd57211 */ /* 0x000fc600020f0eff */
[----:B------:R1:W-:Y:S01]  /*1aee0*/  STL.64 [R1+0x1c8], R224 ;  /* 0x0001c8e001007387 */ /* 0x0003e20000100a00 */
[----:B0-----:R-:W-:-:S03]  /*1aef0*/  IMAD R122, R122, 0xf7, RZ ;  /* 0x000000f77a7a7824 */ /* 0x001fc600078e02ff */
[----:B------:R-:W-:Y:S01]  /*1af00*/  STL.64 [R1+0x1c0], R80 ;  /* 0x0001c05001007387 */ /* 0x000fe20000100a00 */
[----:B------:R-:W-:-:S03]  /*1af10*/  IADD3 R64, P4, PT, R75, R204, RZ ;  /* 0x000000cc4b407210 */ /* 0x000fc60007f9e0ff */
[----:B------:R0:W-:Y:S01]  /*1af20*/  STL.64 [R1+0x1b8], R222 ;  /* 0x0001b8de01007387 */ /* 0x0001e20000100a00 */
[----:B------:R-:W-:-:S03]  /*1af30*/  IADD3 R74, P3, PT, R123, R204, RZ ;  /* 0x000000cc7b4a7210 */ /* 0x000fc60007f7e0ff */
[----:B------:R-:W-:Y:S01]  /*1af40*/  STL.64 [R1+0x1b0], R78 ;  /* 0x0001b04e01007387 */ /* 0x000fe20000100a00 */
[----:B------:R-:W-:-:S03]  /*1af50*/  LEA R112, R112, -R112, 0x8 ;  /* 0x8000007070707211 */ /* 0x000fc600078e40ff */
[----:B------:R0:W-:Y:S01]  /*1af60*/  STL.64 [R1+0x1a8], R220 ;  /* 0x0001a8dc01007387 */ /* 0x0001e20000100a00 */
[----:B------:R-:W-:-:S03]  /*1af70*/  LEA.HI.X.SX32 R65, R122, R205, 0x1, P4 ;  /* 0x000000cd7a417211 */ /* 0x000fc600020f0eff */
[----:B------:R-:W-:Y:S01]  /*1af80*/  STL.64 [R1+0x1a0], R76 ;  /* 0x0001a04c01007387 */ /* 0x000fe20000100a00 */
[----:B------:R-:W-:-:S03]  /*1af90*/  PRMT R26, RZ, 0x7610, R26 ;  /* 0x00007610ff1a7816 */ /* 0x000fc6000000001a */
        /* <DEDUP_REMOVED lines=9> */
[----:B------:R-:W-:-:S03]  /*1b030*/  PRMT R23, RZ, 0x7610, R23 ;  /* 0x00007610ff177816 */ /* 0x000fc60000000017 */
[----:B------:R-:W-:Y:S01]  /*1b040*/  STL.64 [R1+0x170], R68 ;  /* 0x0001704401007387 */ /* 0x000fe20000100a00 */
[----:B------:R-:W-:-:S03]  /*1b050*/  PRMT R22, RZ, 0x7610, R22 ;  /* 0x00007610ff167816 */ /* 0x000fc60000000016 */
[----:B------:R-:W-:Y:S04]  /*1b060*/  STL.64 [R1+0x168], R90 ;  /* 0x0001685a01007387 */ /* 0x000fe80000100a00 */
[----:B------:R-:W-:Y:S04]  /*1b070*/  STL.64 [R1+0x160], R64 ;  /* 0x0001604001007387 */ /* 0x000fe80000100a00 */
[----:B------:R-:W-:Y:S04]  /*1b080*/  STL.64 [R1+0x158], R74 ;  /* 0x0001584a01007387 */ /* 0x000fe80000100a00 */
[----:B------:R-:W-:Y:S04]  /*1b090*/  STL.64 [R1+0x150], R62 ;  /* 0x0001503e01007387 */ /* 0x000fe80000100a00 */
[----:B------:R-:W4:Y:S01]  /*1b0a0*/  @P0 LDG.E.U16 R26, desc[UR8][R170.64] ;  /* 0x00000008aa1a0981 */ /* 0x000f22000c1e1500 */
[----:B------:R-:W-:-:S03]  /*1b0b0*/  PRMT R21, RZ, 0x7610, R21 ;  /* 0x00007610ff157816 */ /* 0x000fc60000000015 */
[----:B------:R-:W4:Y:S01]  /*1b0c0*/  @P0 LDG.E.U16 R25, desc[UR8][R214.64] ;  /* 0x00000008d6190981 */ /* 0x000f22000c1e1500 */
[----:B------:R-:W-:-:S03]  /*1b0d0*/  PRMT R20, RZ, 0x7610, R20 ;  /* 0x00007610ff147816 */ /* 0x000fc60000000014 */
[----:B------:R-:W4:Y:S04]  /*1b0e0*/  @P0 LDG.E.U16 R24, desc[UR8][R246.64] ;  /* 0x00000008f6180981 */ /* 0x000f28000c1e1500 */
[----:B--2---:R-:W2:Y:S04]  /*1b0f0*/  LDL.LU.64 R170, [R1+0x1190] ;  /* 0x0011900001aa7983 */ /* 0x004ea80000300a00 */
[----:B---3--:R-:W3:Y:S01]  /*1b100*/  LDL.LU.64 R214, [R1+0x1188] ;  /* 0x0011880001d67983 */ /* 0x008ee20000300a00 */
[----:B------:R-:W-:-:S03]  /*1b110*/  PRMT R19, RZ, 0x7610, R19 ;  /* 0x00007610ff137816 */ /* 0x000fc60000000013 */
[----:B----4-:R-:W4:Y:S04]  /*1b120*/  LDL.LU.64 R246, [R1+0x1180] ;  /* 0x0011800001f67983 */ /* 0x010f280000300a00 */
[----:B------:R-:W2:Y:S01]  /*1b130*/  @P0 LDG.E.U16 R23, desc[UR8][R244.64] ;  /* 0x00000008f4170981 */ /* 0x000ea2000c1e1500 */
[----:B------:R-:W-:-:S03]  /*1b140*/  PRMT R18, RZ, 0x7610, R18 ;  /* 0x00007610ff127816 */ /* 0x000fc60000000012 */
[----:B------:R-:W2:Y:S01]  /*1b150*/  @P0 LDG.E.U16 R22, desc[UR8][R116.64] ;  /* 0x0000000874160981 */ /* 0x000ea2000c1e1500 */
[----:B------:R-:W-:-:S03]  /*1b160*/  PRMT R16, RZ, 0x7610, R16 ;  /* 0x00007610ff107816 */ /* 0x000fc60000000010 */
[----:B------:R-:W2:Y:S04]  /*1b170*/  @P0 LDG.E.U16 R21, desc[UR8][R242.64] ;  /* 0x00000008f2150981 */ /* 0x000ea8000c1e1500 */
[----:B------:R-:W2:Y:S04]  /*1b180*/  LDL.LU.64 R244, [R1+0x1178] ;  /* 0x0011780001f47983 */ /* 0x000ea80000300a00 */
[----:B------:R-:W2:Y:S04]  /*1b190*/  LDL.LU.64 R116, [R1+0x1170] ;  /* 0x0011700001747983 */ /* 0x000ea80000300a00 */
[----:B------:R-:W2:Y:S04]  /*1b1a0*/  LDL.LU.64 R242, [R1+0x1168] ;  /* 0x0011680001f27983 */ /* 0x000ea80000300a00 */
[----:B------:R-:W2:Y:S04]  /*1b1b0*/  @P0 LDG.E.U16 R20, desc[UR8][R240.64] ;  /* 0x00000008f0140981 */ /* 0x000ea8000c1e1500 */
[----:B------:R-:W3:Y:S04]  /*1b1c0*/  @P0 LDG.E.U16 R19, desc[UR8][R238.64] ;  /* 0x00000008ee130981 */ /* 0x000ee8000c1e1500 */
[----:B------:R-:W3:Y:S04]  /*1b1d0*/  @P0 LDG.E.U16 R18, desc[UR8][R236.64] ;  /* 0x00000008ec120981 */ /* 0x000ee8000c1e1500 */
[----:B------:R-:W3:Y:S04]  /*1b1e0*/  LDL.LU.64 R240, [R1+0x1160] ;  /* 0x0011600001f07983 */ /* 0x000ee80000300a00 */
[----:B------:R-:W3:Y:S04]  /*1b1f0*/  LDL.LU.64 R238, [R1+0x1158] ;  /* 0x0011580001ee7983 */ /* 0x000ee80000300a00 */
[----:B------:R-:W3:Y:S04]  /*1b200*/  LDL.LU.64 R236, [R1+0x1150] ;  /* 0x0011500001ec7983 */ /* 0x000ee80000300a00 */
[----:B------:R-:W3:Y:S04]  /*1b210*/  @P0 LDG.E.U16 R16, desc[UR8][R118.64] ;  /* 0x0000000876100981 */ /* 0x000ee8000c1e1500 */
[----:B------:R-:W3:Y:S01]  /*1b220*/  LDL.LU.64 R118, [R1+0x1148] ;  /* 0x0011480001767983 */ /* 0x000ee20000300a00 */
[----:B------:R0:W1:Y:S01]  /*1b230*/  MUFU.EX2 R160, R5 ;  /* 0x0000000500a07308 */ /* 0x0000620000000800 */
[----:B------:R-:W-:-:S02]  /*1b240*/  PRMT R15, RZ, 0x7610, R15 ;  /* 0x00007610ff0f7816 */ /* 0x000fc4000000000f */
[----:B------:R-:W-:Y:S02]  /*1b250*/  PRMT R14, RZ, 0x7610, R14 ;  /* 0x00007610ff0e7816 */ /* 0x000fe4000000000e */
[----:B------:R-:W-:Y:S02]  /*1b260*/  PRMT R13, RZ, 0x7610, R13 ;  /* 0x00007610ff0d7816 */ /* 0x000fe4000000000d */
[----:B------:R-:W-:Y:S01]  /*1b270*/  PRMT R12, RZ, 0x7610, R12 ;  /* 0x00007610ff0c7816 */ /* 0x000fe2000000000c */
[----:B------:R-:W4:Y:S01]  /*1b280*/  @P0 LDG.E.U16 R15, desc[UR8][R234.64] ;  /* 0x00000008ea0f0981 */ /* 0x000f22000c1e1500 */
[----:B0-----:R-:W-:Y:S01]  /*1b290*/  FMUL R5, R4, 1.4426950216293334961 ;  /* 0x3fb8aa3b04057820 */ /* 0x001fe20000400000 */
[----:B------:R-:W-:Y:S01]  /*1b2a0*/  FADD R4, R28, -R198 ;  /* 0x800000c61c047221 */ /* 0x000fe20000000000 */
[----:B------:R-:W-:Y:S01]  /*1b2b0*/  PRMT R11, RZ, 0x7610, R11 ;  /* 0x00007610ff0b7816 */ /* 0x000fe2000000000b */
[----:B------:R-:W4:Y:S01]  /*1b2c0*/  @P0 LDG.E.U16 R14, desc[UR8][R232.64] ;  /* 0x00000008e80e0981 */ /* 0x000f22000c1e1500 */
[----:B------:R0:W1:Y:S01]  /*1b2d0*/  MUFU.EX2 R159, R5 ;  /* 0x00000005009f7308 */ /* 0x0000620000000800 */
[----:B------:R-:W-:-:S02]  /*1b2e0*/  PRMT R10, RZ, 0x7610, R10 ;  /* 0x00007610ff0a7816 */ /* 0x000fc4000000000a */
[----:B------:R-:W-:Y:S01]  /*1b2f0*/  PRMT R9, RZ, 0x7610, R9 ;  /* 0x00007610ff097816 */ /* 0x000fe20000000009 */
[----:B------:R-:W4:Y:S01]  /*1b300*/  @P0 LDG.E.U16 R13, desc[UR8][R230.64] ;  /* 0x00000008e60d0981 */ /* 0x000f22000c1e1500 */
[----:B------:R-:W-:Y:S02]  /*1b310*/  PRMT R8, RZ, 0x7610, R8 ;  /* 0x00007610ff087816 */ /* 0x000fe40000000008 */
[----:B------:R-:W-:Y:S01]  /*1b320*/  PRMT R7, RZ, 0x7610, R7 ;  /* 0x00007610ff077816 */ /* 0x000fe20000000007 */
[----:B------:R-:W4:Y:S01]  /*1b330*/  LDL.LU.64 R234, [R1+0x1140] ;  /* 0x0011400001ea7983 */ /* 0x000f220000300a00 */
[----:B0-----:R-:W-:Y:S01]  /*1b340*/  FMUL R5, R4, 1.4426950216293334961 ;  /* 0x3fb8aa3b04057820 */ /* 0x001fe20000400000 */
[----:B------:R-:W-:Y:S02]  /*1b350*/  PRMT R6, RZ, 0x7610, R6 ;  /* 0x00007610ff067816 */ /* 0x000fe40000000006 */
[----:B------:R-:W4:Y:S01]  /*1b360*/  LDL.LU.64 R232, [R1+0x1138] ;  /* 0x0011380001e87983 */ /* 0x000f220000300a00 */
[----:B------:R0:W1:Y:S01]  /*1b370*/  MUFU.EX2 R156, R5 ;  /* 0x00000005009c7308 */ /* 0x0000620000000800 */
[----:B------:R-:W-:-:S02]  /*1b380*/  PRMT R59, RZ, 0x7610, R59 ;  /* 0x00007610ff3b7816 */ /* 0x000fc4000000003b */
[----:B------:R-:W4:Y:S01]  /*1b390*/  LDL.LU.64 R230, [R1+0x1130] ;  /* 0x0011300001e67983 */ /* 0x000f220000300a00 */
[----:B------:R-:W-:-:S03]  /*1b3a0*/  PRMT R58, RZ, 0x7610, R58 ;  /* 0x00007610ff3a7816 */ /* 0x000fc6000000003a */
[----:B------:R-:W4:Y:S01]  /*1b3b0*/  @P0 LDG.E.U16 R12, desc[UR8][R228.64] ;  /* 0x00000008e40c0981 */ /* 0x000f22000c1e1500 */
[----:B0-----:R-:W-:-:S03]  /*1b3c0*/  PRMT R5, RZ, 0x7610, R5 ;  /* 0x00007610ff057816 */ /* 0x001fc60000000005 */
[----:B------:R-:W4:Y:S01]  /*1b3d0*/  @P0 LDG.E.U16 R11, desc[UR8][R226.64] ;  /* 0x00000008e20b0981 */ /* 0x000f22000c1e1500 */
[----:B------:R-:W-:-:S03]  /*1b3e0*/  PRMT R57, RZ, 0x7610, R57 ;  /* 0x00007610ff397816 */ /* 0x000fc60000000039 */
[----:B------:R-:W4:Y:S04]  /*1b3f0*/  @P0 LDG.E.U16 R10, desc[UR8][R224.64] ;  /* 0x00000008e00a0981 */ /* 0x000f28000c1e1500 */
[----:B------:R-:W4:Y:S01]  /*1b400*/  LDL.LU.64 R228, [R1+0x1128] ;  /* 0x0011280001e47983 */ /* 0x000f220000300a00 */
[----:B------:R-:W-:-:S03]  /*1b410*/  PRMT R56, RZ, 0x7610, R56 ;  /* 0x00007610ff387816 */ /* 0x000fc60000000038 */
[----:B-1----:R-:W4:Y:S01]  /*1b420*/  LDL.LU.64 R226, [R1+0x1120] ;  /* 0x0011200001e27983 */ /* 0x002f220000300a00 */
[----:B------:R-:W-:-:S03]  /*1b430*/  PRMT R55, RZ, 0x7610, R55 ;  /* 0x00007610ff377816 */ /* 0x000fc60000000037 */
[----:B------:R-:W4:Y:S04]  /*1b440*/  LDL.LU.64 R224, [R1+0x1118] ;  /* 0x0011180001e07983 */ /* 0x000f280000300a00 */
[----:B------:R-:W4:Y:S01]  /*1b450*/  @P0 LDG.E.U16 R9, desc[UR8][R222.64] ;  /* 0x00000008de090981 */ /* 0x000f22000c1e1500 */
[----:B------:R-:W-:-:S03]  /*1b460*/  PRMT R54, RZ, 0x7610, R54 ;  /* 0x00007610ff367816 */ /* 0x000fc60000000036 */
[----:B------:R-:W4:Y:S01]  /*1b470*/  @P0 LDG.E.U16 R8, desc[UR8][R220.64] ;  /* 0x00000008dc080981 */ /* 0x000f22000c1e1500 */
[----:B------:R-:W-:-:S03]  /*1b480*/  PRMT R53, RZ, 0x7610, R53 ;  /* 0x00007610ff357816 */ /* 0x000fc60000000035 */
[----:B------:R-:W4:Y:S04]  /*1b490*/  @P0 LDG.E.U16 R7, desc[UR8][R218.64] ;  /* 0x00000008da070981 */ /* 0x000f28000c1e1500 */
[----:B------:R-:W4:Y:S04]  /*1b4a0*/  LDL.LU.64 R222, [R1+0x1110] ;  /* 0x0011100001de7983 */ /* 0x000f280000300a00 */
[----:B------:R-:W4:Y:S01]  /*1b4b0*/  LDL.LU.64 R220, [R1+0x1108] ;  /* 0x0011080001dc7983 */ /* 0x000f220000300a00 */
        /* <DEDUP_REMOVED lines=13> */
[----:B------:R-:W4:Y:S04]  /*1b590*/  @P0 LDG.E.U16 R57, desc[UR8][R192.64] ;  /* 0x00000008c0390981 */ /* 0x000f28000c1e1500 */
[----:B------:R-:W4:Y:S04]  /*1b5a0*/  @P0 LDG.E.U16 R56, desc[UR8][R190.64] ;  /* 0x00000008be380981 */ /* 0x000f28000c1e1500 */
[----:B------:R-:W4:Y:S04]  /*1b5b0*/  LDL.LU.64 R194, [R1+0x10e0] ;  /* 0x0010e00001c27983 */ /* 0x000f280000300a00 */
[----:B------:R-:W4:Y:S04]  /*1b5c0*/  LDL.LU.64 R192, [R1+0x10d8] ;  /* 0x0010d80001c07983 */ /* 0x000f280000300a00 */
[----:B------:R-:W4:Y:S04]  /*1b5d0*/  LDL.LU.64 R190, [R1+0x10d0] ;  /* 0x0010d00001be7983 */ /* 0x000f280000300a00 */
[----:B------:R-:W4:Y:S04]  /*1b5e0*/  @P0 LDG.E.U16 R55, desc[UR8][R188.64] ;  /* 0x00000008bc370981 */ /* 0x000f28000c1e1500 */
        /* <DEDUP_REMOVED lines=13> */
[----:B------:R-:W4:Y:S04]  /*1b6c0*/  LDL.LU.64 R176, [R1+0x1098] ;  /* 0x0010980001b07983 */ /* 0x000f280000300a00 */
[----:B------:R-:W4:Y:S01]  /*1b6d0*/  LDL.LU.64 R174, [R1+0x1090] ;  /* 0x0010900001ae7983 */ /* 0x000f220000300a00 */
[----:B------:R-:W-:Y:S01]  /*1b6e0*/  FMUL R93, R60, 1.4426950216293334961 ;  /* 0x3fb8aa3b3c5d7820 */ /* 0x000fe20000400000 */
[----:B------:R-:W-:-:S04]  /*1b6f0*/  FADD R60, R92, -R198 ;  /* 0x800000c65c3c7221 */ /* 0x000fc80000000000 */
[----:B------:R-:W-:Y:S01]  /*1b700*/  FMUL R113, R60, 1.4426950216293334961 ;  /* 0x3fb8aa3b3c717820 */ /* 0x000fe20000400000 */
[----:B------:R-:W-:-:S04]  /*1b710*/  FADD R60, R95, -R198 ;  /* 0x800000c65f3c7221 */ /* 0x000fc80000000000 */
[----:B------:R-:W-:Y:S01]  /*1b720*/  FMUL R102, R60, 1.4426950216293334961 ;  /* 0x3fb8aa3b3c667820 */ /* 0x000fe20000400000 */
[----:B------:R-:W-:-:S04]  /*1b730*/  FADD R60, R96, -R198 ;  /* 0x800000c6603c7221 */ /* 0x000fc80000000000 */
[----:B------:R-:W-:Y:S01]  /*1b740*/  FMUL R101, R60, 1.4426950216293334961 ;  /* 0x3fb8aa3b3c657820 */ /* 0x000fe20000400000 */
[----:B------:R-:W-:-:S04]  /*1b750*/  FADD R60, R98, -R198 ;  /* 0x800000c6623c7221 */ /* 0x000fc80000000000 */
[----:B------:R-:W-:Y:S01]  /*1b760*/  FMUL R96, R60, 1.4426950216293334961 ;  /* 0x3fb8aa3b3c607820 */ /* 0x000fe20000400000 */
[----:B------:R-:W-:Y:S01]  /*1b770*/  FADD R60, R99, -R198 ;  /* 0x800000c6633c7221 */ /* 0x000fe20000000000 */
[----:B------:R-:W-:-:S03]  /*1b780*/  PRMT R17, RZ, 0x7610, R17 ;  /* 0x00007610ff117816 */ /* 0x000fc60000000011 */
[----:B------:R-:W-:Y:S01]  /*1b790*/  FMUL R100, R60, 1.4426950216293334961 ;  /* 0x3fb8aa3b3c647820 */ /* 0x000fe20000400000 */
[--C-:B------:R-:W-:Y:S02]  /*1b7a0*/  FADD R60, R103, -R198.reuse ;  /* 0x800000c6673c7221 */ /* 0x100fe40000000000 */
[----:B------:R0:W4:Y:S02]  /*1b7b0*/  @P0 LDG.E.U16 R17, desc[UR8][R120.64] ;  /* 0x0000000878110981 */ /* 0x000124000c1e1500 */
[----:B------:R-:W-:Y:S01]  /*1b7c0*/  FMUL R95, R60, 1.4426950216293334961 ;  /* 0x3fb8aa3b3c5f7820 */ /* 0x000fe20000400000 */
[----:B------:R-:W-:-:S04]  /*1b7d0*/  FADD R60, R104, -R198 ;  /* 0x800000c6683c7221 */ /* 0x000fc80000000000 */
[----:B------:R-:W-:Y:S01]  /*1b7e0*/  FMUL R123, R60, 1.4426950216293334961 ;  /* 0x3fb8aa3b3c7b7820 */ /* 0x000fe20000400000 */
[----:B------:R-:W-:-:S04]  /*1b7f0*/  FADD R60, R105, -R198 ;  /* 0x800000c6693c7221 */ /* 0x000fc80000000000 */
[----:B------:R-:W-:Y:S01]  /*1b800*/  FMUL R112, R60, 1.4426950216293334961 ;  /* 0x3fb8aa3b3c707820 */ /* 0x000fe20000400000 */
[----:B------:R-:W-:-:S04]  /*1b810*/  FADD R60, R106, -R198 ;  /* 0x800000c66a3c7221 */ /* 0x000fc80000000000 */
[----:B------:R-:W-:Y:S01]  /*1b820*/  FMUL R111, R60, 1.4426950216293334961 ;  /* 0x3fb8aa3b3c6f7820 */ /* 0x000fe20000400000 */
[--C-:B------:R-:W-:Y:S01]  /*1b830*/  FADD R60, R107, -R198.reuse ;  /* 0x800000c66b3c7221 */ /* 0x100fe20000000000 */
[----:B------:R-:W-:-:S03]  /*1b840*/  FADD R4, R29, -R198 ;  /* 0x800000c61d047221 */ /* 0x000fc60000000000 */
[----:B------:R-:W-:Y:S01]  /*1b850*/  FMUL R99, R60, 1.4426950216293334961 ;  /* 0x3fb8aa3b3c637820 */ /* 0x000fe20000400000 */
[----:B------:R-:W-:Y:S01]  /*1b860*/  FADD R60, R108, -R198 ;  /* 0x800000c66c3c7221 */ /* 0x000fe20000000000 */
[----:B------:R-:W-:-:S03]  /*1b870*/  FMUL R4, R4, 1.4426950216293334961 ;  /* 0x3fb8aa3b04047820 */ /* 0x000fc60000400000 */
[----:B------:R-:W-:Y:S01]  /*1b880*/  FMUL R110, R60, 1.4426950216293334961 ;  /* 0x3fb8aa3b3c6e7820 */ /* 0x000fe20000400000 */
[--C-:B------:R-:W-:Y:S01]  /*1b890*/  FADD R60, R109, -R198.reuse ;  /* 0x800000c66d3c7221 */ /* 0x100fe20000000000 */
[----:B------:R1:W0:Y:S03]  /*1b8a0*/  MUFU.EX2 R155, R4 ;  /* 0x00000004009b7308 */ /* 0x0002260000000800 */
[----:B------:R-:W-:Y:S01]  /*1b8b0*/  FMUL R98, R60, 1.4426950216293334961 ;  /* 0x3fb8aa3b3c627820 */ /* 0x000fe20000400000 */
[----:B------:R-:W-:Y:S01]  /*1b8c0*/  FADD R60, R114, -R198 ;  /* 0x800000c6723c7221 */ /* 0x000fe20000000000 */
[----:B-1----:R-:W-:-:S03]  /*1b8d0*/  PRMT R4, RZ, 0x7610, R4 ;  /* 0x00007610ff047816 */ /* 0x002fc60000000004 */
[----:B------:R-:W-:Y:S01]  /*1b8e0*/  FMUL R126, R60, 1.4426950216293334961 ;  /* 0x3fb8aa3b3c7e7820 */ /* 0x000fe20000400000 */
[--C-:B------:R-:W-:Y:S02]  /*1b8f0*/  FADD R60, R115, -R198.reuse ;  /* 0x800000c6733c7221 */ /* 0x100fe40000000000 */
[----:B------:R-:W4:Y:S02]  /*1b900*/  @P0 LDG.E.U16 R4, desc[UR8][R90.64] ;  /* 0x000000085a040981 */ /* 0x000f24000c1e1500 */
[----:B------:R-:W-:Y:S01]  /*1b910*/  FMUL R122, R60, 1.4426950216293334961 ;  /* 0x3fb8aa3b3c7a7820 */ /* 0x000fe20000400000 */
[----:B--2---:R-:W-:-:S04]  /*1b920*/  FADD R60, R116, -R198 ;  /* 0x800000c6743c7221 */ /* 0x004fc80000000000 */
[----:B0-----:R-:W-:Y:S01]  /*1b930*/  FMUL R121, R60, 1.4426950216293334961 ;  /* 0x3fb8aa3b3c797820 */ /* 0x001fe20000400000 */
[----:B------:R-:W-:-:S04]  /*1b940*/  FADD R60, R117, -R198 ;  /* 0x800000c6753c7221 */ /* 0x000fc80000000000 */
[----:B------:R-:W-:Y:S01]  /*1b950*/  FMUL R109, R60, 1.4426950216293334961 ;  /* 0x3fb8aa3b3c6d7820 */ /* 0x000fe20000400000 */
[----:B---3--:R-:W-:-:S04]  /*1b960*/  FADD R60, R118, -R198 ;  /* 0x800000c6763c7221 */ /* 0x008fc80000000000 */
        /* <DEDUP_REMOVED lines=17> */
[----:B------:R-:W-:Y:S02]  /*1ba80*/  PRMT R28, RZ, 0x7610, R28 ;  /* 0x00007610ff1c7816 */ /* 0x000fe4000000001c */
[----:B------:R-:W-:Y:S02]  /*1ba90*/  PRMT R47, RZ, 0x7610, R47 ;  /* 0x00007610ff2f7816 */ /* 0x000fe4000000002f */
[----:B------:R-:W-:Y:S02]  /*1baa0*/  PRMT R46, RZ, 0x7610, R46 ;  /* 0x00007610ff2e7816 */ /* 0x000fe4000000002e */
[----:B------:R-:W-:Y:S01]  /*1bab0*/  PRMT R45, RZ, 0x7610, R45 ;  /* 0x00007610ff2d7816 */ /* 0x000fe2000000002d */
[----:B------:R-:W2:Y:S01]  /*1bac0*/  @P0 LDG.E.U16 R28, desc[UR8][R74.64] ;  /* 0x000000084a1c0981 */ /* 0x000ea2000c1e1500 */
[----:B------:R-:W-:Y:S02]  /*1bad0*/  PRMT R44, RZ, 0x7610, R44 ;  /* 0x00007610ff2c7816 */ /* 0x000fe4000000002c */
[----:B------:R-:W-:Y:S01]  /*1bae0*/  PRMT R43, RZ, 0x7610, R43 ;  /* 0x00007610ff2b7816 */ /* 0x000fe2000000002b */
[----:B------:R-:W3:Y:S01]  /*1baf0*/  @P0 LDG.E.U16 R47, desc[UR8][R208.64] ;  /* 0x00000008d02f0981 */ /* 0x000ee2000c1e1500 */
[----:B------:R-:W-:-:S02]  /*1bb00*/  PRMT R42, RZ, 0x7610, R42 ;  /* 0x00007610ff2a7816 */ /* 0x000fc4000000002a */
[----:B------:R-:W-:Y:S01]  /*1bb10*/  PRMT R41, RZ, 0x7610, R41 ;  /* 0x00007610ff297816 */ /* 0x000fe20000000029 */
[----:B------:R-:W2:Y:S01]  /*1bb20*/  @P0 LDG.E.U16 R46, desc[UR8][R206.64] ;  /* 0x00000008ce2e0981 */ /* 0x000ea2000c1e1500 */
[----:B------:R-:W-:Y:S02]  /*1bb30*/  PRMT R40, RZ, 0x7610, R40 ;  /* 0x00007610ff287816 */ /* 0x000fe40000000028 */
[----:B------:R-:W-:Y:S01]  /*1bb40*/  PRMT R39, RZ, 0x7610, R39 ;  /* 0x00007610ff277816 */ /* 0x000fe20000000027 */
[----:B------:R-:W2:Y:S01]  /*1bb50*/  @P0 LDG.E.U16 R45, desc[UR8][R202.64] ;  /* 0x00000008ca2d0981 */ /* 0x000ea2000c1e1500 */
[----:B------:R-:W-:Y:S02]  /*1bb60*/  PRMT R38, RZ, 0x7610, R38 ;  /* 0x00007610ff267816 */ /* 0x000fe40000000026 */
        /* <DEDUP_REMOVED lines=14> */
[----:B------:R-:W-:-:S03]  /*1bc50*/  PRMT R27, RZ, 0x7610, R27 ;  /* 0x00007610ff1b7816 */ /* 0x000fc6000000001b */
[----:B------:R0:W2:Y:S04]  /*1bc60*/  @P0 LDG.E.U16 R39, desc[UR8][R88.64] ;  /* 0x0000000858270981 */ /* 0x0000a8000c1e1500 */
[----:B------:R1:W2:Y:S04]  /*1bc70*/  @P0 LDG.E.U16 R38, desc[UR8][R86.64] ;  /* 0x0000000856260981 */ /* 0x0002a8000c1e1500 */
[----:B------:R0:W2:Y:S04]  /*1bc80*/  @P0 LDG.E.U16 R37, desc[UR8][R84.64] ;  /* 0x0000000854250981 */ /* 0x0000a8000c1e1500 */
[----:B------:R-:W2:Y:S04]  /*1bc90*/  @P0 LDG.E.U16 R36, desc[UR8][R82.64] ;  /* 0x0000000852240981 */ /* 0x000ea8000c1e1500 */
[----:B------:R-:W2:Y:S04]  /*1bca0*/  @P0 LDG.E.U16 R35, desc[UR8][R80.64] ;  /* 0x0000000850230981 */ /* 0x000ea8000c1e1500 */
[----:B------:R-:W2:Y:S04]  /*1bcb0*/  @P0 LDG.E.U16 R34, desc[UR8][R78.64] ;  /* 0x000000084e220981 */ /* 0x000ea8000c1e1500 */
[----:B------:R0:W2:Y:S04]  /*1bcc0*/  @P0 LDG.E.U16 R33, desc[UR8][R76.64] ;  /* 0x000000084c210981 */ /* 0x0000a8000c1e1500 */
[----:B------:R-:W2:Y:S04]  /*1bcd0*/  @P0 LDG.E.U16 R32, desc[UR8][R72.64] ;  /* 0x0000000848200981 */ /* 0x000ea8000c1e1500 */
[----:B------:R-:W2:Y:S04]  /*1bce0*/  @P0 LDG.E.U16 R31, desc[UR8][R70.64] ;  /* 0x00000008461f0981 */ /* 0x000ea8000c1e1500 */
[----:B------:R-:W2:Y:S04]  /*1bcf0*/  @P0 LDG.E.U16 R30, desc[UR8][R68.64] ;  /* 0x00000008441e0981 */ /* 0x000ea8000c1e1500 */
[----:B------:R-:W2:Y:S04]  /*1bd00*/  @P0 LDG.E.U16 R29, desc[UR8][R64.64] ;  /* 0x00000008401d0981 */ /* 0x000ea8000c1e1500 */
[----:B------:R-:W2:Y:S01]  /*1bd10*/  @P0 LDG.E.U16 R27, desc[UR8][R62.64] ;  /* 0x000000083e1b0981 */ /* 0x000ea2000c1e1500 */
[----:B------:R-:W0:Y:S03]  /*1bd20*/  MUFU.EX2 R94, R61 ;  /* 0x0000003d005e7308 */ /* 0x000e260000000800 */
[----:B------:R0:W5:Y:S04]  /*1bd30*/  LDL.LU.64 R208, [R1+0x1088] ;  /* 0x0010880001d07983 */ /* 0x0001680000300a00 */
[----:B------:R0:W5:Y:S01]  /*1bd40*/  LDL.LU.64 R206, [R1+0x1080] ;  /* 0x0010800001ce7983 */ /* 0x0001620000300a00 */
[----:B------:R-:W0:Y:S03]  /*1bd50*/  MUFU.EX2 R97, R97 ;  /* 0x0000006100617308 */ /* 0x000e260000000800 */
[----:B------:R0:W5:Y:S04]  /*1bd60*/  LDL.LU.64 R202, [R1+0x1078] ;  /* 0x0010780001ca7983 */ /* 0x0001680000300a00 */
[----:B------:R0:W5:Y:S01]  /*1bd70*/  LDL.LU.64 R200, [R1+0x1070] ;  /* 0x0010700001c87983 */ /* 0x0001620000300a00 */
[----:B------:R-:W0:Y:S03]  /*1bd80*/  MUFU.EX2 R93, R93 ;  /* 0x0000005d005d7308 */ /* 0x000e260000000800 */
[----:B------:R0:W5:Y:S04]  /*1bd90*/  LDL.LU.64 R196, [R1+0x1068] ;  /* 0x0010680001c47983 */ /* 0x0001680000300a00 */
[----:B------:R0:W5:Y:S01]  /*1bda0*/  LDL.LU.64 R2, [R1+0x1060] ;  /* 0x0010600001027983 */ /* 0x0001620000300a00 */
[----:B----4-:R-:W-:-:S04]  /*1bdb0*/  FADD R60, R174, -R198 ;  /* 0x800000c6ae3c7221 */ /* 0x010fc80000000000 */
        /* <DEDUP_REMOVED lines=9> */
[----:B------:R-:W-:-:S04]  /*1be50*/  FADD R60, R214, R171 ;  /* 0x000000abd63c7221 */ /* 0x000fc80000000000 */
        /* <DEDUP_REMOVED lines=36> */
[----:B------:R-:W-:Y:S01]  /*1c0a0*/  FADD R60, R130, R60 ;  /* 0x0000003c823c7221 */ /* 0x000fe20000000000 */
[----:B------:R-:W4:Y:S03]  /*1c0b0*/  MUFU.EX2 R113, R113 ;  /* 0x0000007100717308 */ /* 0x000f260000000800 */
[----:B------:R-:W-:Y:S01]  /*1c0c0*/  FADD R60, R128, R60 ;  /* 0x0000003c803c7221 */ /* 0x000fe20000000000 */
[----:B------:R0:W-:Y:S04]  /*1c0d0*/  STS.U16 [R157+UR4+0x12300], R26 ;  /* 0x0123001a9d007988 */ /* 0x0001e80008000404 */
[----:B------:R-:W1:Y:S01]  /*1c0e0*/  MUFU.EX2 R102, R102 ;  /* 0x0000006600667308 */ /* 0x000e620000000800 */
[----:B------:R3:W-:Y:S01]  /*1c0f0*/  STS.U16 [R157+UR4+0x12b00], R24 ;  /* 0x012b00189d007988 */ /* 0x0007e20008000404 */
[----:B0-----:R-:W-:-:S03]  /*1c100*/  FADD R26, R127, R60 ;  /* 0x0000003c7f1a7221 */ /* 0x001fc60000000000 */
[----:B------:R0:W-:Y:S03]  /*1c110*/  STS.U16 [R157+UR4+0x12f00], R23 ;  /* 0x012f00179d007988 */ /* 0x0001e60008000404 */
[----:B------:R-:W1:Y:S01]  /*1c120*/  MUFU.EX2 R101, R101 ;  /* 0x0000006500657308 */ /* 0x000e620000000800 */
[----:B---3--:R-:W-:Y:S01]  /*1c130*/  FADD R24, R94, R26 ;  /* 0x0000001a5e187221 */ /* 0x008fe20000000000 */
[----:B------:R3:W-:Y:S03]  /*1c140*/  STS.U16 [R157+UR4+0x13700], R21 ;  /* 0x013700159d007988 */ /* 0x0007e60008000404 */
[----:B0-----:R-:W-:-:S03]  /*1c150*/  FADD R23, R97, R24 ;  /* 0x0000001861177221 */ /* 0x001fc60000000000 */
[----:B------:R-:W0:Y:S01]  /*1c160*/  MUFU.EX2 R96, R96 ;  /* 0x0000006000607308 */ /* 0x000e220000000800 */
[----:B------:R4:W-:Y:S01]  /*1c170*/  STS.U16 [R157+UR4+0x13b00], R20 ;  /* 0x013b00149d007988 */ /* 0x0009e20008000404 */
[----:B---3--:R-:W-:-:S06]  /*1c180*/  FADD R21, R93, R23 ;  /* 0x000000175d157221 */ /* 0x008fcc0000000000 */
[----:B------:R-:W3:Y:S01]  /*1c190*/  MUFU.EX2 R100, R100 ;  /* 0x0000006400647308 */ /* 0x000ee20000000800 */
[----:B----4-:R-:W-:Y:S01]  /*1c1a0*/  FADD R20, R113, R21 ;  /* 0x0000001571147221 */ /* 0x010fe20000000000 */
[----:B------:R1:W-:Y:S06]  /*1c1b0*/  STS.U16 [R157+UR4+0x14300], R18 ;  /* 0x014300129d007988 */ /* 0x0003ec0008000404 */
[----:B------:R-:W4:Y:S01]  /*1c1c0*/  MUFU.EX2 R95, R95 ;  /* 0x0000005f005f7308 */ /* 0x000f220000000800 */
[----:B------:R0:W-:Y:S01]  /*1c1d0*/  STS.U16 [R157+UR4+0x14700], R17 ;  /* 0x014700119d007988 */ /* 0x0001e20008000404 */
[----:B-1----:R-:W-:-:S06]  /*1c1e0*/  FADD R18, R102, R20 ;  /* 0x0000001466127221 */ /* 0x002fcc0000000000 */
[----:B------:R-:W1:Y:S01]  /*1c1f0*/  MUFU.EX2 R123, R123 ;  /* 0x0000007b007b7308 */ /* 0x000e620000000800 */
[----:B0-----:R-:W-:Y:S01]  /*1c200*/  FADD R17, R101, R18 ;  /* 0x0000001265117221 */ /* 0x001fe20000000000 */
[----:B------:R0:W-:Y:S06]  /*1c210*/  STS.U16 [R157+UR4+0x14f00], R15 ;  /* 0x014f000f9d007988 */ /* 0x0001ec0008000404 */
[----:B------:R-:W1:Y:S01]  /*1c220*/  MUFU.EX2 R112, R112 ;  /* 0x0000007000707308 */ /* 0x000e620000000800 */
[----:B------:R3:W-:Y:S01]  /*1c230*/  STS.U16 [R157+UR4+0x15300], R14 ;  /* 0x0153000e9d007988 */ /* 0x0007e20008000404 */
[----:B0-----:R-:W-:-:S06]  /*1c240*/  FADD R15, R96, R17 ;  /* 0x00000011600f7221 */ /* 0x001fcc0000000000 */
[----:B------:R-:W0:Y:S01]  /*1c250*/  MUFU.EX2 R111, R111 ;  /* 0x0000006f006f7308 */ /* 0x000e220000000800 */
[----:B---3--:R-:W-:Y:S01]  /*1c260*/  FADD R14, R100, R15 ;  /* 0x0000000f640e7221 */ /* 0x008fe20000000000 */
[----:B------:R4:W-:Y:S06]  /*1c270*/  STS.U16 [R157+UR4+0x15b00], R12 ;  /* 0x015b000c9d007988 */ /* 0x0009ec0008000404 */
[----:B------:R-:W3:Y:S01]  /*1c280*/  MUFU.EX2 R99, R99 ;  /* 0x0000006300637308 */ /* 0x000ee20000000800 */
[----:B------:R1:W-:Y:S01]  /*1c290*/  STS.U16 [R157+UR4+0x15f00], R11 ;  /* 0x015f000b9d007988 */ /* 0x0003e20008000404 */
[----:B----4-:R-:W-:-:S06]  /*1c2a0*/  FADD R12, R95, R14 ;  /* 0x0000000e5f0c7221 */ /* 0x010fcc0000000000 */
[----:B------:R-:W4:Y:S01]  /*1c2b0*/  MUFU.EX2 R110, R110 ;  /* 0x0000006e006e7308 */ /* 0x000f220000000800 */
[----:B-1----:R-:W-:Y:S01]  /*1c2c0*/  FADD R11, R123, R12 ;  /* 0x0000000c7b0b7221 */ /* 0x002fe20000000000 */
[----:B------:R1:W-:Y:S06]  /*1c2d0*/  STS.U16 [R157+UR4+0x16700], R9 ;  /* 0x016700099d007988 */ /* 0x0003ec0008000404 */
[----:B------:R-:W2:Y:S01]  /*1c2e0*/  MUFU.EX2 R98, R98 ;  /* 0x0000006200627308 */ /* 0x000ea20000000800 */
[----:B------:R0:W-:Y:S01]  /*1c2f0*/  STS.U16 [R157+UR4+0x16b00], R8 ;  /* 0x016b00089d007988 */ /* 0x0001e20008000404 */
[----:B-1----:R-:W-:-:S06]  /*1c300*/  FADD R9, R112, R11 ;  /* 0x0000000b70097221 */ /* 0x002fcc0000000000 */
[----:B------:R-:W1:Y:S01]  /*1c310*/  MUFU.EX2 R126, R126 ;  /* 0x0000007e007e7308 */ /* 0x000e620000000800 */
[----:B0-----:R-:W-:Y:S01]  /*1c320*/  FADD R8, R111, R9 ;  /* 0x000000096f087221 */ /* 0x001fe20000000000 */
[----:B------:R3:W-:Y:S06]  /*1c330*/  STS.U16 [R157+UR4+0x17300], R6 ;  /* 0x017300069d007988 */ /* 0x0007ec0008000404 */
[----:B------:R-:W0:Y:S01]  /*1c340*/  MUFU.EX2 R122, R122 ;  /* 0x0000007a007a7308 */ /* 0x000e220000000800 */
[----:B------:R4:W-:Y:S01]  /*1c350*/  STS.U16 [R157+UR4+0x17700], R5 ;  /* 0x017700059d007988 */ /* 0x0009e20008000404 */
[----:B---3--:R-:W-:-:S06]  /*1c360*/  FADD R6, R99, R8 ;  /* 0x0000000863067221 */ /* 0x008fcc0000000000 */
[----:B------:R-:W3:Y:S01]  /*1c370*/  MUFU.EX2 R121, R121 ;  /* 0x0000007900797308 */ /* 0x000ee20000000800 */
[----:B----4-:R-:W-:Y:S01]  /*1c380*/  FADD R5, R110, R6 ;  /* 0x000000066e057221 */ /* 0x010fe20000000000 */
[----:B------:R2:W-:Y:S06]  /*1c390*/  STS.U16 [R157+UR4+0x17b00], R4 ;  /* 0x017b00049d007988 */ /* 0x0005ec0008000404 */
[----:B------:R-:W4:Y:S01]  /*1c3a0*/  MUFU.EX2 R109, R109 ;  /* 0x0000006d006d7308 */ /* 0x000f220000000800 */
[----:B--2---:R-:W-:-:S07]  /*1c3b0*/  FADD R4, R98, R5 ;  /* 0x0000000562047221 */ /* 0x004fce0000000000 */
[----:B------:R-:W2:Y:S01]  /*1c3c0*/  MUFU.EX2 R120, R120 ;  /* 0x0000007800787308 */ /* 0x000ea20000000800 */
[----:B-1----:R-:W-:-:S04]  /*1c3d0*/  FADD R4, R126, R4 ;  /* 0x000000047e047221 */ /* 0x002fc80000000000 */
[----:B0-----:R-:W-:-:S03]  /*1c3e0*/  FADD R4, R122, R4 ;  /* 0x000000047a047221 */ /* 0x001fc60000000000 */
[----:B------:R-:W0:Y:S01]  /*1c3f0*/  MUFU.EX2 R108, R108 ;  /* 0x0000006c006c7308 */ /* 0x000e220000000800 */
[----:B---3--:R-:W-:-:S07]  /*1c400*/  FADD R4, R121, R4 ;  /* 0x0000000479047221 */ /* 0x008fce0000000000 */
[----:B------:R-:W1:Y:S01]  /*1c410*/  MUFU.EX2 R125, R125 ;  /* 0x0000007d007d7308 */ /* 0x000e620000000800 */
[----:B----4-:R-:W-:-:S07]  /*1c420*/  FADD R4, R109, R4 ;  /* 0x000000046d047221 */ /* 0x010fce0000000000 */
[----:B------:R-:W3:Y:S01]  /*1c430*/  MUFU.EX2 R119, R119 ;  /* 0x0000007700777308 */ /* 0x000ee20000000800 */
[----:B--2---:R-:W-:-:S07]  /*1c440*/  FADD R4, R120, R4 ;  /* 0x0000000478047221 */ /* 0x004fce0000000000 */
[----:B------:R-:W2:Y:S01]  /*1c450*/  MUFU.EX2 R118, R118 ;  /* 0x0000007600767308 */ /* 0x000ea20000000800 */
[----:B0-----:R-:W-:-:S07]  /*1c460*/  FADD R4, R108, R4 ;  /* 0x000000046c047221 */ /* 0x001fce0000000000 */
[----:B------:R-:W0:Y:S01]  /*1c470*/  MUFU.EX2 R107, R107 ;  /* 0x0000006b006b7308 */ /* 0x000e220000000800 */
[----:B-1----:R-:W-:Y:S01]  /*1c480*/  FADD R4, R125, R4 ;  /* 0x000000047d047221 */ /* 0x002fe20000000000 */
[----:B------:R-:W-:-:S06]  /*1c490*/  FADD R61, R179, -R198 ;  /* 0x800000c6b33d7221 */ /* 0x000fcc0000000000 */
[----:B------:R-:W1:Y:S01]  /*1c4a0*/  MUFU.EX2 R117, R117 ;  /* 0x0000007500757308 */ /* 0x000e620000000800 */
[----:B---3--:R-:W-:Y:S01]  /*1c4b0*/  FADD R4, R119, R4 ;  /* 0x0000000477047221 */ /* 0x008fe20000000000 */
[----:B------:R-:W-:Y:S01]  /*1c4c0*/  FMUL R103, R61, 1.4426950216293334961 ;  /* 0x3fb8aa3b3d677820 */ /* 0x000fe20000400000 */
[----:B------:R-:W-:-:S05]  /*1c4d0*/  FADD R61, R180, -R198 ;  /* 0x800000c6b43d7221 */ /* 0x000fca0000000000 */
[----:B------:R-:W3:Y:S01]  /*1c4e0*/  MUFU.EX2 R106, R106 ;  /* 0x0000006a006a7308 */ /* 0x000ee20000000800 */
[----:B--2---:R-:W-:Y:S01]  /*1c4f0*/  FADD R4, R118, R4 ;  /* 0x0000000476047221 */ /* 0x004fe20000000000 */
[----:B------:R-:W-:-:S06]  /*1c500*/  FMUL R92, R61, 1.4426950216293334961 ;  /* 0x3fb8aa3b3d5c7820 */ /* 0x000fcc0000400000 */
[----:B------:R-:W2:Y:S01]  /*1c510*/  MUFU.EX2 R124, R124 ;  /* 0x0000007c007c7308 */ /* 0x000ea20000000800 */
[----:B0-----:R-:W-:Y:S01]  /*1c520*/  FADD R4, R107, R4 ;  /* 0x000000046b047221 */ /* 0x001fe20000000000 */
[----:B------:R-:W-:-:S06]  /*1c530*/  FADD R61, R181, -R198 ;  /* 0x800000c6b53d7221 */ /* 0x000fcc0000000000 */
[----:B------:R-:W0:Y:S01]  /*1c540*/  MUFU.EX2 R116, R116 ;  /* 0x0000007400747308 */ /* 0x000e220000000800 */
[----:B-1----:R-:W-:Y:S01]  /*1c550*/  FADD R4, R117, R4 ;  /* 0x0000000475047221 */ /* 0x002fe20000000000 */
[----:B------:R-:W-:Y:S01]  /*1c560*/  FMUL R91, R61, 1.4426950216293334961 ;  /* 0x3fb8aa3b3d5b7820 */ /* 0x000fe20000400000 */
[----:B------:R-:W-:-:S05]  /*1c570*/  FADD R61, R182, -R198 ;  /* 0x800000c6b63d7221 */ /* 0x000fca0000000000 */
[----:B------:R-:W1:Y:S01]  /*1c580*/  MUFU.EX2 R115, R115 ;  /* 0x0000007300737308 */ /* 0x000e620000000800 */
[----:B---3--:R-:W-:Y:S01]  /*1c590*/  FADD R4, R106, R4 ;  /* 0x000000046a047221 */ /* 0x008fe20000000000 */
[----:B------:R-:W-:Y:S01]  /*1c5a0*/  FMUL R90, R61, 1.4426950216293334961 ;  /* 0x3fb8aa3b3d5a7820 */ /* 0x000fe20000400000 */
[----:B------:R-:W-:-:S05]  /*1c5b0*/  FADD R61, R183, -R198 ;  /* 0x800000c6b73d7221 */ /* 0x000fca0000000000 */
[----:B------:R-:W3:Y:S01]  /*1c5c0*/  MUFU.EX2 R105, R105 ;  /* 0x0000006900697308 */ /* 0x000ee20000000800 */
[----:B--2---:R-:W-:Y:S01]  /*1c5d0*/  FADD R4, R124, R4 ;  /* 0x000000047c047221 */ /* 0x004fe20000000000 */
[----:B------:R-:W-:Y:S01]  /*1c5e0*/  FMUL R89, R61, 1.4426950216293334961 ;  /* 0x3fb8aa3b3d597820 */ /* 0x000fe20000400000 */
[----:B------:R-:W-:-:S05]  /*1c5f0*/  FADD R61, R184, -R198 ;  /* 0x800000c6b83d7221 */ /* 0x000fca0000000000 */
[----:B------:R-:W2:Y:S01]  /*1c600*/  MUFU.EX2 R114, R114 ;  /* 0x0000007200727308 */ /* 0x000ea20000000800 */
[----:B0-----:R-:W-:Y:S01]  /*1c610*/  FADD R4, R116, R4 ;  /* 0x0000000474047221 */ /* 0x001fe20000000000 */
[----:B------:R-:W-:-:S06]  /*1c620*/  FMUL R88, R61, 1.4426950216293334961 ;  /* 0x3fb8aa3b3d587820 */ /* 0x000fcc0000400000 */
        /* <DEDUP_REMOVED lines=13> */
[----:B------:R-:W-:Y:S01]  /*1c700*/  FMUL R85, R61, 1.4426950216293334961 ;  /* 0x3fb8aa3b3d557820 */ /* 0x000fe20000400000 */
[----:B------:R-:W-:-:S05]  /*1c710*/  FADD R61, R188, -R198 ;  /* 0x800000c6bc3d7221 */ /* 0x000fca0000000000 */
[----:B------:R-:W0:Y:S01]  /*1c720*/  MUFU.EX2 R90, R90 ;  /* 0x0000005a005a7308 */ /* 0x000e220000000800 */
[----:B-1----:R-:W-:Y:S01]  /*1c730*/  FADD R4, R103, R4 ;  /* 0x0000000467047221 */ /* 0x002fe20000000000 */
[----:B------:R-:W-:-:S06]  /*1c740*/  FMUL R84, R61, 1.4426950216293334961 ;  /* 0x3fb8aa3b3d547820 */ /* 0x000fcc0000400000 */
[----:B------:R-:W1:Y:S01]  /*1c750*/  MUFU.EX2 R89, R89 ;  /* 0x0000005900597308 */ /* 0x000e620000000800 */
[----:B---3--:R-:W-:Y:S01]  /*1c760*/  FADD R4, R92, R4 ;  /* 0x000000045c047221 */ /* 0x008fe20000000000 */
[----:B------:R-:W-:Y:S01]  /*1c770*/  FADD R61, R189, -R198 ;  /* 0x800000c6bd3d7221 */ /* 0x000fe20000000000 */
[----:B------:R-:W-:-:S05]  /*1c780*/  LOP3.LUT R0, R0, 0x70, RZ, 0x3c, !PT ;  /* 0x0000007000007812 */ /* 0x000fca00078e3cff */
[----:B------:R-:W3:Y:S01]  /*1c790*/  MUFU.EX2 R88, R88 ;  /* 0x0000005800587308 */ /* 0x000ee20000000800 */
[----:B--2---:R-:W-:Y:S01]  /*1c7a0*/  FADD R4, R91, R4 ;  /* 0x000000045b047221 */ /* 0x004fe20000000000 */
[----:B------:R-:W-:Y:S01]  /*1c7b0*/  FMUL R76, R61, 1.4426950216293334961 ;  /* 0x3fb8aa3b3d4c7820 */ /* 0x000fe20000400000 */
[----:B------:R-:W-:Y:S01]  /*1c7c0*/  FADD R61, R190, -R198 ;  /* 0x800000c6be3d7221 */ /* 0x000fe20000000000 */
[----:B------:R-:W-:Y:S04]  /*1c7d0*/  STS.U16 [R157+UR4+0x12700], R25 ;  /* 0x012700199d007988 */ /* 0x000fe80008000404 */
[----:B------:R-:W2:Y:S01]  /*1c7e0*/  MUFU.EX2 R87, R87 ;  /* 0x0000005700577308 */ /* 0x000ea20000000800 */
[----:B------:R-:W-:Y:S04]  /*1c7f0*/  STS.U16 [R157+UR4+0x13300], R22 ;  /* 0x013300169d007988 */ /* 0x000fe80008000404 */
[----:B------:R-:W-:Y:S03]  /*1c800*/  STS.U16 [R157+UR4+0x13f00], R19 ;  /* 0x013f00139d007988 */ /* 0x000fe60008000404 */
[----:B------:R-:W4:Y:S01]  /*1c810*/  MUFU.EX2 R86, R86 ;  /* 0x0000005600567308 */ /* 0x000f220000000800 */
[----:B------:R-:W-:Y:S04]  /*1c820*/  STS.U16 [R157+UR4+0x14b00], R16 ;  /* 0x014b00109d007988 */ /* 0x000fe80008000404 */
[----:B------:R-:W-:Y:S04]  /*1c830*/  STS.U16 [R157+UR4+0x15700], R13 ;  /* 0x0157000d9d007988 */ /* 0x000fe80008000404 */
[----:B------:R0:W-:Y:S04]  /*1c840*/  STS.U16 [R157+UR4+0x16300], R10 ;  /* 0x0163000a9d007988 */ /* 0x0001e80008000404 */
[----:B------:R-:W-:Y:S04]  /*1c850*/  STS.U16 [R157+UR4+0x16f00], R7 ;  /* 0x016f00079d007988 */ /* 0x000fe80008000404 */
[----:B------:R-:W-:Y:S01]  /*1c860*/  STS.U16 [R157+UR4+0x17f00], R28 ;  /* 0x017f001c9d007988 */ /* 0x000fe20008000404 */
[----:B------:R-:W-:-:S03]  /*1c870*/  FMUL R75, R61, 1.4426950216293334961 ;  /* 0x3fb8aa3b3d4b7820 */ /* 0x000fc60000400000 */
        /* <DEDUP_REMOVED lines=32> */
[----:B------:R-:W2:Y:S01]  /*1ca80*/  MUFU.EX2 R85, R85 ;  /* 0x0000005500557308 */ /* 0x000ea20000000800 */
[--C-:B------:R-:W-:Y:S01]  /*1ca90*/  FADD R61, R191, -R198.reuse ;  /* 0x800000c6bf3d7221 */ /* 0x100fe20000000000 */
[----:B0-----:R-:W-:Y:S01]  /*1caa0*/  FADD R10, R219, -R198 ;  /* 0x800000c6db0a7221 */ /* 0x001fe20000000000 */
[----:B-1----:R-:W-:-:S05]  /*1cab0*/  FADD R0, R90, R4 ;  /* 0x000000045a007221 */ /* 0x002fca0000000000 */
[----:B------:R-:W0:Y:S01]  /*1cac0*/  MUFU.EX2 R84, R84 ;  /* 0x0000005400547308 */ /* 0x000e220000000800 */
[----:B------:R-:W-:Y:S01]  /*1cad0*/  FADD R0, R89, R0 ;  /* 0x0000000059007221 */ /* 0x000fe20000000000 */
[----:B------:R-:W-:Y:S01]  /*1cae0*/  FMUL R78, R61, 1.4426950216293334961 ;  /* 0x3fb8aa3b3d4e7820 */ /* 0x000fe20000400000 */
[----:B------:R-:W-:Y:S01]  /*1caf0*/  FADD R61, R192, -R198 ;  /* 0x800000c6c03d7221 */ /* 0x000fe20000000000 */
[----:B------:R-:W-:Y:S01]  /*1cb00*/  FMUL R10, R10, 1.4426950216293334961 ;  /* 0x3fb8aa3b0a0a7820 */ /* 0x000fe20000400000 */
[----:B---3--:R-:W-:-:S03]  /*1cb10*/  FADD R0, R88, R0 ;  /* 0x0000000058007221 */ /* 0x008fc60000000000 */
[----:B------:R-:W1:Y:S01]  /*1cb20*/  MUFU.EX2 R76, R76 ;  /* 0x0000004c004c7308 */ /* 0x000e620000000800 */
[----:B------:R-:W-:Y:S01]  /*1cb30*/  FADD R13, R218, -R198 ;  /* 0x800000c6da0d7221 */ /* 0x000fe20000000000 */
[----:B------:R-:W-:Y:S01]  /*1cb40*/  FMUL R77, R61, 1.4426950216293334961 ;  /* 0x3fb8aa3b3d4d7820 */ /* 0x000fe20000400000 */
[----:B--2---:R-:W-:Y:S01]  /*1cb50*/  FADD R0, R87, R0 ;  /* 0x0000000057007221 */ /* 0x004fe20000000000 */
[----:B------:R-:W-:Y:S01]  /*1cb60*/  FADD R61, R193, -R198 ;  /* 0x800000c6c13d7221 */ /* 0x000fe20000000000 */
[----:B------:R-:W-:-:S03]  /*1cb70*/  FMUL R13, R13, 1.4426950216293334961 ;  /* 0x3fb8aa3b0d0d7820 */ /* 0x000fc60000400000 */
[----:B------:R2:W-:Y:S01]  /*1cb80*/  MUFU.EX2 R68, R10 ;  /* 0x0000000a00447308 */ /* 0x0005e20000000800 */
[----:B----4-:R-:W-:Y:S01]  /*1cb90*/  FADD R11, R86, R0 ;  /* 0x00000000560b7221 */ /* 0x010fe20000000000 */
[----:B------:R-:W-:Y:S01]  /*1cba0*/  FMUL R80, R61, 1.4426950216293334961 ;  /* 0x3fb8aa3b3d507820 */ /* 0x000fe20000400000 */
[--C-:B------:R-:W-:Y:S01]  /*1cbb0*/  FADD R61, R194, -R198.reuse ;  /* 0x800000c6c23d7221 */ /* 0x100fe20000000000 */
[----:B--2---:R-:W-:-:S04]  /*1cbc0*/  FADD R10, R233, -R198 ;  /* 0x800000c6e90a7221 */ /* 0x004fc80000000000 */
[----:B------:R-:W2:Y:S01]  /*1cbd0*/  MUFU.EX2 R75, R75 ;  /* 0x0000004b004b7308 */ /* 0x000ea20000000800 */
[--C-:B------:R-:W-:Y:S01]  /*1cbe0*/  FADD R16, R217, -R198.reuse ;  /* 0x800000c6d9107221 */ /* 0x100fe20000000000 */
[----:B------:R-:W-:Y:S01]  /*1cbf0*/  FMUL R12, R10, 1.4426950216293334961 ;  /* 0x3fb8aa3b0a0c7820 */ /* 0x000fe20000400000 */
[----:B------:R-:W-:Y:S01]  /*1cc00*/  FADD R14, R234, -R198 ;  /* 0x800000c6ea0e7221 */ /* 0x000fe20000000000 */
[----:B------:R-:W-:-:S04]  /*1cc10*/  FMUL R79, R61, 1.4426950216293334961 ;  /* 0x3fb8aa3b3d4f7820 */ /* 0x000fc80000400000 */
[----:B------:R-:W3:Y:S01]  /*1cc20*/  MUFU.EX2 R78, R78 ;  /* 0x0000004e004e7308 */ /* 0x000ee20000000800 */
[----:B------:R-:W-:Y:S01]  /*1cc30*/  FADD R61, R195, -R198 ;  /* 0x800000c6c33d7221 */ /* 0x000fe20000000000 */
[----:B------:R-:W-:-:S06]  /*1cc40*/  FMUL R16, R16, 1.4426950216293334961 ;  /* 0x3fb8aa3b10107820 */ /* 0x000fcc0000400000 */
[----:B------:R4:W-:Y:S01]  /*1cc50*/  MUFU.EX2 R69, R13 ;  /* 0x0000000d00457308 */ /* 0x0009e20000000800 */
[----:B------:R-:W-:Y:S01]  /*1cc60*/  FMUL R83, R61, 1.4426950216293334961 ;  /* 0x3fb8aa3b3d537820 */ /* 0x000fe20000400000 */
[----:B------:R-:W-:-:S06]  /*1cc70*/  FADD R19, R216, -R198 ;  /* 0x800000c6d8137221 */ /* 0x000fcc0000000000 */
[----:B------:R0:W-:Y:S01]  /*1cc80*/  MUFU.EX2 R0, R12 ;  /* 0x0000000c00007308 */ /* 0x0001e20000000800 */
[----:B----4-:R-:W-:Y:S01]  /*1cc90*/  FADD R13, R85, R11 ;  /* 0x0000000b550d7221 */ /* 0x010fe20000000000 */
[--C-:B------:R-:W-:Y:S01]  /*1cca0*/  FADD R17, R235, -R198.reuse ;  /* 0x800000c6eb117221 */ /* 0x100fe20000000000 */
[----:B------:R-:W-:-:S05]  /*1ccb0*/  FADD R61, R210, -R198 ;  /* 0x800000c6d23d7221 */ /* 0x000fca0000000000 */
[----:B------:R-:W4:Y:S01]  /*1ccc0*/  MUFU.EX2 R77, R77 ;  /* 0x0000004d004d7308 */ /* 0x000f220000000800 */
[----:B0-----:R-:W-:Y:S01]  /*1ccd0*/  F2FP.BF16.F32.PACK_AB R12, R133, R151 ;  /* 0x00000097850c723e */ /* 0x001fe200000010ff */
[----:B------:R-:W-:Y:S01]  /*1cce0*/  FMUL R133, R14, 1.4426950216293334961 ;  /* 0x3fb8aa3b0e857820 */ /* 0x000fe20000400000 */
[----:B------:R-:W-:Y:S01]  /*1ccf0*/  FADD R14, R84, R13 ;  /* 0x0000000d540e7221 */ /* 0x000fe20000000000 */
[----:B------:R-:W-:-:S04]  /*1cd00*/  FMUL R19, R19, 1.4426950216293334961 ;  /* 0x3fb8aa3b13137820 */ /* 0x000fc80000400000 */
[----:B------:R-:W0:Y:S01]  /*1cd10*/  MUFU.EX2 R80, R80 ;  /* 0x0000005000507308 */ /* 0x000e220000000800 */
[----:B------:R-:W-:Y:S01]  /*1cd20*/  FMUL R18, R17, 1.4426950216293334961 ;  /* 0x3fb8aa3b11127820 */ /* 0x000fe20000400000 */
[----:B------:R-:W-:-:S06]  /*1cd30*/  FMUL R82, R61, 1.4426950216293334961 ;  /* 0x3fb8aa3b3d527820 */ /* 0x000fcc0000400000 */
[----:B------:R1:W-:Y:S01]  /*1cd40*/  MUFU.EX2 R70, R16 ;  /* 0x0000001000467308 */ /* 0x0003e20000000800 */
[--C-:B------:R-:W-:Y:S01]  /*1cd50*/  FADD R61, R211, -R198.reuse ;  /* 0x800000c6d33d7221 */ /* 0x100fe20000000000 */
[----:B------:R-:W-:Y:S01]  /*1cd60*/  FADD R22, R215, -R198 ;  /* 0x800000c6d7167221 */ /* 0x000fe20000000000 */
[----:B-1----:R-:W-:-:S05]  /*1cd70*/  FADD R16, R76, R14 ;  /* 0x0000000e4c107221 */ /* 0x002fca0000000000 */
[----:B------:R-:W1:Y:S01]  /*1cd80*/  MUFU.EX2 R79, R79 ;  /* 0x0000004f004f7308 */ /* 0x000e620000000800 */
[----:B--2---:R-:W-:Y:S01]  /*1cd90*/  FADD R17, R75, R16 ;  /* 0x000000104b117221 */ /* 0x004fe20000000000 */
[----:B------:R-:W-:Y:S01]  /*1cda0*/  FADD R20, R236, -R198 ;  /* 0x800000c6ec147221 */ /* 0x000fe20000000000 */
[----:B------:R-:W-:-:S05]  /*1cdb0*/  FMUL R81, R61, 1.4426950216293334961 ;  /* 0x3fb8aa3b3d517820 */ /* 0x000fca0000400000 */
[----:B------:R-:W2:Y:S01]  /*1cdc0*/  MUFU.EX2 R83, R83 ;  /* 0x0000005300537308 */ /* 0x000ea20000000800 */
[----:B------:R-:W-:Y:S01]  /*1cdd0*/  FADD R61, R212, -R198 ;  /* 0x800000c6d43d7221 */ /* 0x000fe20000000000 */
[----:B------:R-:W-:Y:S01]  /*1cde0*/  FMUL R22, R22, 1.4426950216293334961 ;  /* 0x3fb8aa3b16167820 */ /* 0x000fe20000400000 */
[----:B------:R-:W-:-:S05]  /*1cdf0*/  FMUL R21, R20, 1.4426950216293334961 ;  /* 0x3fb8aa3b14157820 */ /* 0x000fca0000400000 */
[----:B------:R3:W-:Y:S01]  /*1ce00*/  MUFU.EX2 R71, R19 ;  /* 0x0000001300477308 */ /* 0x0007e20000000800 */
[----:B------:R-:W-:Y:S01]  /*1ce10*/  FMUL R61, R61, 1.4426950216293334961 ;  /* 0x3fb8aa3b3d3d7820 */ /* 0x000fe20000400000 */
[----:B------:R-:W-:Y:S01]  /*1ce20*/  FADD R25, R213, -R198 ;  /* 0x800000c6d5197221 */ /* 0x000fe20000000000 */
[----:B---3--:R-:W-:-:S05]  /*1ce30*/  FADD R19, R78, R17 ;  /* 0x000000114e137221 */ /* 0x008fca0000000000 */
[----:B------:R-:W3:Y:S01]  /*1ce40*/  MUFU.EX2 R82, R82 ;  /* 0x0000005200527308 */ /* 0x000ee20000000800 */
[----:B----4-:R-:W-:Y:S01]  /*1ce50*/  FADD R20, R77, R19 ;  /* 0x000000134d147221 */ /* 0x010fe20000000000 */
[----:B------:R-:W-:-:S06]  /*1ce60*/  FADD R23, R237, -R198 ;  /* 0x800000c6ed177221 */ /* 0x000fcc0000000000 */
[----:B------:R-:W4:Y:S01]  /*1ce70*/  MUFU.EX2 R81, R81 ;  /* 0x0000005100517308 */ /* 0x000f220000000800 */
[----:B------:R-:W-:-:S07]  /*1ce80*/  FMUL R25, R25, 1.4426950216293334961 ;  /* 0x3fb8aa3b19197820 */ /* 0x000fce0000400000 */
[----:B------:R0:W-:Y:S01]  /*1ce90*/  MUFU.EX2 R72, R22 ;  /* 0x0000001600487308 */ /* 0x0001e20000000800 */
[----:B------:R-:W-:Y:S01]  /*1cea0*/  FADD R26, R238, -R198 ;  /* 0x800000c6ee1a7221 */ /* 0x000fe20000000000 */
[----:B0-----:R-:W-:Y:S01]  /*1ceb0*/  FADD R22, R80, R20 ;  /* 0x0000001450167221 */ /* 0x001fe20000000000 */
[----:B------:R-:W-:-:S05]  /*1cec0*/  F2FP.BF16.F32.PACK_AB R20, R136, R138 ;  /* 0x0000008a8814723e */ /* 0x000fca00000010ff */
[----:B------:R-:W0:Y:S01]  /*1ced0*/  MUFU.EX2 R74, R61 ;  /* 0x0000003d004a7308 */ /* 0x000e220000000800 */
[----:B------:R-:W-:Y:S01]  /*1cee0*/  FMUL R136, R23, 1.4426950216293334961 ;  /* 0x3fb8aa3b17887820 */ /* 0x000fe20000400000 */
[----:B-1----:R-:W-:Y:S01]  /*1cef0*/  FADD R23, R79, R22 ;  /* 0x000000164f177221 */ /* 0x002fe20000000000 */
[----:B------:R-:W-:-:S05]  /*1cf00*/  F2FP.BF16.F32.PACK_AB R19, R137, R139 ;  /* 0x0000008b8913723e */ /* 0x000fca00000010ff */
[----:B------:R2:W1:Y:S01]  /*1cf10*/  MUFU.EX2 R73, R25 ;  /* 0x0000001900497308 */ /* 0x0004620000000800 */
[----:B------:R-:W-:-:S07]  /*1cf20*/  FADD R29, R239, -R198 ;  /* 0x800000c6ef1d7221 */ /* 0x000fce0000000000 */
[----:B------:R0:W-:Y:S01]  /*1cf30*/  MUFU.EX2 R137, R21 ;  /* 0x0000001500897308 */ /* 0x0001e20000000800 */
[----:B--2---:R-:W-:Y:S01]  /*1cf40*/  FADD R25, R83, R23 ;  /* 0x0000001753197221 */ /* 0x004fe20000000000 */
[----:B------:R-:W-:Y:S01]  /*1cf50*/  FADD R5, R221, -R198 ;  /* 0x800000c6dd057221 */ /* 0x000fe20000000000 */
[----:B0-----:R-:W-:Y:S01]  /*1cf60*/  F2FP.BF16.F32.PACK_AB R21, R134, R135 ;  /* 0x000000878615723e */ /* 0x001fe200000010ff */
[----:B------:R-:W-:Y:S01]  /*1cf70*/  FMUL R135, R26, 1.4426950216293334961 ;  /* 0x3fb8aa3b1a877820 */ /* 0x000fe20000400000 */
[----:B---3--:R-:W-:Y:S01]  /*1cf80*/  FADD R26, R82, R25 ;  /* 0x00000019521a7221 */ /* 0x008fe20000000000 */
[----:B------:R-:W-:-:S03]  /*1cf90*/  FMUL R134, R29, 1.4426950216293334961 ;  /* 0x3fb8aa3b1d867820 */ /* 0x000fc60000400000 */
[----:B----4-:R-:W-:Y:S01]  /*1cfa0*/  FADD R28, R81, R26 ;  /* 0x0000001a511c7221 */ /* 0x010fe20000000000 */
[----:B------:R-:W-:Y:S01]  /*1cfb0*/  FMUL R66, R5, 1.4426950216293334961 ;  /* 0x3fb8aa3b05427820 */ /* 0x000fe20000400000 */
[----:B------:R-:W-:Y:S02]  /*1cfc0*/  FADD R5, R222, -R198 ;  /* 0x800000c6de057221 */ /* 0x000fe40000000000 */
[----:B------:R-:W-:Y:S01]  /*1cfd0*/  FADD R29, R74, R28 ;  /* 0x0000001c4a1d7221 */ /* 0x000fe20000000000 */
[--C-:B------:R-:W-:Y:S01]  /*1cfe0*/  FADD R7, R220, -R198.reuse ;  /* 0x800000c6dc077221 */ /* 0x100fe20000000000 */
[--C-:B------:R-:W-:Y:S01]  /*1cff0*/  FADD R32, R240, -R198.reuse ;  /* 0x800000c6f0207221 */ /* 0x100fe20000000000 */
[----:B------:R-:W-:Y:S01]  /*1d000*/  FMUL R65, R5, 1.4426950216293334961 ;  /* 0x3fb8aa3b05417820 */ /* 0x000fe20000400000 */
[----:B-1----:R-:W-:Y:S01]  /*1d010*/  FADD R31, R73, R29 ;  /* 0x0000001d491f7221 */ /* 0x002fe20000000000 */
[--C-:B------:R-:W-:Y:S01]  /*1d020*/  FADD R5, R223, -R198.reuse ;  /* 0x800000c6df057221 */ /* 0x100fe20000000000 */
[----:B------:R-:W-:Y:S01]  /*1d030*/  FMUL R7, R7, 1.4426950216293334961 ;  /* 0x3fb8aa3b07077820 */ /* 0x000fe20000400000 */
[----:B------:R-:W-:Y:S01]  /*1d040*/  FMUL R138, R32, 1.4426950216293334961 ;  /* 0x3fb8aa3b208a7820 */ /* 0x000fe20000400000 */
[----:B------:R-:W-:Y:S01]  /*1d050*/  FADD R32, R72, R31 ;  /* 0x0000001f48207221 */ /* 0x000fe20000000000 */
[----:B------:R-:W-:Y:S01]  /*1d060*/  FMUL R55, R5, 1.4426950216293334961 ;  /* 0x3fb8aa3b05377820 */ /* 0x000fe20000400000 */
[----:B------:R-:W0:Y:S01]  /*1d070*/  MUFU.EX2 R67, R7 ;  /* 0x0000000700437308 */ /* 0x000e220000000800 */
[--C-:B------:R-:W-:Y:S01]  /*1d080*/  FADD R5, R224, -R198.reuse ;  /* 0x800000c6e0057221 */ /* 0x100fe20000000000 */
[----:B------:R-:W-:Y:S01]  /*1d090*/  FADD R35, R241, -R198 ;  /* 0x800000c6f1237221 */ /* 0x000fe20000000000 */
[----:B------:R-:W-:-:S02]  /*1d0a0*/  FADD R34, R71, R32 ;  /* 0x0000002047227221 */ /* 0x000fc40000000000 */
[----:B------:R-:W-:Y:S01]  /*1d0b0*/  FMUL R64, R5, 1.4426950216293334961 ;  /* 0x3fb8aa3b05407820 */ /* 0x000fe20000400000 */
[----:B------:R-:W-:Y:S01]  /*1d0c0*/  FMUL R213, R35, 1.4426950216293334961 ;  /* 0x3fb8aa3b23d57820 */ /* 0x000fe20000400000 */
[----:B------:R-:W-:Y:S01]  /*1d0d0*/  FADD R5, R225, -R198 ;  /* 0x800000c6e1057221 */ /* 0x000fe20000000000 */
[----:B------:R-:W1:Y:S01]  /*1d0e0*/  MUFU.EX2 R66, R66 ;  /* 0x0000004200427308 */ /* 0x000e620000000800 */
[----:B------:R-:W-:Y:S01]  /*1d0f0*/  FADD R35, R70, R34 ;  /* 0x0000002246237221 */ /* 0x000fe20000000000 */
[--C-:B------:R-:W-:Y:S01]  /*1d100*/  FADD R38, R242, -R198.reuse ;  /* 0x800000c6f2267221 */ /* 0x100fe20000000000 */
[----:B------:R-:W-:Y:S01]  /*1d110*/  FMUL R56, R5, 1.4426950216293334961 ;  /* 0x3fb8aa3b05387820 */ /* 0x000fe20000400000 */
[----:B------:R-:W-:Y:S01]  /*1d120*/  FADD R5, R226, -R198 ;  /* 0x800000c6e2057221 */ /* 0x000fe20000000000 */
[----:B------:R-:W-:-:S03]  /*1d130*/  FADD R37, R69, R35 ;  /* 0x0000002345257221 */ /* 0x000fc60000000000 */
[----:B------:R-:W2:Y:S01]  /*1d140*/  MUFU.EX2 R65, R65 ;  /* 0x0000004100417308 */ /* 0x000ea20000000800 */
[----:B------:R-:W-:Y:S01]  /*1d150*/  FMUL R212, R38, 1.4426950216293334961 ;  /* 0x3fb8aa3b26d47820 */ /* 0x000fe20000400000 */
[----:B------:R-:W-:Y:S01]  /*1d160*/  FADD R38, R68, R37 ;  /* 0x0000002544267221 */ /* 0x000fe20000000000 */
[----:B------:R-:W-:Y:S01]  /*1d170*/  FMUL R63, R5, 1.4426950216293334961 ;  /* 0x3fb8aa3b053f7820 */ /* 0x000fe20000400000 */
[----:B------:R-:W-:-:S04]  /*1d180*/  FADD R5, R227, -R198 ;  /* 0x800000c6e3057221 */ /* 0x000fc80000000000 */
[----:B------:R-:W3:Y:S01]  /*1d190*/  MUFU.EX2 R55, R55 ;  /* 0x0000003700377308 */ /* 0x000ee20000000800 */
[----:B------:R-:W-:Y:S01]  /*1d1a0*/  FADD R41, R243, -R198 ;  /* 0x800000c6f3297221 */ /* 0x000fe20000000000 */
[----:B0-----:R-:W-:Y:S01]  /*1d1b0*/  FADD R40, R67, R38 ;  /* 0x0000002643287221 */ /* 0x001fe20000000000 */
[----:B------:R-:W-:Y:S01]  /*1d1c0*/  FMUL R57, R5, 1.4426950216293334961 ;  /* 0x3fb8aa3b05397820 */ /* 0x000fe20000400000 */
[----:B------:R-:W-:-:S04]  /*1d1d0*/  FADD R5, R228, -R198 ;  /* 0x800000c6e4057221 */ /* 0x000fc80000000000 */
[----:B------:R-:W0:Y:S01]  /*1d1e0*/  MUFU.EX2 R64, R64 ;  /* 0x0000004000407308 */ /* 0x000e220000000800 */
[----:B------:R-:W-:Y:S01]  /*1d1f0*/  FMUL R211, R41, 1.4426950216293334961 ;  /* 0x3fb8aa3b29d37820 */ /* 0x000fe20000400000 */
[----:B-1----:R-:W-:Y:S01]  /*1d200*/  FADD R41, R66, R40 ;  /* 0x0000002842297221 */ /* 0x002fe20000000000 */
[----:B------:R-:W-:Y:S01]  /*1d210*/  FMUL R62, R5, 1.4426950216293334961 ;  /* 0x3fb8aa3b053e7820 */ /* 0x000fe20000400000 */
[----:B------:R-:W-:-:S04]  /*1d220*/  FADD R44, R244, -R198 ;  /* 0x800000c6f42c7221 */ /* 0x000fc80000000000 */
[----:B------:R-:W1:Y:S01]  /*1d230*/  MUFU.EX2 R56, R56 ;  /* 0x0000003800387308 */ /* 0x000e620000000800 */
[----:B------:R-:W-:Y:S01]  /*1d240*/  FADD R5, R229, -R198 ;  /* 0x800000c6e5057221 */ /* 0x000fe20000000000 */
[----:B--2---:R-:W-:Y:S01]  /*1d250*/  FADD R43, R65, R41 ;  /* 0x00000029412b7221 */ /* 0x004fe20000000000 */
[----:B------:R-:W-:-:S05]  /*1d260*/  FMUL R210, R44, 1.4426950216293334961 ;  /* 0x3fb8aa3b2cd27820 */ /* 0x000fca0000400000 */
[----:B------:R-:W2:Y:S01]  /*1d270*/  MUFU.EX2 R63, R63 ;  /* 0x0000003f003f7308 */ /* 0x000ea20000000800 */
[----:B------:R-:W-:Y:S01]  /*1d280*/  FMUL R58, R5, 1.4426950216293334961 ;  /* 0x3fb8aa3b053a7820 */ /* 0x000fe20000400000 */
[----:B---3--:R-:W-:Y:S01]  /*1d290*/  FADD R44, R55, R43 ;  /* 0x0000002b372c7221 */ /* 0x008fe20000000000 */
[----:B------:R-:W-:-:S05]  /*1d2a0*/  FADD R5, R230, -R198 ;  /* 0x800000c6e6057221 */ /* 0x000fca0000000000 */
[----:B------:R-:W3:Y:S01]  /*1d2b0*/  MUFU.EX2 R57, R57 ;  /* 0x0000003900397308 */ /* 0x000ee20000000800 */
[----:B0-----:R-:W-:Y:S01]  /*1d2c0*/  FADD R54, R64, R44 ;  /* 0x0000002c40367221 */ /* 0x001fe20000000000 */
[----:B------:R-:W-:Y:S01]  /*1d2d0*/  FMUL R61, R5, 1.4426950216293334961 ;  /* 0x3fb8aa3b053d7820 */ /* 0x000fe20000400000 */
[----:B------:R-:W-:-:S05]  /*1d2e0*/  FADD R5, R231, -R198 ;  /* 0x800000c6e7057221 */ /* 0x000fca0000000000 */
[----:B------:R-:W0:Y:S01]  /*1d2f0*/  MUFU.EX2 R62, R62 ;  /* 0x0000003e003e7308 */ /* 0x000e220000000800 */
[----:B-1----:R-:W-:Y:S01]  /*1d300*/  FADD R54, R56, R54 ;  /* 0x0000003638367221 */ /* 0x002fe20000000000 */
[----:B------:R-:W-:Y:S01]  /*1d310*/  FADD R7, R232, -R198 ;  /* 0x800000c6e8077221 */ /* 0x000fe20000000000 */
[----:B------:R-:W-:-:S05]  /*1d320*/  FMUL R5, R5, 1.4426950216293334961 ;  /* 0x3fb8aa3b05057820 */ /* 0x000fca0000400000 */
[----:B------:R-:W1:Y:S01]  /*1d330*/  MUFU.EX2 R58, R58 ;  /* 0x0000003a003a7308 */ /* 0x000e620000000800 */
[--C-:B------:R-:W-:Y:S01]  /*1d340*/  FADD R46, R245, -R198.reuse ;  /* 0x800000c6f52e7221 */ /* 0x100fe20000000000 */
[----:B------:R-:W-:Y:S01]  /*1d350*/  FADD R49, R246, -R198 ;  /* 0x800000c6f6317221 */ /* 0x000fe20000000000 */
[----:B--2---:R-:W-:Y:S01]  /*1d360*/  FADD R54, R63, R54 ;  /* 0x000000363f367221 */ /* 0x004fe20000000000 */
[----:B------:R-:W-:Y:S01]  /*1d370*/  FADD R52, R247, -R198 ;  /* 0x800000c6f7347221 */ /* 0x000fe20000000000 */
[----:B------:R-:W-:-:S03]  /*1d380*/  FMUL R60, R7, 1.4426950216293334961 ;  /* 0x3fb8aa3b073c7820 */ /* 0x000fc60000400000 */
[----:B------:R-:W2:Y:S01]  /*1d390*/  MUFU.EX2 R61, R61 ;  /* 0x0000003d003d7308 */ /* 0x000ea20000000800 */
[----:B------:R-:W-:Y:S01]  /*1d3a0*/  F2FP.BF16.F32.PACK_AB R51, R72, R73 ;  /* 0x000000494833723e */ /* 0x000fe200000010ff */
[----:B------:R-:W-:Y:S01]  /*1d3b0*/  FMUL R47, R46, 1.4426950216293334961 ;  /* 0x3fb8aa3b2e2f7820 */ /* 0x000fe20000400000 */
[----:B------:R-:W-:Y:S01]  /*1d3c0*/  FMUL R50, R49, 1.4426950216293334961 ;  /* 0x3fb8aa3b31327820 */ /* 0x000fe20000400000 */
[----:B---3--:R-:W-:Y:S01]  /*1d3d0*/  FADD R54, R57, R54 ;  /* 0x0000003639367221 */ /* 0x008fe20000000000 */
[----:B------:R-:W-:-:S03]  /*1d3e0*/  FMUL R72, R52, 1.4426950216293334961 ;  /* 0x3fb8aa3b34487820 */ /* 0x000fc60000400000 */
[----:B------:R-:W3:Y:S01]  /*1d3f0*/  MUFU.EX2 R59, R5 ;  /* 0x00000005003b7308 */ /* 0x000ee20000000800 */
[----:B------:R-:W-:Y:S01]  /*1d400*/  F2FP.BF16.F32.PACK_AB R4, R171, R214 ;  /* 0x000000d6ab04723e */ /* 0x000fe200000010ff */
[----:B0-----:R-:W-:Y:S01]  /*1d410*/  FADD R54, R62, R54 ;  /* 0x000000363e367221 */ /* 0x001fe20000000000 */
[----:B------:R-:W-:-:S05]  /*1d420*/  F2FP.BF16.F32.PACK_AB R16, R132, R144 ;  /* 0x000000908410723e */ /* 0x000fca00000010ff */
[----:B------:R-:W0:Y:S01]  /*1d430*/  MUFU.EX2 R60, R60 ;  /* 0x0000003c003c7308 */ /* 0x000e220000000800 */
[----:B-1----:R-:W-:-:S07]  /*1d440*/  FADD R54, R58, R54 ;  /* 0x000000363a367221 */ /* 0x002fce0000000000 */
[----:B------:R-:W-:Y:S01]  /*1d450*/  MUFU.EX2 R133, R133 ;  /* 0x0000008500857308 */ /* 0x000fe20000000800 */
[----:B------:R-:W-:-:S07]  /*1d460*/  F2FP.BF16.F32.PACK_AB R53, R68, R69 ;  /* 0x000000454435723e */ /* 0x000fce00000010ff */
[----:B------:R1:W4:Y:S08]  /*1d470*/  MUFU.EX2 R132, R18 ;  /* 0x0000001200847308 */ /* 0x0003300000000800 */
[----:B------:R-:W0:Y:S08]  /*1d480*/  MUFU.EX2 R136, R136 ;  /* 0x0000008800887308 */ /* 0x000e300000000800 */
[----:B------:R-:W-:Y:S08]  /*1d490*/  MUFU.EX2 R135, R135 ;  /* 0x0000008700877308 */ /* 0x000ff00000000800 */
[----:B------:R-:W0:Y:S08]  /*1d4a0*/  MUFU.EX2 R134, R134 ;  /* 0x0000008600867308 */ /* 0x000e300000000800 */
[----:B------:R-:W-:Y:S08]  /*1d4b0*/  MUFU.EX2 R138, R138 ;  /* 0x0000008a008a7308 */ /* 0x000ff00000000800 */
[----:B------:R-:W0:Y:S08]  /*1d4c0*/  MUFU.EX2 R213, R213 ;  /* 0x000000d500d57308 */ /* 0x000e300000000800 */
[----:B------:R-:W-:Y:S08]  /*1d4d0*/  MUFU.EX2 R212, R212 ;  /* 0x000000d400d47308 */ /* 0x000ff00000000800 */
[----:B------:R-:W0:Y:S08]  /*1d4e0*/  MUFU.EX2 R211, R211 ;  /* 0x000000d300d37308 */ /* 0x000e300000000800 */
[----:B------:R-:W-:Y:S08]  /*1d4f0*/  MUFU.EX2 R210, R210 ;  /* 0x000000d200d27308 */ /* 0x000ff00000000800 */
[----:B------:R0:W0:Y:S08]  /*1d500*/  MUFU.EX2 R216, R47 ;  /* 0x0000002f00d87308 */ /* 0x0000300000000800 */
[----:B------:R0:W-:Y:S08]  /*1d510*/  MUFU.EX2 R215, R50 ;  /* 0x0000003200d77308 */ /* 0x0001f00000000800 */
[----:B------:R-:W1:Y:S01]  /*1d520*/  MUFU.EX2 R214, R72 ;  /* 0x0000004800d67308 */ /* 0x000e620000000800 */
[----:B--2---:R-:W-:Y:S01]  /*1d530*/  FADD R68, R61, R54 ;  /* 0x000000363d447221 */ /* 0x004fe20000000000 */
[----:B------:R-:W-:-:S03]  /*1d540*/  F2FP.BF16.F32.PACK_AB R56, R56, R64 ;  /* 0x000000403838723e */ /* 0x000fc600000010ff */
[----:B---3--:R-:W-:Y:S01]  /*1d550*/  FADD R64, R59, R68 ;  /* 0x000000443b407221 */ /* 0x008fe20000000000 */
[----:B------:R-:W-:Y:S02]  /*1d560*/  F2FP.BF16.F32.PACK_AB R54, R66, R67 ;  /* 0x000000434236723e */ /* 0x000fe400000010ff */
[----:B------:R-:W-:Y:S01]  /*1d570*/  F2FP.BF16.F32.PACK_AB R55, R55, R65 ;  /* 0x000000413737723e */ /* 0x000fe200000010ff */
[----:B0-----:R-:W-:Y:S01]  /*1d580*/  FADD R68, R60, R64 ;  /* 0x000000403c447221 */ /* 0x001fe20000000000 */
[----:B------:R-:W-:Y:S02]  /*1d590*/  F2FP.BF16.F32.PACK_AB R57, R57, R63 ;  /* 0x0000003f3939723e */ /* 0x000fe400000010ff */
[----:B------:R-:W-:Y:S02]  /*1d5a0*/  F2FP.BF16.F32.PACK_AB R58, R58, R62 ;  /* 0x0000003e3a3a723e */ /* 0x000fe400000010ff */
[----:B------:R-:W-:Y:S02]  /*1d5b0*/  F2FP.BF16.F32.PACK_AB R59, R59, R61 ;  /* 0x0000003d3b3b723e */ /* 0x000fe400000010ff */
[----:B------:R-:W-:-:S02]  /*1d5c0*/  F2FP.BF16.F32.PACK_AB R5, R169, R172 ;  /* 0x000000aca905723e */ /* 0x000fc400000010ff */
[----:B------:R-:W-:Y:S02]  /*1d5d0*/  F2FP.BF16.F32.PACK_AB R6, R166, R168 ;  /* 0x000000a8a606723e */ /* 0x000fe400000010ff */
[----:B------:R-:W-:Y:S02]  /*1d5e0*/  F2FP.BF16.F32.PACK_AB R7, R161, R165 ;  /* 0x000000a5a107723e */ /* 0x000fe400000010ff */
        /* <DEDUP_REMOVED lines=8> */
[----:B-1----:R-:W-:Y:S02]  /*1d670*/  F2FP.BF16.F32.PACK_AB R18, R140, R141 ;  /* 0x0000008d8c12723e */ /* 0x002fe400000010ff */
        /* <DEDUP_REMOVED lines=31> */
[----:B----4-:R-:W-:Y:S02]  /*1d870*/  F2FP.BF16.F32.PACK_AB R61, R132, R133 ;  /* 0x00000085843d723e */ /* 0x010fe400000010ff */
[----:B------:R-:W-:Y:S02]  /*1d880*/  F2FP.BF16.F32.PACK_AB R62, R136, R137 ;  /* 0x00000089883e723e */ /* 0x000fe400000010ff */
[----:B------:R-:W-:Y:S02]  /*1d890*/  F2FP.BF16.F32.PACK_AB R63, R134, R135 ;  /* 0x00000087863f723e */ /* 0x000fe400000010ff */
[----:B------:R-:W-:Y:S02]  /*1d8a0*/  F2FP.BF16.F32.PACK_AB R64, R213, R138 ;  /* 0x0000008ad540723e */ /* 0x000fe400000010ff */
[----:B------:R-:W-:Y:S02]  /*1d8b0*/  F2FP.BF16.F32.PACK_AB R65, R211, R212 ;  /* 0x000000d4d341723e */ /* 0x000fe400000010ff */
[----:B------:R-:W-:-:S02]  /*1d8c0*/  F2FP.BF16.F32.PACK_AB R66, R216, R210 ;  /* 0x000000d2d842723e */ /* 0x000fc400000010ff */
[----:B------:R-:W-:Y:S01]  /*1d8d0*/  F2FP.BF16.F32.PACK_AB R67, R214, R215 ;  /* 0x000000d7d643723e */ /* 0x000fe200000010ff */
[----:B------:R-:W-:Y:S06]  /*1d8e0*/  @!P0 BRA `(.L_x_9) ;  /* 0x0000000000048947 */ /* 0x000fec0003800000 */
[----:B------:R0:W-:Y:S02]  /*1d8f0*/  STTM.x64 tmem[UR6+0x180], R4 ;  /* 0x00018004000079ed */ /* 0x0001e40008340006 */
.L_x_9:
[----:B------:R-:W-:Y:S01]  /*1d900*/  FADD R0, R0, R68 ;  /* 0x0000004400007221 */ /* 0x000fe20000000000 */
[----:B0-----:R-:W-:Y:S01]  /*1d910*/  FADD R4, -R198, -INF ;  /* 0xff800000c6047421 */ /* 0x001fe20000000100 */
[----:B------:R-:W0:Y:S02]  /*1d920*/  FENCE.VIEW.ASYNC.T ;  /* 0x00000000000073c6 */ /* 0x000e240000000200 */
[----:B0-----:R-:W-:Y:S01]  /*1d930*/  BAR.SYNC.DEFER_BLOCKING 0x0 ;  /* 0x0000000000007b1d */ /* 0x001fe20000010000 */
[----:B------:R-:W-:Y:S01]  /*1d940*/  FADD R133, R133, R0 ;  /* 0x0000000085857221 */ /* 0x000fe20000000000 */
[----:B------:R-:W-:-:S03]  /*1d950*/  FMUL R0, R4, 1.4426950216293334961 ;  /* 0x3fb8aa3b04007820 */ /* 0x000fc60000400000 */
[----:B------:R-:W-:Y:S01]  /*1d960*/  FADD R132, R132, R133 ;  /* 0x0000008584847221 */ /* 0x000fe20000000000 */
[----:B------:R-:W0:Y:S03]  /*1d970*/  LDTM.x64 R68, tmem[UR6] ;  /* 0x00000006004479ee */ /* 0x000e260008340000 */
[----:B------:R-:W-:Y:S01]  /*1d980*/  FADD R137, R137, R132 ;  /* 0x0000008489897221 */ /* 0x000fe20000000000 */
[----:B------:R-:W-:Y:S01]  /*1d990*/  LDTM.x64 R4, tmem[UR6+0x40] ;  /* 0x00004006000479ee */ /* 0x000fe20008340000 */
[----:B------:R-:W0:Y:S02]  /*1d9a0*/  MUFU.EX2 R0, R0 ;  /* 0x0000000000007308 */ /* 0x000e240000000800 */
[----:B------:R-:W-:-:S04]  /*1d9b0*/  FADD R136, R136, R137 ;  /* 0x0000008988887221 */ /* 0x000fc80000000000 */
[----:B------:R-:W-:-:S04]  /*1d9c0*/  FADD R135, R135, R136 ;  /* 0x0000008887877221 */ /* 0x000fc80000000000 */
[----:B------:R-:W-:-:S04]  /*1d9d0*/  FADD R135, R134, R135 ;  /* 0x0000008786877221 */ /* 0x000fc80000000000 */
[----:B------:R-:W-:Y:S02]  /*1d9e0*/  FADD R217, R138, R135 ;  /* 0x000000878ad97221 */ /* 0x000fe40000000000 */
[----:B------:R-:W1:Y:S01]  /*1d9f0*/  LDTM.x64 R132, tmem[UR6+0x80] ;  /* 0x00008006008479ee */ /* 0x000e620008340000 */
[C---:B0-----:R-:W-:Y:S01]  /*1da00*/  FMUL R68, R0.reuse, R68 ;  /* 0x0000004400447220 */ /* 0x041fe20000400000 */
[C---:B------:R-:W-:Y:S01]  /*1da10*/  FMUL R69, R0.reuse, R69 ;  /* 0x0000004500457220 */ /* 0x040fe20000400000 */
        /* <DEDUP_REMOVED lines=17> */
[----:B-1----:R-:W-:Y:S01]  /*1db30*/  STL.64 [R1], R132 ;  /* 0x0000008401007387 */ /* 0x002fe20000100a00 */
[C---:B------:R-:W-:Y:S01]  /*1db40*/  FMUL R87, R0.reuse, R87 ;  /* 0x0000005700577220 */ /* 0x040fe20000400000 */
[C---:B------:R-:W-:Y:S01]  /*1db50*/  FMUL R88, R0.reuse, R88 ;  /* 0x0000005800587220 */ /* 0x040fe20000400000 */
[C---:B------:R-:W-:Y:S01]  /*1db60*/  FMUL R89, R0.reuse, R89 ;  /* 0x0000005900597220 */ /* 0x040fe20000400000 */
[----:B------:R-:W-:Y:S01]  /*1db70*/  STL.64 [R1+0x8], R134 ;  /* 0x0000088601007387 */ /* 0x000fe20000100a00 */
        /* <DEDUP_REMOVED lines=119> */
[----:B------:R0:W-:Y:S01]  /*1e2f0*/  STL.64 [R1+0xf8], R194 ;  /* 0x0000f8c201007387 */ /* 0x0001e20000100a00 */
        /* <DEDUP_REMOVED lines=11> */
[----:B0-----:R-:W0:Y:S01]  /*1e3b0*/  LDTM.x64 R132, tmem[UR6+0xc0] ;  /* 0x0000c006008479ee */ /* 0x001e220008340000 */
[----:B------:R-:W-:Y:S01]  /*1e3c0*/  NOP ;  /* 0x0000000000007918 */ /* 0x000fe20000000000 */
[C---:B------:R-:W-:Y:S01]  /*1e3d0*/  FMUL R63, R0.reuse, R63 ;  /* 0x0000003f003f7220 */ /* 0x040fe20000400000 */
[C---:B------:R-:W-:Y:S01]  /*1e3e0*/  FMUL R64, R0.reuse, R64 ;  /* 0x0000004000407220 */ /* 0x040fe20000400000 */
[C---:B------:R-:W-:Y:S01]  /*1e3f0*/  FMUL R65, R0.reuse, R65 ;  /* 0x0000004100417220 */ /* 0x040fe20000400000 */
[C---:B------:R-:W-:Y:S01]  /*1e400*/  FMUL R66, R0.reuse, R66 ;  /* 0x0000004200427220 */ /* 0x040fe20000400000 */
[----:B------:R-:W-:Y:S01]  /*1e410*/  FMUL R67, R0, R67 ;  /* 0x0000004300437220 */ /* 0x000fe20000400000 */
[----:B------:R-:W-:Y:S06]  /*1e420*/  @!P0 BRA `(.L_x_10) ;  /* 0x0000000000088947 */ /* 0x000fec0003800000 */
[----:B0-----:R1:W-:Y:S01]  /*1e430*/  STTM.x64 tmem[UR6], R68 ;  /* 0x00000044000079ed */ /* 0x0013e20008340006 */
[----:B------:R1:W-:Y:S02]  /*1e440*/  STTM.x64 tmem[UR6+0x40], R4 ;  /* 0x00004004000079ed */ /* 0x0003e40008340006 */
.L_x_10:
[----:B-1----:R-:W2:Y:S04]  /*1e450*/  LDL.LU R69, [R1+0x4] ;  /* 0x0000040001457983 */ /* 0x002ea80000300800 */
[----:B------:R-:W3:Y:S04]  /*1e460*/  LDL.LU R67, [R1+0x8] ;  /* 0x0000080001437983 */ /* 0x000ee80000300800 */
[----:B------:R-:W4:Y:S04]  /*1e470*/  LDL.LU R66, [R1+0xc] ;  /* 0x00000c0001427983 */ /* 0x000f280000300800 */
        /* <DEDUP_REMOVED lines=31> */
[----:B------:R-:W4:Y:S04]  /*1e670*/  LDL.LU R68, [R1] ;  /* 0x0000000001447983 */ /* 0x000f280000300800 */
        /* <DEDUP_REMOVED lines=28> */
[----:B------:R-:W4:Y:S01]  /*1e840*/  LDL.LU R6, [R1+0xfc] ;  /* 0x0000fc0001067983 */ /* 0x000f220000300800 */
[----:B------:R-:W-:Y:S01]  /*1e850*/  FADD R4, R213, R217 ;  /* 0x000000d9d5047221 */ /* 0x000fe20000000000 */
[----:B------:R-:W-:-:S03]  /*1e860*/  FADD R5, -R198, -INF ;  /* 0xff800000c6057421 */ /* 0x000fc60000000100 */
[----:B------:R-:W-:Y:S01]  /*1e870*/  FADD R4, R212, R4 ;  /* 0x00000004d4047221 */ /* 0x000fe20000000000 */
[----:B------:R-:W-:-:S03]  /*1e880*/  FMUL R5, R5, 1.4426950216293334961 ;  /* 0x3fb8aa3b05057820 */ /* 0x000fc60000400000 */
[----:B------:R-:W-:Y:S02]  /*1e890*/  FADD R4, R211, R4 ;  /* 0x00000004d3047221 */ /* 0x000fe40000000000 */
[----:B------:R1:W0:Y:S02]  /*1e8a0*/  MUFU.EX2 R211, R5 ;  /* 0x0000000500d37308 */ /* 0x0002240000000800 */
[----:B------:R-:W-:Y:S01]  /*1e8b0*/  FADD R210, R210, R4 ;  /* 0x00000004d2d27221 */ /* 0x000fe20000000000 */
[C---:B0-----:R-:W-:Y:S01]  /*1e8c0*/  FMUL R4, R0.reuse, R132 ;  /* 0x0000008400047220 */ /* 0x041fe20000400000 */
[C---:B-1----:R-:W-:Y:S01]  /*1e8d0*/  FMUL R5, R0.reuse, R133 ;  /* 0x0000008500057220 */ /* 0x042fe20000400000 */
[C---:B--2---:R-:W-:Y:S01]  /*1e8e0*/  FMUL R69, R0.reuse, R69 ;  /* 0x0000004500457220 */ /* 0x044fe20000400000 */
[C---:B---3--:R-:W-:Y:S01]  /*1e8f0*/  FMUL R70, R0.reuse, R67 ;  /* 0x0000004300467220 */ /* 0x048fe20000400000 */
[C---:B------:R-:W-:Y:S01]  /*1e900*/  FMUL R67, R0.reuse, R195 ;  /* 0x000000c300437220 */ /* 0x040fe20000400000 */
[C---:B----4-:R-:W-:Y:S01]  /*1e910*/  FMUL R71, R0.reuse, R66 ;  /* 0x0000004200477220 */ /* 0x050fe20000400000 */
        /* <DEDUP_REMOVED lines=121> */
[----:B------:R-:W-:Y:S01]  /*1f0b0*/  FMUL R6, R0, R134 ;  /* 0x0000008600067220 */ /* 0x000fe20000400000 */
[----:B------:R-:W-:Y:S06]  /*1f0c0*/  @!P0 BRA `(.L_x_11) ;  /* 0x00000000000c8947 */ /* 0x000fec0003800000 */
[----:B------:R0:W-:Y:S01]  /*1f0d0*/  STTM.x64 tmem[UR6+0x80], R68 ;  /* 0x00008044000079ed */ /* 0x0001e20008340006 */
[----:B------:R-:W-:Y:S05]  /*1f0e0*/  @!P0 BRA `(.L_x_11) ;  /* 0x0000000000048947 */ /* 0x000fea0003800000 */
[----:B------:R1:W-:Y:S02]  /*1f0f0*/  STTM.x64 tmem[UR6+0xc0], R4 ;  /* 0x0000c004000079ed */ /* 0x0003e40008340006 */
.L_x_11:
[----:B-1----:R1:W5:Y:S01]  /*1f100*/  LDL R12, [R1+0x105c] ;  /* 0x00105c00010c7983 */ /* 0x0023620000100800 */
[----:B------:R-:W-:Y:S01]  /*1f110*/  FADD R0, R216, R210 ;  /* 0x000000d2d8007221 */ /* 0x000fe20000000000 */
[----:B------:R-:W-:Y:S01]  /*1f120*/  UIADD3 UR75, UPT, UPT, UR5, 0x180, URZ ;  /* 0x00000180054b7890 */ /* 0x000fe2000fffe0ff */
[----:B------:R-:W-:Y:S01]  /*1f130*/  HFMA2 R6, -RZ, RZ, 0, 0 ;  /* 0x00000000ff067431 */ /* 0x000fe200000001ff */
[----:B------:R-:W2:Y:S02]  /*1f140*/  FENCE.VIEW.ASYNC.T ;  /* 0x00000000000073c6 */ /* 0x000ea40000000200 */
[----:B--2---:R-:W-:Y:S01]  /*1f150*/  BAR.SYNC.DEFER_BLOCKING 0x0 ;  /* 0x0000000000007b1d */ /* 0x004fe20000010000 */
[----:B------:R-:W-:Y:S01]  /*1f160*/  FADD R0, R215, R0 ;  /* 0x00000000d7007221 */ /* 0x000fe20000000000 */
[----:B-----5:R-:W-:-:S03]  /*1f170*/  ISETP.GE.AND P2, PT, R208, 0x1, PT ;  /* 0x00000001d000780c */ /* 0x020fc60003f46270 */
[----:B------:R-:W-:-:S04]  /*1f180*/  FADD R0, R214, R0 ;  /* 0x00000000d6007221 */ /* 0x000fc80000000000 */
[----:B------:R-:W-:Y:S01]  /*1f190*/  FADD R11, R211, R0 ;  /* 0x00000000d30b7221 */ /* 0x000fe20000000000 */
[----:B------:R2:W-:Y:S06]  /*1f1a0*/  MEMBAR.ALL.CTA ;  /* 0x0000000000007992 */ /* 0x0005ec0000008000 */
[----:B--2---:R-:W2:Y:S02]  /*1f1b0*/  FENCE.VIEW.ASYNC.S ;  /* 0x00000000000073c6 */ /* 0x004ea40000000000 */
[----:B--2---:R-:W-:Y:S06]  /*1f1c0*/  BAR.SYNC.DEFER_BLOCKING 0x0 ;  /* 0x0000000000007b1d */ /* 0x004fec0000010000 */
[----:B-1----:R-:W-:Y:S05]  /*1f1d0*/  @!P1 BRA `(.L_x_12) ;  /* 0x0000000400289947 */ /* 0x002fea0003800000 */
[----:B------:R-:W-:Y:S02]  /*1f1e0*/  IADD3 R0, PT, PT, R12, 0x10000, RZ ;  /* 0x000100000c007810 */ /* 0x000fe40007ffe0ff */
[----:B------:R-:W-:Y:S02]  /*1f1f0*/  ELECT P1, URZ, PT ;  /* 0x0000000000ff782f */ /* 0x000fe40003820000 */
[----:B------:R-:W-:Y:S01]  /*1f200*/  MOV R3, RZ ;  /* 0x000000ff00037202 */ /* 0x000fe20000000f00 */
[----:B------:R-:W-:Y:S01]  /*1f210*/  UIADD3 UR11, UPT, UPT, UR5, 0x190, URZ ;  /* 0x00000190050b7890 */ /* 0x000fe2000fffe0ff */
[----:B------:R-:W-:Y:S01]  /*1f220*/  SHF.R.U32.HI R0, RZ, 0x4, R0 ;  /* 0x00000004ff007819 */ /* 0x000fe20000011600 */
[----:B------:R-:W-:Y:S02]  /*1f230*/  UIADD3 UR12, UPT, UPT, UR5, 0x198, URZ ;  /* 0x00000198050c7890 */ /* 0x000fe4000fffe0ff */
[----:B------:R-:W-:Y:S01]  /*1f240*/  UIADD3 UR13, UPT, UPT, UR5, 0x1a0, URZ ;  /* 0x000001a0050d7890 */ /* 0x000fe2000fffe0ff */
[----:B------:R-:W-:Y:S01]  /*1f250*/  SGXT.U32 R0, R0, 0xe ;  /* 0x0000000e0000781a */ /* 0x000fe20000000000 */
[----:B------:R-:W-:-:S02]  /*1f260*/  UIADD3 UR14, UPT, UPT, UR5, 0x1a8, URZ ;  /* 0x000001a8050e7890 */ /* 0x000fc4000fffe0ff */
[----:B------:R-:W-:Y:S01]  /*1f270*/  UIADD3 UR15, UPT, UPT, UR5, 0x1b0, URZ ;  /* 0x000001b0050f7890 */ /* 0x000fe2000fffe0ff */
[C---:B------:R-:W-:Y:S01]  /*1f280*/  R2UR UR10, R0.reuse ;  /* 0x00000000000a72ca */ /* 0x040fe200000e0000 */
[----:B------:R-:W-:Y:S01]  /*1f290*/  UMOV UR18, 0x0 ;  /* 0x0000000000127882 */ /* 0x000fe20000000000 */
[----:B------:R-:W-:Y:S01]  /*1f2a0*/  @P1 MOV R5, 0x40004040 ;  /* 0x4000404000051802 */ /* 0x000fe20000000f00 */
[----:B------:R-:W-:Y:S01]  /*1f2b0*/  UMOV UR19, 0x8400490 ;  /* 0x0840049000137882 */ /* 0x000fe20000000000 */
[----:B------:R-:W-:Y:S01]  /*1f2c0*/  IADD3 R0, P3, PT, R0, 0x2, RZ ;  /* 0x0000000200007810 */ /* 0x000fe20007f7e0ff */
[----:B------:R-:W-:Y:S01]  /*1f2d0*/  UIADD3 UR16, UPT, UPT, UR5, 0x1b8, URZ ;  /* 0x000001b805107890 */ /* 0x000fe2000fffe0ff */
[----:B------:R-:W-:Y:S01]  /*1f2e0*/  @P1 R2UR UR21, R5 ;  /* 0x00000000051512ca */ /* 0x000fe200000e0000 */
[----:B------:R-:W-:Y:S01]  /*1f2f0*/  UMOV UR24, 0x0 ;  /* 0x0000000000187882 */ /* 0x000fe20000000000 */
[----:B------:R-:W-:Y:S01]  /*1f300*/  R2UR UR22, R0 ;  /* 0x00000000001672ca */ /* 0x000fe200000e0000 */
[----:B------:R-:W-:Y:S01]  /*1f310*/  UMOV UR25, 0x8400490 ;  /* 0x0840049000197882 */ /* 0x000fe20000000000 */
[----:B------:R-:W-:Y:S01]  /*1f320*/  UMOV UR28, 0x0 ;  /* 0x00000000001c7882 */ /* 0x000fe20000000000 */
[----:B------:R-:W-:Y:S01]  /*1f330*/  UMOV UR29, 0x8400490 ;  /* 0x08400490001d7882 */ /* 0x000fe20000000000 */
[----:B------:R-:W-:Y:S01]  /*1f340*/  UMOV UR32, 0x0 ;  /* 0x0000000000207882 */ /* 0x000fe20000000000 */
[----:B------:R-:W-:Y:S01]  /*1f350*/  MOV R4, UR10 ;  /* 0x0000000a00047c02 */ /* 0x000fe20008000f00 */
[----:B------:R-:W-:Y:S01]  /*1f360*/  UIADD3 UR10, UPT, UPT, UR5, 0x188, URZ ;  /* 0x00000188050a7890 */ /* 0x000fe2000fffe0ff */
[----:B------:R-:W-:-:S02]  /*1f370*/  UMOV UR33, 0x8400490 ;  /* 0x0840049000217882 */ /* 0x000fc40000000000 */
[----:B------:R-:W-:Y:S01]  /*1f380*/  @P1 R2UR UR20, R4 ;  /* 0x00000000041412ca */ /* 0x000fe200000e0000 */
[----:B------:R-:W-:Y:S01]  /*1f390*/  UMOV UR36, 0x0 ;  /* 0x0000000000247882 */ /* 0x000fe20000000000 */
[----:B------:R-:W-:Y:S01]  /*1f3a0*/  @P1 MOV R4, R2 ;  /* 0x0000000200041202 */ /* 0x000fe20000000f00 */
[----:B------:R-:W-:Y:S01]  /*1f3b0*/  UMOV UR37, 0x8400490 ;  /* 0x0840049000257882 */ /* 0x000fe20000000000 */
[----:B------:R-:W-:Y:S01]  /*1f3c0*/  UMOV UR40, 0x0 ;  /* 0x0000000000287882 */ /* 0x000fe20000000000 */
[----:B------:R-:W-:Y:S01]  /*1f3d0*/  UMOV UR41, 0x8400490 ;  /* 0x0840049000297882 */ /* 0x000fe20000000000 */
[----:B------:R-:W-:Y:S01]  /*1f3e0*/  @P1 R2UR UR17, R4 ;  /* 0x00000000041112ca */ /* 0x000fe200000e0000 */
[----:B------:R-:W-:Y:S01]  /*1f3f0*/  UMOV UR44, 0x0 ;  /* 0x00000000002c7882 */ /* 0x000fe20000000000 */
[----:B------:R-:W-:Y:S01]  /*1f400*/  IADD3 R4, P1, PT, R0, 0x2, RZ ;  /* 0x0000000200047810 */ /* 0x000fe20007f3e0ff */
[----:B------:R-:W-:Y:S01]  /*1f410*/  UMOV UR45, 0x8400490 ;  /* 0x08400490002d7882 */ /* 0x000fe20000000000 */
[----:B------:R-:W-:Y:S01]  /*1f420*/  UMOV UR48, 0x0 ;  /* 0x0000000000307882 */ /* 0x000fe20000000000 */
[----:B------:R-:W-:Y:S01]  /*1f430*/  UMOV UR49, 0x8400490 ;  /* 0x0840049000317882 */ /* 0x000fe20000000000 */
[----:B------:R-:W-:Y:S01]  /*1f440*/  R2UR UR26, R4 ;  /* 0x00000000041a72ca */ /* 0x000fe200000e0000 */
[----:B------:R1:W-:Y:S01]  /*1f450*/  UTCHMMA tmem[UR75], gdesc[UR20], tmem[UR5], tmem[UR18], idesc[UR19], UPT ;  /* 0x00ff12144b0079ea */ /* 0x0003e2000b800005 */
[----:B------:R-:W-:-:S04]  /*1f460*/  MOV R4, RZ ;  /* 0x000000ff00047202 */ /* 0x000fc80000000f00 */
[----:B------:R-:W-:Y:S02]  /*1f470*/  IADD3.X R4, PT, PT, R4, 0x40004040, RZ, P3, !PT ;  /* 0x4000404004047810 */ /* 0x000fe40001ffe4ff */
[----:B------:R-:W-:Y:S02]  /*1f480*/  IADD3 R5, P3, PT, R0, 0x4, RZ ;  /* 0x0000000400057810 */ /* 0x000fe40007f7e0ff */
[----:B------:R-:W-:Y:S02]  /*1f490*/  IADD3.X R10, PT, PT, R4, RZ, RZ, P1, !PT ;  /* 0x000000ff040a7210 */ /* 0x000fe40000ffe4ff */
[----:B------:R-:W-:Y:S02]  /*1f4a0*/  R2UR UR30, R5 ;  /* 0x00000000051e72ca */ /* 0x000fe400000e0000 */
[----:B------:R-:W-:Y:S02]  /*1f4b0*/  IADD3 R5, P1, PT, R0, 0x7fe, RZ ;  /* 0x000007fe00057810 */ /* 0x000fe40007f3e0ff */
[----:B------:R-:W-:-:S02]  /*1f4c0*/  IADD3.X R9, PT, PT, R4, RZ, RZ, P3, !PT ;  /* 0x000000ff04097210 */ /* 0x000fc40001ffe4ff */
[----:B------:R-:W-:Y:S02]  /*1f4d0*/  R2UR UR34, R5 ;  /* 0x00000000052272ca */ /* 0x000fe400000e0000 */
[----:B------:R-:W-:Y:S02]  /*1f4e0*/  IADD3 R5, P3, PT, R0, 0x800, RZ ;  /* 0x0000080000057810 */ /* 0x000fe40007f7e0ff */
[----:B------:R-:W-:Y:S02]  /*1f4f0*/  IADD3.X R8, PT, PT, R4, RZ, RZ, P1, !PT ;  /* 0x000000ff04087210 */ /* 0x000fe40000ffe4ff */
[----:B------:R-:W-:Y:S02]  /*1f500*/  R2UR UR38, R5 ;  /* 0x00000000052672ca */ /* 0x000fe400000e0000 */
[----:B------:R-:W-:Y:S02]  /*1f510*/  IADD3 R5, P1, PT, R0, 0x802, RZ ;  /* 0x0000080200057810 */ /* 0x000fe40007f3e0ff */
[----:B------:R-:W-:-:S02]  /*1f520*/  IADD3.X R7, PT, PT, R4, RZ, RZ, P3, !PT ;  /* 0x000000ff04077210 */ /* 0x000fc40001ffe4ff */
[----:B------:R-:W-:Y:S02]  /*1f530*/  IADD3 R0, P3, PT, R0, 0x804, RZ ;  /* 0x0000080400007810 */ /* 0x000fe40007f7e0ff */
[----:B------:R-:W-:Y:S02]  /*1f540*/  R2UR UR23, R4 ;  /* 0x00000000041772ca */ /* 0x000fe400000e0000 */
[----:B------:R-:W-:Y:S02]  /*1f550*/  R2UR UR46, R0 ;  /* 0x00000000002e72ca */ /* 0x000fe400000e0000 */
[----:B------:R-:W-:Y:S02]  /*1f560*/  R2UR UR27, R10 ;  /* 0x000000000a1b72ca */ /* 0x000fe400000e0000 */
[----:B------:R-:W-:Y:S02]  /*1f570*/  IADD3.X R0, PT, PT, R4, RZ, RZ, P1, !PT ;  /* 0x000000ff04007210 */ /* 0x000fe40000ffe4ff */
[----:B------:R-:W-:-:S02]  /*1f580*/  R2UR UR31, R9 ;  /* 0x00000000091f72ca */ /* 0x000fc400000e0000 */
[----:B------:R-:W-:Y:S02]  /*1f590*/  IADD3.X R4, PT, PT, R4, RZ, RZ, P3, !PT ;  /* 0x000000ff04047210 */ /* 0x000fe40001ffe4ff */
[----:B------:R-:W-:Y:S01]  /*1f5a0*/  R2UR UR35, R8 ;  /* 0x00000000082372ca */ /* 0x000fe200000e0000 */
[----:B------:R1:W-:Y:S01]  /*1f5b0*/  UTCHMMA tmem[UR10], gdesc[UR22], tmem[UR5], tmem[UR24], idesc[UR25], UPT ;  /* 0x00ff18160a0079ea */ /* 0x0003e2000b800005 */
[----:B------:R-:W-:Y:S02]  /*1f5c0*/  R2UR UR39, R7 ;  /* 0x00000000072772ca */ /* 0x000fe400000e0000 */
[----:B------:R-:W-:Y:S01]  /*1f5d0*/  R2UR UR42, R5 ;  /* 0x00000000052a72ca */ /* 0x000fe200000e0000 */
[----:B------:R1:W-:Y:S01]  /*1f5e0*/  UTCHMMA tmem[UR11], gdesc[UR26], tmem[UR5], tmem[UR28], idesc[UR29], UPT ;  /* 0x00ff1c1a0b0079ea */ /* 0x0003e2000b800005 */
[----:B------:R-:W-:Y:S02]  /*1f5f0*/  R2UR UR43, R0 ;  /* 0x00000000002b72ca */ /* 0x000fe400000e0000 */
[----:B------:R-:W-:Y:S01]  /*1f600*/  R2UR UR47, R4 ;  /* 0x00000000042f72ca */ /* 0x000fe200000e0000 */
[----:B------:R1:W-:Y:S04]  /*1f610*/  UTCHMMA tmem[UR12], gdesc[UR30], tmem[UR5], tmem[UR32], idesc[UR33], UPT ;  /* 0x00ff201e0c0079ea */ /* 0x0003e8000b800005 */
[----:B------:R1:W-:Y:S02]  /*1f620*/  UTCHMMA tmem[UR13], gdesc[UR34], tmem[UR5], tmem[UR36], idesc[UR37], UPT ;  /* 0x00ff24220d0079ea */ /* 0x0003e4000b800005 */
[----:B------:R1:W-:Y:S04]  /*1f630*/  UTCHMMA tmem[UR14], gdesc[UR38], tmem[UR5], tmem[UR40], idesc[UR41], UPT ;  /* 0x00ff28260e0079ea */ /* 0x0003e8000b800005 */
[----:B------:R1:W-:Y:S02]  /*1f640*/  UTCHMMA tmem[UR15], gdesc[UR42], tmem[UR5], tmem[UR44], idesc[UR45], UPT ;  /* 0x00ff2c2a0f0079ea */ /* 0x0003e4000b800005 */
[----:B------:R1:W-:Y:S01]  /*1f650*/  UTCHMMA tmem[UR16], gdesc[UR46], tmem[UR5], tmem[UR48], idesc[UR49], UPT ;  /* 0x00ff302e100079ea */ /* 0x0003e2000b800005 */
[----:B------:R1:W-:Y:S01]  /*1f660*/  UTCBAR [UR17], URZ ;  /* 0x000000ff110073e9 */ /* 0x0003e200080000ff */
[----:B------:R-:W-:Y:S01]  /*1f670*/  NOP ;  /* 0x0000000000007918 */ /* 0x000fe20000000000 */
.L_x_12:
[----:B------:R-:W-:Y:S02]  /*1f680*/  FSEL R0, R11, 1, P0 ;  /* 0x3f8000000b007808 */ /* 0x000fe40000000000 */
[----:B------:R-:W-:-:S03]  /*1f690*/  FSEL R198, R198, -INF , P0 ;  /* 0xff800000c6c67808 */ /* 0x000fc60000000000 */
[----:B------:R2:W-:Y:S01]  /*1f6a0*/  STL [R1+0x144], R0 ;  /* 0x0001440001007387 */ /* 0x0005e20000100800 */
[----:B------:R-:W-:Y:S05]  /*1f6b0*/  @!P2 BRA `(.L_x_13) ;  /* 0x0000011c002ca947 */ /* 0x000fea0003800000 */
[----:B--2---:R-:W-:Y:S02]  /*1f6c0*/  SHF.R.U32.HI R0, RZ, 0x5, R209 ;  /* 0x00000005ff007819 */ /* 0x004fe400000116d1 */
[----:B------:R-:W-:Y:S02]  /*1f6d0*/  SHF.R.U32.HI R196, RZ, 0x4, R196 ;  /* 0x00000004ffc47819 */ /* 0x000fe400000116c4 */
[----:B------:R-:W-:Y:S02]  /*1f6e0*/  ISETP.NE.U32.AND P3, PT, R0, RZ, PT ;  /* 0x000000ff0000720c */ /* 0x000fe40003f65070 */
[----:B------:R-:W-:Y:S02]  /*1f6f0*/  SGXT.U32 R0, R196, 0xe ;  /* 0x0000000ec400781a */ /* 0x000fe40000000000 */
[----:B------:R-:W-:Y:S02]  /*1f700*/  CS2R R196, SRZ ;  /* 0x0000000000c47805 */ /* 0x000fe4000001ff00 */
[----:B------:R-:W-:-:S02]  /*1f710*/  R2UR UR7, R2 ;  /* 0x00000000020772ca */ /* 0x000fc400000e0000 */
[----:B------:R-:W-:Y:S01]  /*1f720*/  MOV R2, RZ ;  /* 0x000000ff00027202 */ /* 0x000fe20000000f00 */
[----:B------:R2:W-:Y:S01]  /*1f730*/  STL [R1+0x984], R0 ;  /* 0x0009840001007387 */ /* 0x0005e20000100800 */
[----:B------:R-:W-:Y:S02]  /*1f740*/  MOV R3, UR4 ;  /* 0x0000000400037c02 */ /* 0x000fe40008000f00 */
[----:B------:R-:W-:Y:S02]  /*1f750*/  MOV R5, RZ ;  /* 0x000000ff00057202 */ /* 0x000fe40000000f00 */
[----:B------:R-:W-:-:S04]  /*1f760*/  SHF.R.U32.HI R3, RZ, 0x4, R3 ;  /* 0x00000004ff037819 */ /* 0x000fc80000011603 */
[----:B------:R-:W-:Y:S02]  /*1f770*/  SGXT.U32 R3, R3, 0xe ;  /* 0x0000000e0303781a */ /* 0x000fe40000000000 */
[----:B--2---:R-:W-:-:S04]  /*1f780*/  IADD3 R0, P0, PT, R0, 0x2, RZ ;  /* 0x0000000200007810 */ /* 0x004fc80007f1e0ff */
[----:B-1----:R-:W-:Y:S02]  /*1f790*/  R2UR UR10, R0 ;  /* 0x00000000000a72ca */ /* 0x002fe400000e0000 */
[----:B------:R-:W-:Y:S02]  /*1f7a0*/  IADD3 R0, PT, PT, R12, 0x30000, RZ ;  /* 0x000300000c007810 */ /* 0x000fe40007ffe0ff */
[----:B------:R-:W-:Y:S02]  /*1f7b0*/  IADD3.X R2, PT, PT, R2, 0x40004040, RZ, P0, !PT ;  /* 0x4000404002027810 */ /* 0x000fe400007fe4ff */
[----:B------:R-:W-:Y:S02]  /*1f7c0*/  SHF.R.U32.HI R0, RZ, 0x4, R0 ;  /* 0x00000004ff007819 */ /* 0x000fe40000011600 */
[----:B------:R-:W-:Y:S02]  /*1f7d0*/  R2UR UR11, R2 ;  /* 0x00000000020b72ca */ /* 0x000fe400000e0000 */
[----:B------:R-:W-:-:S04]  /*1f7e0*/  SGXT.U32 R2, R0, 0xe ;  /* 0x0000000e0002781a */ /* 0x000fc80000000000 */
[----:B------:R-:W-:Y:S01]  /*1f7f0*/  IADD3 R0, P0, PT, R2, 0x2, RZ ;  /* 0x0000000202007810 */ /* 0x000fe20007f1e0ff */
[----:B------:R1:W-:Y:S03]  /*1f800*/  STL [R1+0x14c], R2 ;  /* 0x00014c0201007387 */ /* 0x0003e60000100800 */
[----:B------:R-:W-:Y:S01]  /*1f810*/  R2UR UR12, R0 ;  /* 0x00000000000c72ca */ /* 0x000fe200000e0000 */
[----:B------:R-:W-:Y:S01]  /*1f820*/  STL [R1+0x80], R198 ;  /* 0x000080c601007387 */ /* 0x000fe20000100800 */
[----:B------:R-:W-:Y:S01]  /*1f830*/  IADD3 R0, P1, PT, R3, 0x8000080, RZ ;  /* 0x0800008003007810 */ /* 0x000fe20007f3e0ff */
[----:B------:R-:W-:Y:S01]  /*1f840*/  UIADD3.64 UR76, UPT, UPT, UR10, 0x2, URZ ;  /* 0x000000020a4c7897 */ /* 0x000fe2000fffe0ff */
[----:B------:R-:W-:Y:S01]  /*1f850*/  IADD3.X R5, PT, PT, R5, 0x40004040, RZ, P0, !PT ;  /* 0x4000404005057810 */ /* 0x000fe200007fe4ff */
[----:B------:R-:W-:Y:S01]  /*1f860*/  UIADD3.64 UR44, UPT, UPT, UR10, 0x4, URZ ;  /* 0x000000040a2c7897 */ /* 0x000fe2000fffe0ff */
[C---:B------:R-:W-:Y:S01]  /*1f870*/  R2UR UR40, R0.reuse ;  /* 0x00000000002872ca */ /* 0x040fe200000e0000 */
[----:B------:R-:W-:Y:S01]  /*1f880*/  UIADD3.64 UR46, UPT, UPT, UR10, 0x3fe, URZ ;  /* 0x000003fe0a2e7897 */ /* 0x000fe2000fffe0ff */
[----:B-1----:R-:W-:Y:S01]  /*1f890*/  IADD3 R2, P2, PT, R0, 0x80, RZ ;  /* 0x0000008000027810 */ /* 0x002fe20007f5e0ff */
[----:B------:R-:W-:Y:S01]  /*1f8a0*/  UIADD3.64 UR48, UPT, UPT, UR10, 0x400, URZ ;  /* 0x000004000a307897 */ /* 0x000fe2000fffe0ff */
[----:B------:R-:W-:Y:S01]  /*1f8b0*/  R2UR UR13, R5 ;  /* 0x00000000050d72ca */ /* 0x000fe200000e0000 */
[----:B------:R-:W-:Y:S01]  /*1f8c0*/  UIADD3.64 UR50, UPT, UPT, UR10, 0x402, URZ ;  /* 0x000004020a327897 */ /* 0x000fe2000fffe0ff */
[----:B------:R-:W-:Y:S01]  /*1f8d0*/  R2UR UR14, R2 ;  /* 0x00000000020e72ca */ /* 0x000fe200000e0000 */
[----:B------:R-:W-:Y:S01]  /*1f8e0*/  UIADD3.64 UR52, UPT, UPT, UR10, 0x404, URZ ;  /* 0x000004040a347897 */ /* 0x000fe2000fffe0ff */
[----:B------:R-:W-:Y:S01]  /*1f8f0*/  IADD3 R2, P4, PT, R0, 0x100, RZ ;  /* 0x0000010000027810 */ /* 0x000fe20007f9e0ff */
[----:B------:R-:W-:Y:S01]  /*1f900*/  UIADD3.64 UR54, UPT, UPT, UR10, 0x7fe, URZ ;  /* 0x000007fe0a367897 */ /* 0x000fe2000fffe0ff */
[----:B------:R-:W-:Y:S01]  /*1f910*/  LOP3.LUT R3, R3, 0x8000000, RZ, 0xfc, !PT ;  /* 0x0800000003037812 */ /* 0x000fe200078efcff */
[----:B------:R-:W-:Y:S01]  /*1f920*/  UIADD3.64 UR56, UPT, UPT, UR10, 0x800, URZ ;  /* 0x000008000a387897 */ /* 0x000fe2000fffe0ff */
[----:B------:R-:W-:Y:S01]  /*1f930*/  R2UR UR16, R2 ;  /* 0x00000000021072ca */ /* 0x000fe200000e0000 */
[----:B------:R-:W-:Y:S01]  /*1f940*/  HFMA2 R2, -RZ, RZ, 0, 0 ;  /* 0x00000000ff027431 */ /* 0x000fe200000001ff */
[----:B------:R-:W-:Y:S01]  /*1f950*/  UIADD3.64 UR58, UPT, UPT, UR10, 0x802, URZ ;  /* 0x000008020a3a7897 */ /* 0x000fe2000fffe0ff */
[----:B------:R1:W-:Y:S01]  /*1f960*/  STL [R1+0x980], R3 ;  /* 0x0009800301007387 */ /* 0x0003e20000100800 */
[----:B------:R-:W-:-:S02]  /*1f970*/  UIADD3.64 UR60, UPT, UPT, UR10, 0x804, URZ ;  /* 0x000008040a3c7897 */ /* 0x000fc4000fffe0ff */
[----:B------:R-:W-:Y:S02]  /*1f980*/  UIADD3.64 UR72, UPT, UPT, UR12, 0x2, URZ ;  /* 0x000000020c487897 */ /* 0x000fe4000fffe0ff */
[----:B------:R-:W-:Y:S02]  /*1f990*/  UIADD3.64 UR70, UPT, UPT, UR12, 0x4, URZ ;  /* 0x000000040c467897 */ /* 0x000fe4000fffe0ff */
[----:B------:R-:W-:Y:S01]  /*1f9a0*/  UIADD3.64 UR62, UPT, UPT, UR10, 0xbfe, URZ ;  /* 0x00000bfe0a3e7897 */ /* 0x000fe2000fffe0ff */
[----:B------:R-:W-:Y:S01]  /*1f9b0*/  IADD3.X R2, PT, PT, R2, 0x40004040, RZ, P1, !PT ;  /* 0x4000404002027810 */ /* 0x000fe20000ffe4ff */
[----:B------:R-:W-:Y:S01]  /*1f9c0*/  UIADD3.64 UR64, UPT, UPT, UR10, 0xc00, URZ ;  /* 0x00000c000a407897 */ /* 0x000fe2000fffe0ff */
[----:B------:R-:W-:Y:S01]  /*1f9d0*/  IADD3 R4, P1, PT, R0, 0x180, RZ ;  /* 0x0000018000047810 */ /* 0x000fe20007f3e0ff */
[----:B-1----:R-:W-:Y:S01]  /*1f9e0*/  HFMA2 R3, -RZ, RZ, 0, 5.9604644775390625e-08 ;  /* 0x00000001ff037431 */ /* 0x002fe200000001ff */
[----:B------:R-:W-:Y:S01]  /*1f9f0*/  IADD3.X R15, PT, PT, R2, RZ, RZ, P2, !PT ;  /* 0x000000ff020f7210 */ /* 0x000fe200017fe4ff */
[----:B------:R-:W-:Y:S01]  /*1fa00*/  UIADD3.64 UR66, UPT, UPT, UR10, 0xc02, URZ ;  /* 0x00000c020a427897 */ /* 0x000fe2000fffe0ff */
[----:B------:R-:W-:Y:S01]  /*1fa10*/  R2UR UR18, R4 ;  /* 0x00000000041272ca */ /* 0x000fe200000e0000 */
[----:B------:R-:W-:Y:S01]  /*1fa20*/  UIADD3.64 UR68, UPT, UPT, UR10, 0xc04, URZ ;  /* 0x00000c040a447897 */ /* 0x000fe2000fffe0ff */
[----:B------:R-:W-:-:S02]  /*1fa30*/  IADD3 R4, P2, PT, R0, 0x200, RZ ;  /* 0x0000020000047810 */ /* 0x000fc40007f5e0ff */
[----:B------:R-:W-:Y:S01]  /*1fa40*/  IADD3.X R14, PT, PT, R2, RZ, RZ, P4, !PT ;  /* 0x000000ff020e7210 */ /* 0x000fe200027fe4ff */
[----:B------:R-:W-:Y:S01]  /*1fa50*/  STL [R1+0x140], R3 ;  /* 0x0001400301007387 */ /* 0x000fe20000100800 */
[----:B------:R-:W-:Y:S02]  /*1fa60*/  R2UR UR20, R4 ;  /* 0x00000000041472ca */ /* 0x000fe400000e0000 */
[----:B------:R-:W-:Y:S01]  /*1fa70*/  IADD3 R4, P4, PT, R0, 0x280, RZ ;  /* 0x0000028000047810 */ /* 0x000fe20007f9e0ff */
[----:B------:R-:W-:Y:S01]  /*1fa80*/  STL [R1+0x7c], RZ ;  /* 0x00007cff01007387 */ /* 0x000fe20000100800 */
[----:B------:R-:W-:Y:S02]  /*1fa90*/  IADD3.X R13, PT, PT, R2, RZ, RZ, P1, !PT ;  /* 0x000000ff020d7210 */ /* 0x000fe40000ffe4ff */
[----:B------:R-:W-:Y:S02]  /*1faa0*/  R2UR UR22, R4 ;  /* 0x00000000041672ca */ /* 0x000fe400000e0000 */
[----:B------:R-:W-:-:S02]  /*1fab0*/  IADD3 R4, P1, PT, R0, 0x300, RZ ;  /* 0x0000030000047810 */ /* 0x000fc40007f3e0ff */
[----:B------:R-:W-:Y:S02]  /*1fac0*/  IADD3.X R12, PT, PT, R2, RZ, RZ, P2, !PT ;  /* 0x000000ff020c7210 */ /* 0x000fe400017fe4ff */
[----:B------:R-:W-:Y:S02]  /*1fad0*/  R2UR UR24, R4 ;  /* 0x00000000041872ca */ /* 0x000fe400000e0000 */
[----:B------:R-:W-:Y:S02]  /*1fae0*/  IADD3 R4, P2, PT, R0, 0x380, RZ ;  /* 0x0000038000047810 */ /* 0x000fe40007f5e0ff */
        /* <DEDUP_REMOVED lines=18> */
[----:B------:R-:W-:Y:S02]  /*1fc10*/  R2UR UR41, R2 ;  /* 0x00000000022972ca */ /* 0x000fe400000e0000 */
[----:B------:R-:W-:Y:S02]  /*1fc20*/  R2UR UR38, R4 ;  /* 0x00000000042672ca */ /* 0x000fe400000e0000 */
[----:B------:R-:W-:-:S02]  /*1fc30*/  IADD3 R4, P0, PT, R0, 0x700, RZ ;  /* 0x0000070000047810 */ /* 0x000fc40007f1e0ff */
[----:B------:R-:W-:Y:S02]  /*1fc40*/  IADD3.X R0, PT, PT, R2, RZ, RZ, P4, !PT ;  /* 0x000000ff02007210 */ /* 0x000fe400027fe4ff */
[----:B------:R-:W-:Y:S02]  /*1fc50*/  R2UR UR42, R4 ;  /* 0x00000000042a72ca */ /* 0x000fe400000e0000 */
[----:B------:R-:W1:Y:S01]  /*1fc60*/  LDC R4, c[0x0][0x3d4] ;  /* 0x0000f500ff047b82 */ /* 0x000e620000000800 */
[----:B------:R-:W-:Y:S02]  /*1fc70*/  R2UR UR35, R0 ;  /* 0x00000000002372ca */ /* 0x000fe400000e0000 */
[----:B------:R-:W-:Y:S02]  /*1fc80*/  IADD3.X R0, PT, PT, R2, RZ, RZ, P1, !PT ;  /* 0x000000ff02007210 */ /* 0x000fe40000ffe4ff */
[----:B------:R-:W-:Y:S02]  /*1fc90*/  MOV R5, UR73 ;  /* 0x0000004900057c02 */ /* 0x000fe40008000f00 */
[----:B------:R-:W-:-:S02]  /*1fca0*/  R2UR UR37, R0 ;  /* 0x00000000002572ca */ /* 0x000fc400000e0000 */
[----:B------:R-:W-:Y:S02]  /*1fcb0*/  IADD3.X R0, PT, PT, R2, RZ, RZ, P2, !PT ;  /* 0x000000ff02007210 */ /* 0x000fe400017fe4ff */
[----:B------:R-:W-:Y:S02]  /*1fcc0*/  R2UR UR31, R7 ;  /* 0x00000000071f72ca */ /* 0x000fe400000e0000 */
[----:B------:R-:W-:Y:S02]  /*1fcd0*/  R2UR UR39, R0 ;  /* 0x00000000002772ca */ /* 0x000fe400000e0000 */
[----:B------:R-:W-:Y:S02]  /*1fce0*/  IADD3.X R0, PT, PT, R2, RZ, RZ, P0, !PT ;  /* 0x000000ff02007210 */ /* 0x000fe400007fe4ff */
[----:B------:R-:W-:Y:S02]  /*1fcf0*/  R2UR UR33, R6 ;  /* 0x00000000062172ca */ /* 0x000fe400000e0000 */
[----:B------:R-:W-:-:S02]  /*1fd00*/  R2UR UR43, R0 ;  /* 0x00000000002b72ca */ /* 0x000fc400000e0000 */
[----:B------:R-:W2:Y:S01]  /*1fd10*/  LDC R0, c[0x0][0x3c4] ;  /* 0x0000f100ff007b82 */ /* 0x000ea20000000800 */
[----:B------:R-:W-:Y:S02]  /*1fd20*/  R2UR UR15, R15 ;  /* 0x000000000f0f72ca */ /* 0x000fe400000e0000 */
[----:B-1----:R-:W-:Y:S02]  /*1fd30*/  SHF.L.U32 R2, R4, 0x7, RZ ;  /* 0x0000000704027819 */ /* 0x002fe400000006ff */
[----:B------:R-:W-:Y:S01]  /*1fd40*/  MOV R4, UR72 ;  /* 0x0000004800047c02 */ /* 0x000fe20008000f00 */
[----:B------:R-:W-:Y:S01]  /*1fd50*/  UIADD3.64 UR72, UPT, UPT, UR12, 0x7fe, URZ ;  /* 0x000007fe0c487897 */ /* 0x000fe2000fffe0ff */
[----:B------:R-:W-:Y:S02]  /*1fd60*/  R2UR UR17, R14 ;  /* 0x000000000e1172ca */ /* 0x000fe400000e0000 */
[----:B------:R-:W-:Y:S01]  /*1fd70*/  R2UR UR19, R13 ;  /* 0x000000000d1372ca */ /* 0x000fe200000e0000 */
[----:B------:R1:W-:Y:S01]  /*1fd80*/  STL.64 [R1+0x978], R4 ;  /* 0x0009780401007387 */ /* 0x0003e20000100a00 */
[----:B------:R-:W-:-:S02]  /*1fd90*/  R2UR UR21, R12 ;  /* 0x000000000c1572ca */ /* 0x000fc400000e0000 */
[----:B------:R-:W-:Y:S02]  /*1fda0*/  MOV R6, UR72 ;  /* 0x0000004800067c02 */ /* 0x000fe40008000f00 */
[----:B------:R-:W-:Y:S01]  /*1fdb0*/  MOV R7, UR73 ;  /* 0x0000004900077c02 */ /* 0x000fe20008000f00 */
[----:B------:R-:W-:Y:S01]  /*1fdc0*/  UIADD3.64 UR72, UPT, UPT, UR12, 0x802, URZ ;  /* 0x000008020c487897 */ /* 0x000fe2000fffe0ff */
[----:B------:R-:W-:Y:S02]  /*1fdd0*/  R2UR UR23, R11 ;  /* 0x000000000b1772ca */ /* 0x000fe400000e0000 */
[----:B------:R-:W-:Y:S02]  /*1fde0*/  R2UR UR25, R10 ;  /* 0x000000000a1972ca */ /* 0x000fe400000e0000 */
[----:B------:R-:W-:Y:S02]  /*1fdf0*/  R2UR UR27, R9 ;  /* 0x00000000091b72ca */ /* 0x000fe400000e0000 */
[----:B-1----:R-:W-:-:S02]  /*1fe00*/  MOV R4, UR70 ;  /* 0x0000004600047c02 */ /* 0x002fc40008000f00 */
[----:B------:R-:W-:Y:S01]  /*1fe10*/  MOV R5, UR71 ;  /* 0x0000004700057c02 */ /* 0x000fe20008000f00 */
[----:B------:R-:W-:Y:S01]  /*1fe20*/  UIADD3.64 UR70, UPT, UPT, UR12, 0x800, URZ ;  /* 0x000008000c467897 */ /* 0x000fe2000fffe0ff */
[----:B------:R-:W-:Y:S02]  /*1fe30*/  R2UR UR29, R8 ;  /* 0x00000000081d72ca */ /* 0x000fe400000e0000 */
[----:B--2---:R-:W-:Y:S01]  /*1fe40*/  SHF.L.U32 R3, R0, 0x7, RZ ;  /* 0x0000000700037819 */ /* 0x004fe200000006ff */
[----:B------:R1:W-:Y:S04]  /*1fe50*/  STL.64 [R1+0x970], R4 ;  /* 0x0009700401007387 */ /* 0x0003e80000100a00 */
[----:B------:R-:W-:Y:S04]  /*1fe60*/  STL [R1+0x148], RZ ;  /* 0x000148ff01007387 */ /* 0x000fe80000100800 */
[----:B------:R2:W-:Y:S01]  /*1fe70*/  STL.64 [R1+0x968], R6 ;  /* 0x0009680601007387 */ /* 0x0005e20000100a00 */
[----:B-1----:R-:W-:-:S02]  /*1fe80*/  MOV R4, UR70 ;  /* 0x0000004600047c02 */ /* 0x002fc40008000f00 */
[----:B------:R-:W-:Y:S01]  /*1fe90*/  MOV R5, UR71 ;  /* 0x0000004700057c02 */ /* 0x000fe20008000f00 */
[----:B------:R-:W-:-:S04]  /*1fea0*/  UIADD3.64 UR70, UPT, UPT, UR12, 0x804, URZ ;  /* 0x000008040c467897 */ /* 0x000fc8000fffe0ff */
[----:B------:R1:W-:Y:S02]  /*1feb0*/  STL.64 [R1+0x960], R4 ;  /* 0x0009600401007387 */ /* 0x0003e40000100a00 */
[----:B--2---:R-:W-:Y:S02]  /*1fec0*/  MOV R6, UR70 ;  /* 0x0000004600067c02 */ /* 0x004fe40008000f00 */
[----:B------:R-:W-:Y:S02]  /*1fed0*/  MOV R7, UR71 ;  /* 0x0000004700077c02 */ /* 0x000fe40008000f00 */
[----:B-1----:R-:W-:Y:S02]  /*1fee0*/  MOV R4, UR72 ;  /* 0x0000004800047c02 */ /* 0x002fe40008000f00 */
[----:B------:R-:W-:-:S05]  /*1fef0*/  MOV R5, UR73 ;  /* 0x0000004900057c02 */ /* 0x000fca0008000f00 */
[----:B------:R1:W-:Y:S04]  /*1ff00*/  STL.64 [R1+0x958], R4 ;  /* 0x0009580401007387 */ /* 0x0003e80000100a00 */
[----:B------:R1:W-:Y:S02]  /*1ff10*/  STL.64 [R1+0x950], R6 ;  /* 0x0009500601007387 */ /* 0x0003e40000100a00 */
.L_x_18:
[----:B------:R-:W2:Y:S04]  /*1ff20*/  LDL.64 R8, [R1+0x1010] ;  /* 0x0010100001087983 */ /* 0x000ea80000100a00 */
[----:B---3--:R-:W3:Y:S04]  /*1ff30*/  LDL.64 R18, [R1+0xf58] ;  /* 0x000f580001127983 */ /* 0x008ee80000100a00 */
[----:B-1----:R-:W4:Y:S04]  /*1ff40*/  LDL.64 R4, [R1+0x1018] ;  /* 0x0010180001047983 */ /* 0x002f280000100a00 */
[----:B------:R-:W3:Y:S04]  /*1ff50*/  LDL.64 R12, [R1+0xfb8] ;  /* 0x000fb800010c7983 */ /* 0x000ee80000100a00 */
[----:B------:R-:W3:Y:S04]  /*1ff60*/  LDL.64 R26, [R1+0xfb0] ;  /* 0x000fb000011a7983 */ /* 0x000ee80000100a00 */
[----:B------:R-:W3:Y:S01]  /*1ff70*/  LDL.64 R24, [R1+0xf50] ;  /* 0x000f500001187983 */ /* 0x000ee20000100a00 */
[C---:B------:R-:W-:Y:S01]  /*1ff80*/  IMAD.WIDE R6, R3.reuse, 0x2, R200 ;  /* 0x0000000203067825 */ /* 0x040fe200078e02c8 */
[----:B------:R-:W1:Y:S02]  /*1ff90*/  LDC R190, c[0x0][0x3c4] ;  /* 0x0000f100ffbe7b82 */ /* 0x000e640000000800 */
[----:B------:R-:W3:Y:S04]  /*1ffa0*/  LDL.64 R14, [R1+0xef0] ;  /* 0x000ef000010e7983 */ /* 0x000ee80000100a00 */
[----:B------:R-:W3:Y:S04]  /*1ffb0*/  LDL.64 R16, [R1+0xef8] ;  /* 0x000ef80001107983 */ /* 0x000ee80000100a00 */
[----:B------:R-:W3:Y:S04]  /*1ffc0*/  LDL.64 R32, [R1+0xe98] ;  /* 0x000e980001207983 */ /* 0x000ee80000100a00 */
[----:B------:R-:W3:Y:S01]  /*1ffd0*/  LDL.64 R20, [R1+0xe90] ;  /* 0x000e900001147983 */ /* 0x000ee20000100a00 */
[C---:B------:R-:W-:Y:S01]  /*1ffe0*/  IMAD.WIDE R10, R3.reuse, 0x2, R202 ;  /* 0x00000002030a7825 */ /* 0x040fe200078e02ca */
[----:B------:R-:W0:Y:S02]  /*1fff0*/  LDC R184, c[0x0][0x3c4] ;  /* 0x0000f100ffb87b82 */ /* 0x000e240000000800 */
[----:B------:R-:W-:Y:S04]  /*20000*/  STL [R1+0x1078], R196 ;  /* 0x001078c401007387 */ /* 0x000fe80000100800 */
[----:B------:R-:W-:Y:S02]  /*20010*/  STL [R1+0x1074], R197 ;  /* 0x001074c501007387 */ /* 0x000fe40000100800 */
[----:B------:R-:W0:Y:S02]  /*20020*/  LDC R148, c[0x0][0x3c4] ;  /* 0x0000f100ff947b82 */ /* 0x000e240000000800 */
[----:B------:R-:W-:Y:S04]  /*20030*/  STL [R1+0x1070], R206 ;  /* 0x001070ce01007387 */ /* 0x000fe80000100800 */
[----:B------:R-:W-:Y:S02]  /*20040*/  STL [R1+0x106c], R205 ;  /* 0x00106ccd01007387 */ /* 0x000fe40000100800 */
[----:B------:R-:W0:Y:S02]  /*20050*/  LDC R152, c[0x0][0x3c4] ;  /* 0x0000f100ff987b82 */ /* 0x000e240000000800 */
[----:B------:R-:W-:Y:S04]  /*20060*/  STL [R1+0x1068], R204 ;  /* 0x001068cc01007387 */ /* 0x000fe80000100800 */
[----:B------:R-:W-:Y:S02]  /*20070*/  STL [R1+0x1064], R199 ;  /* 0x001064c701007387 */ /* 0x000fe40000100800 */
[----:B------:R-:W0:Y:S02]  /*20080*/  LDC R156, c[0x0][0x3c4] ;  /* 0x0000f100ff9c7b82 */ /* 0x000e240000000800 */
[----:B------:R3:W3:Y:S04]  /*20090*/  LDG.E.U16 R39, desc[UR8][R6.64] ;  /* 0x0000000806277981 */ /* 0x0006e8000c1e1500 */
[----:B------:R0:W-:Y:S02]  /*200a0*/  STL [R1+0x1060], R2 ;  /* 0x0010600201007387 */ /* 0x0001e40000100800 */
[----:B------:R-:W0:Y:S02]  /*200b0*/  LDC R158, c[0x0][0x3c4] ;  /* 0x0000f100ff9e7b82 */ /* 0x000e240000000800 */
[----:B------:R-:W3:Y:S04]  /*200c0*/  LDL.64 R22, [R1+0xe30] ;  /* 0x000e300001167983 */ /* 0x000ee80000100a00 */
[----:B------:R-:W3:Y:S02]  /*200d0*/  LDL.64 R28, [R1+0xe38] ;  /* 0x000e3800011c7983 */ /* 0x000ee40000100a00 */
[----:B------:R-:W0:Y:S02]  /*200e0*/  LDC R162, c[0x0][0x3c4] ;  /* 0x0000f100ffa27b82 */ /* 0x000e240000000800 */
[----:B------:R-:W3:Y:S04]  /*200f0*/  LDG.E.U16 R38, desc[UR8][R10.64] ;  /* 0x000000080a267981 */ /* 0x000ee8000c1e1500 */
[----:B------:R-:W3:Y:S02]  /*20100*/  LDL.64 R30, [R1+0xcb8] ;  /* 0x000cb800011e7983 */ /* 0x000ee40000100a00 */
[----:B------:R-:W0:Y:S08]  /*20110*/  LDC R166, c[0x0][0x3c4] ;  /* 0x0000f100ffa67b82 */ /* 0x000e300000000800 */
[----:B------:R-:W0:Y:S08]  /*20120*/  LDC R172, c[0x0][0x3c4] ;  /* 0x0000f100ffac7b82 */ /* 0x000e300000000800 */
[----:B------:R-:W0:Y:S08]  /*20130*/  LDC R174, c[0x0][0x3c4] ;  /* 0x0000f100ffae7b82 */ /* 0x000e300000000800 */
[----:B------:R-:W0:Y:S08]  /*20140*/  LDC R180, c[0x0][0x3c4] ;  /* 0x0000f100ffb47b82 */ /* 0x000e300000000800 */
[----:B------:R-:W0:Y:S08]  /*20150*/  LDC R188, c[0x0][0x3c4] ;  /* 0x0000f100ffbc7b82 */ /* 0x000e300000000800 */
[----:B------:R-:W0:Y:S01]  /*20160*/  LDC R192, c[0x0][0x3c4] ;  /* 0x0000f100ffc07b82 */ /* 0x000e220000000800 */
[----:B--2---:R-:W-:-:S05]  /*20170*/  IMAD.WIDE R8, R3, 0x2, R8 ;  /* 0x0000000203087825 */ /* 0x004fca00078e0208 */
[----:B------:R2:W3:Y:S01]  /*20180*/  LDG.E.U16 R34, desc[UR8][R8.64] ;  /* 0x0000000808227981 */ /* 0x0004e2000c1e1500 */
[----:B----4-:R-:W-:-:S04]  /*20190*/  IMAD.WIDE R4, R3, 0x2, R4 ;  /* 0x0000000203047825 */ /* 0x010fc800078e0204 */
[C---:B---3--:R-:W-:Y:S01]  /*201a0*/  IMAD.WIDE R6, R3.reuse, 0x2, R12 ;  /* 0x0000000203067825 */ /* 0x048fe200078e020c */
[----:B------:R3:W4:Y:S03]  /*201b0*/  LDG.E.U16 R35, desc[UR8][R4.64] ;  /* 0x0000000804237981 */ /* 0x000726000c1e1500 */
[C---:B--2---:R-:W-:Y:S01]  /*201c0*/  IMAD.WIDE R8, R3.reuse, 0x2, R18 ;  /* 0x0000000203087825 */ /* 0x044fe200078e0212 */
[----:B------:R-:W2:Y:S04]  /*201d0*/  LDL.64 R12, [R1+0xdd8] ;  /* 0x000dd800010c7983 */ /* 0x000ea80000100a00 */
[----:B------:R-:W2:Y:S01]  /*201e0*/  LDG.E.U16 R237, desc[UR8][R8.64] ;  /* 0x0000000808ed7981 */ /* 0x000ea2000c1e1500 */
[----:B---3--:R-:W-:-:S03]  /*201f0*/  IMAD.WIDE R4, R3, 0x2, R26 ;  /* 0x0000000203047825 */ /* 0x008fc600078e021a */
[----:B------:R-:W3:Y:S04]  /*20200*/  LDL.64 R26, [R1+0xdd0] ;  /* 0x000dd000011a7983 */ /* 0x000ee80000100a00 */
[----:B0-----:R0:W3:Y:S04]  /*20210*/  LDG.E.U16 R2, desc[UR8][R6.64] ;  /* 0x0000000806027981 */ /* 0x0010e8000c1e1500 */
[----:B------:R1:W3:Y:S04]  /*20220*/  LDG.E.U16 R0, desc[UR8][R4.64] ;  /* 0x0000000804007981 */ /* 0x0002e8000c1e1500 */
[----:B------:R-:W3:Y:S01]  /*20230*/  LDL.64 R18, [R1+0xd78] ;  /* 0x000d780001127983 */ /* 0x000ee20000100a00 */
[----:B0-----:R-:W-:-:S03]  /*20240*/  IMAD.WIDE R6, R3, 0x2, R24 ;  /* 0x0000000203067825 */ /* 0x001fc600078e0218 */
[----:B------:R-:W3:Y:S01]  /*20250*/  LDL.64 R24, [R1+0xd70] ;  /* 0x000d700001187983 */ /* 0x000ee20000100a00 */
[----:B-1----:R-:W-:-:S03]  /*20260*/  IMAD.WIDE R4, R3, 0x2, R14 ;  /* 0x0000000203047825 */ /* 0x002fc600078e020e */
[----:B------:R-:W3:Y:S01]  /*20270*/  LDL.64 R14, [R1+0xd10] ;  /* 0x000d1000010e7983 */ /* 0x000ee20000100a00 */
[----:B------:R-:W-:-:S03]  /*20280*/  IMAD.WIDE R118, R3, 0x2, R16 ;  /* 0x0000000203767825 */ /* 0x000fc600078e0210 */
[----:B------:R-:W4:Y:S01]  /*20290*/  LDL.64 R16, [R1+0xd18] ;  /* 0x000d180001107983 */ /* 0x000f220000100a00 */
[----:B------:R-:W-:-:S03]  /*202a0*/  IMAD.WIDE R8, R3, 0x2, R32 ;  /* 0x0000000203087825 */ /* 0x000fc600078e0220 */
[----:B------:R0:W4:Y:S04]  /*202b0*/  LDG.E.U16 R231, desc[UR8][R6.64] ;  /* 0x0000000806e77981 */ /* 0x000128000c1e1500 */
[----:B------:R-:W4:Y:S01]  /*202c0*/  LDG.E.U16 R4, desc[UR8][R4.64] ;  /* 0x0000000804047981 */ /* 0x000f22000c1e1500 */
[----:B------:R-:W-:Y:S02]  /*202d0*/  LEA R190, R190, R190, 0x3 ;  /* 0x000000bebebe7211 */ /* 0x000fe400078e18ff */
[----:B------:R-:W-:Y:S01]  /*202e0*/  LEA R184, R184, R184, 0x4 ;  /* 0x000000b8b8b87211 */ /* 0x000fe200078e20ff */
[----:B------:R-:W4:Y:S01]  /*202f0*/  LDG.E.U16 R118, desc[UR8][R118.64] ;  /* 0x0000000876767981 */ /* 0x000f22000c1e1500 */
[----:B0-----:R-:W-:-:S03]  /*20300*/  IMAD.WIDE R6, R3, 0x2, R20 ;  /* 0x0000000203067825 */ /* 0x001fc600078e0214 */
[----:B------:R0:W4:Y:S04]  /*20310*/  LDG.E.U16 R5, desc[UR8][R8.64] ;  /* 0x0000000808057981 */ /* 0x000128000c1e1500 */
[----:B------:R-:W4:Y:S01]  /*20320*/  LDG.E.U16 R6, desc[UR8][R6.64] ;  /* 0x0000000806067981 */ /* 0x000f22000c1e1500 */
[----:B------:R-:W-:-:S04]  /*20330*/  IMAD.WIDE R10, R3, 0x2, R28 ;  /* 0x00000002030a7825 */ /* 0x000fc800078e021c */
[C---:B0-----:R-:W-:Y:S01]  /*20340*/  IMAD.WIDE R8, R3.reuse, 0x2, R22 ;  /* 0x0000000203087825 */ /* 0x041fe200078e0216 */
[----:B------:R3:W4:Y:S05]  /*20350*/  LDG.E.U16 R7, desc[UR8][R10.64] ;  /* 0x000000080a077981 */ /* 0x00072a000c1e1500 */
[----:B------:R-:W4:Y:S04]  /*20360*/  LDG.E.U16 R8, desc[UR8][R8.64] ;  /* 0x0000000808087981 */ /* 0x000f28000c1e1500 */
[----:B--2---:R-:W-:Y:S04]  /*20370*/  STL [R1+0x107c], R237 ;  /* 0x00107ced01007387 */ /* 0x004fe80000100800 */
[----:B------:R-:W2:Y:S04]  /*20380*/  LDL.64 R36, [R1+0xcb0] ;  /* 0x000cb00001247983 */ /* 0x000ea80000100a00 */
[----:B------:R-:W2:Y:S04]  /*20390*/  LDL.64 R20, [R1+0xc58] ;  /* 0x000c580001147983 */ /* 0x000ea80000100a00 */
[----:B------:R-:W-:Y:S04]  /*203a0*/  STL [R1+0x4c], R39 ;  /* 0x00004c2701007387 */ /* 0x000fe80000100800 */
[----:B------:R-:W2:Y:S01]  /*203b0*/  LDL.64 R40, [R1+0xc50] ;  /* 0x000c500001287983 */ /* 0x000ea20000100a00 */
[----:B------:R-:W-:-:S03]  /*203c0*/  IMAD.WIDE R12, R3, 0x2, R12 ;  /* 0x00000002030c7825 */ /* 0x000fc600078e020c */
[----:B------:R-:W2:Y:S04]  /*203d0*/  LDL.64 R22, [R1+0xbf8] ;  /* 0x000bf80001167983 */ /* 0x000ea80000100a00 */
[----:B------:R0:W-:Y:S04]  /*203e0*/  STL [R1+0x48], R38 ;  /* 0x0000482601007387 */ /* 0x0001e80000100800 */
[----:B------:R-:W2:Y:S01]  /*203f0*/  LDL.64 R32, [R1+0xbf0] ;  /* 0x000bf00001207983 */ /* 0x000ea20000100a00 */
[----:B---3--:R-:W-:-:S03]  /*20400*/  IMAD.WIDE R10, R3, 0x2, R26 ;  /* 0x00000002030a7825 */ /* 0x008fc600078e021a */
[----:B----4-:R-:W-:Y:S04]  /*20410*/  STL [R1+0x40], R35 ;  /* 0x0000402301007387 */ /* 0x010fe80000100800 */
[----:B------:R1:W-:Y:S04]  /*20420*/  STL [R1+0x3c], R34 ;  /* 0x00003c2201007387 */ /* 0x0003e80000100800 */
[----:B0-----:R-:W3:Y:S04]  /*20430*/  LDL.64 R38, [R1+0xba0] ;  /* 0x000ba00001267983 */ /* 0x001ee80000100a00 */
[----:B------:R-:W-:Y:S04]  /*20440*/  STL [R1+0x18], R2 ;  /* 0x0000180201007387 */ /* 0x000fe80000100800 */
[----:B------:R-:W4:Y:S04]  /*20450*/  LDL.64 R26, [R1+0xb98] ;  /* 0x000b9800011a7983 */ /* 0x000f280000100a00 */
[----:B------:R0:W4:Y:S04]  /*20460*/  LDG.E.U16 R9, desc[UR8][R12.64] ;  /* 0x000000080c097981 */ /* 0x000128000c1e1500 */
[----:B------:R1:W-:Y:S04]  /*20470*/  STL [R1+0x14], R0 ;  /* 0x0000140001007387 */ /* 0x0003e80000100800 */
[----:B------:R-:W4:Y:S01]  /*20480*/  LDL.64 R28, [R1+0x1008] ;  /* 0x00100800011c7983 */ /* 0x000f220000100a00 */
[----:B0-----:R-:W-:-:S03]  /*20490*/  IMAD.WIDE R12, R3, 0x2, R24 ;  /* 0x00000002030c7825 */ /* 0x001fc600078e0218 */
[----:B------:R-:W4:Y:S04]  /*204a0*/  LDL.64 R24, [R1+0x1000] ;  /* 0x0010000001187983 */ /* 0x000f280000100a00 */
[----:B-1----:R-:W4:Y:S01]  /*204b0*/  LDL.64 R34, [R1+0xfa8] ;  /* 0x000fa80001227983 */ /* 0x002f220000100a00 */
[----:B------:R-:W-:-:S03]  /*204c0*/  IMAD.WIDE R18, R3, 0x2, R18 ;  /* 0x0000000203127825 */ /* 0x000fc600078e0212 */
[----:B------:R-:W4:Y:S04]  /*204d0*/  LDL.64 R52, [R1+0xf48] ;  /* 0x000f480001347983 */ /* 0x000f280000100a00 */
[----:B------:R-:W4:Y:S01]  /*204e0*/  LDG.E.U16 R10, desc[UR8][R10.64] ;  /* 0x000000080a0a7981 */ /* 0x000f22000c1e1500 */
[----:B------:R-:W-:-:S03]  /*204f0*/  IMAD.WIDE R14, R3, 0x2, R14 ;  /* 0x00000002030e7825 */ /* 0x000fc600078e020e */
[----:B------:R-:W4:Y:S01]  /*20500*/  LDG.E.U16 R12, desc[UR8][R12.64] ;  /* 0x000000080c0c7981 */ /* 0x000f22000c1e1500 */
[----:B------:R-:W-:-:S03]  /*20510*/  IMAD.WIDE R16, R3, 0x2, R16 ;  /* 0x0000000203107825 */ /* 0x000fc600078e0210 */
[----:B------:R-:W4:Y:S04]  /*20520*/  LDG.E.U16 R14, desc[UR8][R14.64] ;  /* 0x000000080e0e7981 */ /* 0x000f28000c1e1500 */
[----:B------:R0:W4:Y:S04]  /*20530*/  LDG.E.U16 R11, desc[UR8][R18.64] ;  /* 0x00000008120b7981 */ /* 0x000128000c1e1500 */
[----:B------:R2:W4:Y:S04]  /*20540*/  LDG.E.U16 R13, desc[UR8][R16.64] ;  /* 0x00000008100d7981 */ /* 0x000528000c1e1500 */
[----:B------:R-:W4:Y:S01]  /*20550*/  LDL.64 R46, [R1+0xee8] ;  /* 0x000ee800012e7983 */ /* 0x000f220000100a00 */
[----:B0-----:R-:W-:-:S03]  /*20560*/  IMAD.WIDE R18, R3, 0x2, R30 ;  /* 0x0000000203127825 */ /* 0x001fc600078e021e */
[----:B------:R-:W4:Y:S04]  /*20570*/  LDL.64 R30, [R1+0xfa0] ;  /* 0x000fa000011e7983 */ /* 0x000f280000100a00 */
[----:B------:R0:W4:Y:S04]  /*20580*/  LDG.E.U16 R15, desc[UR8][R18.64] ;  /* 0x00000008120f7981 */ /* 0x000128000c1e1500 */
[----:B------:R-:W4:Y:S04]  /*20590*/  LDL.64 R42, [R1+0xee0] ;  /* 0x000ee000012a7983 */ /* 0x000f280000100a00 */
[----:B------:R-:W4:Y:S04]  /*205a0*/  LDL.64 R48, [R1+0xe20] ;  /* 0x000e200001307983 */ /* 0x000f280000100a00 */
[----:B------:R-:W4:Y:S04]  /*205b0*/  LDL.64 R50, [R1+0xdc8] ;  /* 0x000dc80001327983 */ /* 0x000f280000100a00 */
[----:B------:R-:W4:Y:S04]  /*205c0*/  LDL.64 R44, [R1+0xdc0] ;  /* 0x000dc000012c7983 */ /* 0x000f280000100a00 */
[----:B------:R-:W4:Y:S01]  /*205d0*/  LDL.64 R56, [R1+0xca0] ;  /* 0x000ca00001387983 */ /* 0x000f220000100a00 */
[----:B--2---:R-:W-:-:S03]  /*205e0*/  IMAD.WIDE R16, R3, 0x2, R36 ;  /* 0x0000000203107825 */ /* 0x004fc600078e0224 */
[----:B------:R-:W2:Y:S01]  /*205f0*/  LDL.64 R36, [R1+0xf40] ;  /* 0x000f400001247983 */ /* 0x000ea20000100a00 */
[----:B------:R-:W-:-:S03]  /*20600*/  IMAD.WIDE R20, R3, 0x2, R20 ;  /* 0x0000000203147825 */ /* 0x000fc600078e0214 */
[----:B------:R-:W2:Y:S01]  /*20610*/  LDG.E.U16 R16, desc[UR8][R16.64] ;  /* 0x0000000810107981 */ /* 0x000ea2000c1e1500 */
[----:B0-----:R-:W-:-:S03]  /*20620*/  IMAD.WIDE R18, R3, 0x2, R40 ;  /* 0x0000000203127825 */ /* 0x001fc600078e0228 */
[----:B------:R-:W2:Y:S01]  /*20630*/  LDL.64 R40, [R1+0xe28] ;  /* 0x000e280001287983 */ /* 0x000ea20000100a00 */
[----:B------:R-:W-:-:S03]  /*20640*/  IMAD.WIDE R22, R3, 0x2, R22 ;  /* 0x0000000203167825 */ /* 0x000fc600078e0216 */
[----:B------:R0:W2:Y:S04]  /*20650*/  LDG.E.U16 R17, desc[UR8][R20.64] ;  /* 0x0000000814117981 */ /* 0x0000a8000c1e1500 */
[----:B------:R-:W2:Y:S01]  /*20660*/  LDG.E.U16 R18, desc[UR8][R18.64] ;  /* 0x0000000812127981 */ /* 0x000ea2000c1e1500 */
[----:B0-----:R-:W-:-:S03]  /*20670*/  IMAD.WIDE R20, R3, 0x2, R32 ;  /* 0x0000000203147825 */ /* 0x001fc600078e0220 */
[----:B------:R-:W2:Y:S04]  /*20680*/  LDL.64 R32, [R1+0xe88] ;  /* 0x000e880001207983 */ /* 0x000ea80000100a00 */
[----:B------:R3:W2:Y:S04]  /*20690*/  LDG.E.U16 R19, desc[UR8][R22.64] ;  /* 0x0000000816137981 */ /* 0x0006a8000c1e1500 */
[----:B------:R-:W2:Y:S01]  /*206a0*/  LDG.E.U16 R21, desc[UR8][R20.64] ;  /* 0x0000000814157981 */ /* 0x000ea2000c1e1500 */
[----:B---3--:R-:W-:-:S03]  /*206b0*/  IMAD.WIDE R22, R3, 0x2, R38 ;  /* 0x0000000203167825 */ /* 0x008fc600078e0226 */
[----:B------:R-:W3:Y:S01]  /*206c0*/  LDL.64 R38, [R1+0xe80] ;  /* 0x000e800001267983 */ /* 0x000ee20000100a00 */
[----:B----4-:R-:W-:-:S03]  /*206d0*/  IMAD.WIDE R26, R3, 0x2, R26 ;  /* 0x00000002031a7825 */ /* 0x010fc600078e021a */
[----:B------:R-:W4:Y:S04]  /*206e0*/  LDG.E.U16 R22, desc[UR8][R22.64] ;  /* 0x0000000816167981 */ /* 0x000f28000c1e1500 */
[----:B------:R0:W4:Y:S01]  /*206f0*/  LDG.E.U16 R0, desc[UR8][R26.64] ;  /* 0x000000081a007981 */ /* 0x000122000c1e1500 */
[----:B------:R-:W-:-:S04]  /*20700*/  IMAD.WIDE R28, R3, 0x2, R28 ;  /* 0x00000002031c7825 */ /* 0x000fc800078e021c */
[C---:B------:R-:W-:Y:S01]  /*20710*/  IMAD.WIDE R24, R3.reuse, 0x2, R24 ;  /* 0x0000000203187825 */ /* 0x040fe200078e0218 */
[----:B------:R-:W4:Y:S03]  /*20720*/  LDG.E.U16 R55, desc[UR8][R28.64] ;  /* 0x000000081c377981 */ /* 0x000f26000c1e1500 */
[C---:B0-----:R-:W-:Y:S01]  /*20730*/  IMAD.WIDE R26, R3.reuse, 0x2, R34 ;  /* 0x00000002031a7825 */ /* 0x041fe200078e0222 */
[----:B------:R0:W4:Y:S04]  /*20740*/  LDG.E.U16 R54, desc[UR8][R24.64] ;  /* 0x0000000818367981 */ /* 0x000128000c1e1500 */
[----:B------:R1:W4:Y:S04]  /*20750*/  LDG.E.U16 R20, desc[UR8][R26.64] ;  /* 0x000000081a147981 */ /* 0x000328000c1e1500 */
[----:B------:R-:W4:Y:S01]  /*20760*/  LDL.64 R34, [R1+0xd68] ;  /* 0x000d680001227983 */ /* 0x000f220000100a00 */
[----:B0-----:R-:W-:-:S03]  /*20770*/  IMAD.WIDE R24, R3, 0x2, R52 ;  /* 0x0000000203187825 */ /* 0x001fc600078e0234 */
[----:B------:R-:W4:Y:S04]  /*20780*/  LDL.64 R52, [R1+0xd60] ;  /* 0x000d600001347983 */ /* 0x000f280000100a00 */
[----:B------:R0:W4:Y:S01]  /*20790*/  LDG.E.U16 R229, desc[UR8][R24.64] ;  /* 0x0000000818e57981 */ /* 0x000122000c1e1500 */
[----:B------:R-:W-:-:S05]  /*207a0*/  IMAD.WIDE R30, R3, 0x2, R30 ;  /* 0x00000002031e7825 */ /* 0x000fca00078e021e */
[----:B------:R2:W4:Y:S01]  /*207b0*/  LDG.E.U16 R2, desc[UR8][R30.64] ;  /* 0x000000081e027981 */ /* 0x000522000c1e1500 */
[----:B-1----:R-:W-:-:S03]  /*207c0*/  IMAD.WIDE R26, R3, 0x2, R46 ;  /* 0x00000002031a7825 */ /* 0x002fc600078e022e */
[----:B------:R-:W4:Y:S01]  /*207d0*/  LDL.64 R46, [R1+0xd00] ;  /* 0x000d0000012e7983 */ /* 0x000f220000100a00 */
[----:B0-----:R-:W-:-:S03]  /*207e0*/  IMAD.WIDE R24, R3, 0x2, R42 ;  /* 0x0000000203187825 */ /* 0x001fc600078e022a */
[----:B------:R-:W4:Y:S04]  /*207f0*/  LDG.E.U16 R23, desc[UR8][R26.64] ;  /* 0x000000081a177981 */ /* 0x000f28000c1e1500 */
[----:B------:R-:W4:Y:S04]  /*20800*/  LDL.64 R42, [R1+0xca8] ;  /* 0x000ca800012a7983 */ /* 0x000f280000100a00 */
[----:B------:R-:W4:Y:S01]  /*20810*/  LDG.E.U16 R24, desc[UR8][R24.64] ;  /* 0x0000000818187981 */ /* 0x000f22000c1e1500 */
[----:B--2---:R-:W-:-:S03]  /*20820*/  IMAD.WIDE R28, R3, 0x2, R36 ;  /* 0x00000002031c7825 */ /* 0x004fc600078e0224 */
[----:B------:R-:W2:Y:S04]  /*20830*/  LDL.64 R36, [R1+0xd08] ;  /* 0x000d080001247983 */ /* 0x000ea80000100a00 */
[----:B------:R0:W2:Y:S01]  /*20840*/  LDG.E.U16 R227, desc[UR8][R28.64] ;  /* 0x000000081ce37981 */ /* 0x0000a2000c1e1500 */
[----:B------:R-:W-:-:S03]  /*20850*/  IMAD.WIDE R30, R3, 0x2, R40 ;  /* 0x00000002031e7825 */ /* 0x000fc600078e0228 */
[----:B------:R-:W2:Y:S01]  /*20860*/  LDL.64 R40, [R1+0xc40] ;  /* 0x000c400001287983 */ /* 0x000ea20000100a00 */
[----:B0-----:R-:W-:-:S03]  /*20870*/  IMAD.WIDE R28, R3, 0x2, R48 ;  /* 0x00000002031c7825 */ /* 0x001fc600078e0230 */
[----:B------:R-:W2:Y:S04]  /*20880*/  LDL.64 R48, [R1+0xbe8] ;  /* 0x000be80001307983 */ /* 0x000ea80000100a00 */
[----:B------:R-:W2:Y:S01]  /*20890*/  LDG.E.U16 R28, desc[UR8][R28.64] ;  /* 0x000000081c1c7981 */ /* 0x000ea2000c1e1500 */
[----:B------:R-:W-:-:S05]  /*208a0*/  IMAD.WIDE R32, R3, 0x2, R32 ;  /* 0x0000000203207825 */ /* 0x000fca00078e0220 */
[----:B------:R0:W2:Y:S01]  /*208b0*/  LDG.E.U16 R25, desc[UR8][R32.64] ;  /* 0x0000000820197981 */ /* 0x0000a2000c1e1500 */
[----:B---3--:R-:W-:-:S03]  /*208c0*/  IMAD.WIDE R26, R3, 0x2, R38 ;  /* 0x00000002031a7825 */ /* 0x008fc600078e0226 */
[----:B------:R-:W3:Y:S01]  /*208d0*/  LDL.64 R38, [R1+0xc48] ;  /* 0x000c480001267983 */ /* 0x000ee20000100a00 */
[----:B0-----:R-:W-:-:S03]  /*208e0*/  IMAD.WIDE R32, R3, 0x2, R50 ;  /* 0x0000000203207825 */ /* 0x001fc600078e0232 */
[----:B------:R-:W3:Y:S04]  /*208f0*/  LDG.E.U16 R26, desc[UR8][R26.64] ;  /* 0x000000081a1a7981 */ /* 0x000ee8000c1e1500 */
[----:B------:R-:W3:Y:S04]  /*20900*/  LDL.64 R50, [R1+0xbe0] ;  /* 0x000be00001327983 */ /* 0x000ee80000100a00 */
[----:B------:R-:W3:Y:S04]  /*20910*/  LDG.E.U16 R29, desc[UR8][R32.64] ;  /* 0x00000008201d7981 */ /* 0x000ee8000c1e1500 */
[----:B----4-:R-:W-:Y:S04]  /*20920*/  STL [R1+0x38], R55 ;  /* 0x0000383701007387 */ /* 0x010fe80000100800 */
[----:B------:R0:W4:Y:S04]  /*20930*/  LDG.E.U16 R27, desc[UR8][R30.64] ;  /* 0x000000081e1b7981 */ /* 0x000128000c1e1500 */
[----:B------:R1:W-:Y:S04]  /*20940*/  STL [R1+0x34], R54 ;  /* 0x0000343601007387 */ /* 0x0003e80000100800 */
[----:B------:R-:W4:Y:S01]  /*20950*/  LDL.64 R64, [R1+0xb88] ;  /* 0x000b880001407983 */ /* 0x000f220000100a00 */
[----:B0-----:R-:W-:-:S03]  /*20960*/  IMAD.WIDE R30, R3, 0x2, R44 ;  /* 0x00000002031e7825 */ /* 0x001fc600078e022c */
[----:B------:R-:W4:Y:S01]  /*20970*/  LDL.64 R44, [R1+0xb90] ;  /* 0x000b9000012c7983 */ /* 0x000f220000100a00 */
[----:B------:R-:W-:-:S03]  /*20980*/  IMAD.WIDE R32, R3, 0x2, R52 ;  /* 0x0000000203207825 */ /* 0x000fc600078e0234 */
[----:B------:R0:W-:Y:S04]  /*20990*/  STL [R1+0x10], R20 ;  /* 0x0000101401007387 */ /* 0x0001e80000100800 */
[----:B------:R-:W4:Y:S04]  /*209a0*/  LDL.64 R52, [R1+0xff0] ;  /* 0x000ff00001347983 */ /* 0x000f280000100a00 */
[----:B------:R-:W4:Y:S01]  /*209b0*/  LDL.64 R62, [R1+0xff8] ;  /* 0x000ff800013e7983 */ /* 0x000f220000100a00 */
[----:B------:R-:W-:-:S03]  /*209c0*/  IMAD.WIDE R34, R3, 0x2, R34 ;  /* 0x0000000203227825 */ /* 0x000fc600078e0222 */
[----:B------:R-:W4:Y:S04]  /*209d0*/  LDG.E.U16 R30, desc[UR8][R30.64] ;  /* 0x000000081e1e7981 */ /* 0x000f28000c1e1500 */
[----:B------:R-:W4:Y:S04]  /*209e0*/  LDG.E.U16 R32, desc[UR8][R32.64] ;  /* 0x0000000820207981 */ /* 0x000f28000c1e1500 */
[----:B------:R0:W-:Y:S04]  /*209f0*/  STL [R1+0xc], R2 ;  /* 0x00000c0201007387 */ /* 0x0001e80000100800 */
[----:B-1----:R-:W4:Y:S04]  /*20a00*/  LDL.64 R54, [R1+0xf90] ;  /* 0x000f900001367983 */ /* 0x002f280000100a00 */
[----:B------:R1:W4:Y:S01]  /*20a10*/  LDG.E.U16 R31, desc[UR8][R34.64] ;  /* 0x00000008221f7981 */ /* 0x000322000c1e1500 */
[----:B------:R-:W-:-:S03]  /*20a20*/  IMAD.WIDE R42, R3, 0x2, R42 ;  /* 0x00000002032a7825 */ /* 0x000fc600078e022a */
[----:B------:R-:W4:Y:S04]  /*20a30*/  LDL.64 R60, [R1+0xf38] ;  /* 0x000f3800013c7983 */ /* 0x000f280000100a00 */
[----:B------:R-:W4:Y:S01]  /*20a40*/  LDL.64 R58, [R1+0xf30] ;  /* 0x000f3000013a7983 */ /* 0x000f220000100a00 */
[----:B-1----:R-:W-:-:S03]  /*20a50*/  IMAD.WIDE R34, R3, 0x2, R46 ;  /* 0x0000000203227825 */ /* 0x002fc600078e022e */
[----:B------:R-:W4:Y:S04]  /*20a60*/  LDL.64 R46, [R1+0xf98] ;  /* 0x000f9800012e7983 */ /* 0x000f280000100a00 */
[----:B------:R-:W4:Y:S04]  /*20a70*/  LDG.E.U16 R34, desc[UR8][R34.64] ;  /* 0x0000000822227981 */ /* 0x000f28000c1e1500 */
[----:B------:R-:W4:Y:S04]  /*20a80*/  LDL.64 R68, [R1+0xe78] ;  /* 0x000e780001447983 */ /* 0x000f280000100a00 */
[----:B------:R-:W4:Y:S04]  /*20a90*/  LDL.64 R70, [R1+0xe18] ;  /* 0x000e180001467983 */ /* 0x000f280000100a00 */
[----:B------:R1:W4:Y:S04]  /*20aa0*/  LDG.E.U16 R35, desc[UR8][R42.64] ;  /* 0x000000082a237981 */ /* 0x000328000c1e1500 */
[----:B------:R-:W4:Y:S01]  /*20ab0*/  LDL.64 R66, [R1+0xe10] ;  /* 0x000e100001427983 */ /* 0x000f220000100a00 */
[----:B--2---:R-:W-:-:S05]  /*20ac0*/  IMAD.WIDE R36, R3, 0x2, R36 ;  /* 0x0000000203247825 */ /* 0x004fca00078e0224 */
[----:B------:R2:W4:Y:S01]  /*20ad0*/  LDG.E.U16 R33, desc[UR8][R36.64] ;  /* 0x0000000824217981 */ /* 0x000522000c1e1500 */
[----:B------:R-:W-:-:S05]  /*20ae0*/  IMAD.WIDE R40, R3, 0x2, R40 ;  /* 0x0000000203287825 */ /* 0x000fca00078e0228 */
[----:B0-----:R0:W4:Y:S01]  /*20af0*/  LDG.E.U16 R20, desc[UR8][R40.64] ;  /* 0x0000000828147981 */ /* 0x001122000c1e1500 */
[----:B-1----:R-:W-:-:S03]  /*20b00*/  IMAD.WIDE R42, R3, 0x2, R48 ;  /* 0x00000002032a7825 */ /* 0x002fc600078e0230 */
[----:B------:R-:W4:Y:S01]  /*20b10*/  LDL.64 R48, [R1+0xed0] ;  /* 0x000ed00001307983 */ /* 0x000f220000100a00 */
[----:B--2---:R-:W-:-:S03]  /*20b20*/  IMAD.WIDE R36, R3, 0x2, R56 ;  /* 0x0000000203247825 */ /* 0x004fc600078e0238 */
[----:B------:R-:W2:Y:S04]  /*20b30*/  LDL.64 R56, [R1+0xed8] ;  /* 0x000ed80001387983 */ /* 0x000ea80000100a00 */
[----:B------:R-:W2:Y:S01]  /*20b40*/  LDG.E.U16 R37, desc[UR8][R36.64] ;  /* 0x0000000824257981 */ /* 0x000ea2000c1e1500 */
[----:B---3--:R-:W-:-:S06]  /*20b50*/  IMAD.WIDE R38, R3, 0x2, R38 ;  /* 0x0000000203267825 */ /* 0x008fcc00078e0226 */
[----:B------:R-:W3:Y:S01]  /*20b60*/  LDG.E.U16 R38, desc[UR8][R38.64] ;  /* 0x0000000826267981 */ /* 0x000ee2000c1e1500 */
[----:B0-----:R-:W-:-:S03]  /*20b70*/  IMAD.WIDE R40, R3, 0x2, R50 ;  /* 0x0000000203287825 */ /* 0x001fc600078e0232 */
[----:B------:R-:W3:Y:S04]  /*20b80*/  LDL.64 R50, [R1+0xe70] ;  /* 0x000e700001327983 */ /* 0x000ee80000100a00 */
[----:B------:R-:W3:Y:S04]  /*20b90*/  LDG.E.U16 R40, desc[UR8][R40.64] ;  /* 0x0000000828287981 */ /* 0x000ee8000c1e1500 */
[----:B------:R-:W3:Y:S01]  /*20ba0*/  LDG.E.U16 R39, desc[UR8][R42.64] ;  /* 0x000000082a277981 */ /* 0x000ee2000c1e1500 */
[----:B----4-:R-:W-:-:S05]  /*20bb0*/  IMAD.WIDE R44, R3, 0x2, R44 ;  /* 0x00000002032c7825 */ /* 0x010fca00078e022c */
[----:B------:R0:W4:Y:S02]  /*20bc0*/  LDG.E.U16 R41, desc[UR8][R44.64] ;  /* 0x000000082c297981 */ /* 0x000124000c1e1500 */
[C---:B0-----:R-:W-:Y:S02]  /*20bd0*/  IMAD.WIDE R44, R3.reuse, 0x2, R52 ;  /* 0x00000002032c7825 */ /* 0x041fe400078e0234 */
[----:B------:R-:W4:Y:S02]  /*20be0*/  LDL.64 R52, [R1+0xdb8] ;  /* 0x000db80001347983 */ /* 0x000f240000100a00 */
[C---:B------:R-:W-:Y:S02]  /*20bf0*/  IMAD.WIDE R42, R3.reuse, 0x2, R62 ;  /* 0x00000002032a7825 */ /* 0x040fe400078e023e */
[----:B------:R-:W4:Y:S02]  /*20c00*/  LDG.E.U16 R2, desc[UR8][R44.64] ;  /* 0x000000082c027981 */ /* 0x000f24000c1e1500 */
[----:B------:R-:W-:-:S02]  /*20c10*/  IMAD.WIDE R114, R3, 0x2, R64 ;  /* 0x0000000203727825 */ /* 0x000fc400078e0240 */
[----:B------:R0:W4:Y:S04]  /*20c20*/  LDG.E.U16 R209, desc[UR8][R42.64] ;  /* 0x000000082ad17981 */ /* 0x000128000c1e1500 */
[----:B------:R-:W4:Y:S04]  /*20c30*/  LDL.64 R64, [R1+0xdb0] ;  /* 0x000db00001407983 */ /* 0x000f280000100a00 */
[----:B------:R-:W4:Y:S01]  /*20c40*/  LDL.64 R62, [R1+0xd50] ;  /* 0x000d5000013e7983 */ /* 0x000f220000100a00 */
[----:B0-----:R-:W-:-:S03]  /*20c50*/  IMAD.WIDE R42, R3, 0x2, R54 ;  /* 0x00000002032a7825 */ /* 0x001fc600078e0236 */
[----:B------:R-:W4:Y:S01]  /*20c60*/  LDL.64 R54, [R1+0xd58] ;  /* 0x000d580001367983 */ /* 0x000f220000100a00 */
[----:B------:R-:W-:-:S03]  /*20c70*/  IMAD.WIDE R44, R3, 0x2, R60 ;  /* 0x00000002032c7825 */ /* 0x000fc600078e023c */
[----:B------:R-:W4:Y:S01]  /*20c80*/  LDL.64 R60, [R1+0xcf8] ;  /* 0x000cf800013c7983 */ /* 0x000f220000100a00 */
[----:B------:R-:W-:-:S03]  /*20c90*/  IMAD.WIDE R132, R3, 0x2, R58 ;  /* 0x0000000203847825 */ /* 0x000fc600078e023a */
[----:B------:R-:W4:Y:S01]  /*20ca0*/  LDL.64 R58, [R1+0xc98] ;  /* 0x000c9800013a7983 */ /* 0x000f220000100a00 */
[----:B------:R-:W-:-:S03]  /*20cb0*/  IMAD.WIDE R46, R3, 0x2, R46 ;  /* 0x00000002032e7825 */ /* 0x000fc600078e022e */
[----:B------:R-:W4:Y:S04]  /*20cc0*/  LDG.E.U16 R197, desc[UR8][R42.64] ;  /* 0x000000082ac57981 */ /* 0x000f28000c1e1500 */
[----:B------:R-:W4:Y:S04]  /*20cd0*/  LDG.E.U16 R196, desc[UR8][R46.64] ;  /* 0x000000082ec47981 */ /* 0x000f28000c1e1500 */
[----:B------:R0:W4:Y:S04]  /*20ce0*/  LDG.E.U16 R225, desc[UR8][R44.64] ;  /* 0x000000082ce17981 */ /* 0x000128000c1e1500 */
[----:B------:R1:W4:Y:S04]  /*20cf0*/  LDG.E.U16 R114, desc[UR8][R114.64] ;  /* 0x0000000872727981 */ /* 0x000328000c1e1500 */
[----:B------:R-:W4:Y:S01]  /*20d00*/  LDG.E.U16 R132, desc[UR8][R132.64] ;  /* 0x0000000884847981 */ /* 0x000f22000c1e1500 */
[----:B0-----:R-:W-:-:S03]  /*20d10*/  IMAD.WIDE R44, R3, 0x2, R68 ;  /* 0x00000002032c7825 */ /* 0x001fc600078e0244 */
[----:B------:R-:W4:Y:S01]  /*20d20*/  LDL.64 R68, [R1+0xc90] ;  /* 0x000c900001447983 */ /* 0x000f220000100a00 */
[----:B-1----:R-:W0:Y:S03]  /*20d30*/  LDC R115, c[0x0][0x3c4] ;  /* 0x0000f100ff737b82 */ /* 0x002e260000000800 */
[----:B------:R1:W4:Y:S02]  /*20d40*/  LDG.E.U16 R111, desc[UR8][R44.64] ;  /* 0x000000082c6f7981 */ /* 0x000324000c1e1500 */
[C---:B-1----:R-:W-:Y:S02]  /*20d50*/  IMAD.WIDE R44, R3.reuse, 0x2, R66 ;  /* 0x00000002032c7825 */ /* 0x042fe400078e0242 */
[----:B------:R-:W4:Y:S04]  /*20d60*/  LDL.64 R66, [R1+0xbd8] ;  /* 0x000bd80001427983 */ /* 0x000f280000100a00 */
[----:B------:R-:W4:Y:S01]  /*20d70*/  LDG.E.U16 R108, desc[UR8][R44.64] ;  /* 0x000000082c6c7981 */ /* 0x000f22000c1e1500 */
[----:B------:R-:W-:-:S04]  /*20d80*/  IMAD.WIDE R48, R3, 0x2, R48 ;  /* 0x0000000203307825 */ /* 0x000fc800078e0230 */
[C---:B--2---:R-:W-:Y:S01]  /*20d90*/  IMAD.WIDE R42, R3.reuse, 0x2, R56 ;  /* 0x00000002032a7825 */ /* 0x044fe200078e0238 */
[----:B------:R-:W2:Y:S04]  /*20da0*/  LDG.E.U16 R112, desc[UR8][R48.64] ;  /* 0x0000000830707981 */ /* 0x000ea8000c1e1500 */
[----:B------:R-:W2:Y:S04]  /*20db0*/  LDL.64 R56, [R1+0xcf0] ;  /* 0x000cf00001387983 */ /* 0x000ea80000100a00 */
[----:B------:R1:W2:Y:S01]  /*20dc0*/  LDG.E.U16 R113, desc[UR8][R42.64] ;  /* 0x000000082a717981 */ /* 0x0002a2000c1e1500 */
[----:B---3--:R-:W-:-:S03]  /*20dd0*/  IMAD.WIDE R46, R3, 0x2, R50 ;  /* 0x00000002032e7825 */ /* 0x008fc600078e0232 */
[----:B------:R-:W3:Y:S01]  /*20de0*/  LDL.64 R50, [R1+0xc38] ;  /* 0x000c380001327983 */ /* 0x000ee20000100a00 */
[----:B-1----:R-:W-:-:S03]  /*20df0*/  IMAD.WIDE R42, R3, 0x2, R70 ;  /* 0x00000002032a7825 */ /* 0x002fc600078e0246 */
[----:B------:R-:W3:Y:S04]  /*20e00*/  LDL.64 R70, [R1+0xc30] ;  /* 0x000c300001467983 */ /* 0x000ee80000100a00 */
[----:B------:R1:W3:Y:S04]  /*20e10*/  LDG.E.U16 R109, desc[UR8][R42.64] ;  /* 0x000000082a6d7981 */ /* 0x0002e8000c1e1500 */
[----:B------:R0:W3:Y:S01]  /*20e20*/  LDG.E.U16 R110, desc[UR8][R46.64] ;  /* 0x000000082e6e7981 */ /* 0x0000e2000c1e1500 */
[----:B----4-:R-:W-:-:S03]  /*20e30*/  IMAD.WIDE R48, R3, 0x2, R52 ;  /* 0x0000000203307825 */ /* 0x010fc600078e0234 */
[----:B------:R-:W4:Y:S04]  /*20e40*/  LDL.64 R52, [R1+0xbd0] ;  /* 0x000bd00001347983 */ /* 0x000f280000100a00 */
[----:B------:R-:W4:Y:S01]  /*20e50*/  LDG.E.U16 R107, desc[UR8][R48.64] ;  /* 0x00000008306b7981 */ /* 0x000f22000c1e1500 */
[----:B-1----:R-:W-:-:S03]  /*20e60*/  IMAD.WIDE R42, R3, 0x2, R64 ;  /* 0x00000002032a7825 */ /* 0x002fc600078e0240 */
[----:B------:R-:W4:Y:S04]  /*20e70*/  LDL.64 R64, [R1+0xb80] ;  /* 0x000b800001407983 */ /* 0x000f280000100a00 */
[----:B------:R1:W-:Y:S01]  /*20e80*/  STL [R1+0x2c], R2 ;  /* 0x00002c0201007387 */ /* 0x0003e20000100800 */
[----:B0-----:R-:W-:-:S03]  /*20e90*/  IMAD.WIDE R46, R3, 0x2, R54 ;  /* 0x00000002032e7825 */ /* 0x001fc600078e0236 */
[----:B------:R-:W4:Y:S01]  /*20ea0*/  LDL.64 R54, [R1+0xb70] ;  /* 0x000b700001367983 */ /* 0x000f220000100a00 */
[----:B------:R-:W-:-:S03]  /*20eb0*/  IMAD.WIDE R44, R3, 0x2, R62 ;  /* 0x00000002032c7825 */ /* 0x000fc600078e023e */
[----:B------:R-:W4:Y:S04]  /*20ec0*/  LDL.64 R62, [R1+0xfe8] ;  /* 0x000fe800013e7983 */ /* 0x000f280000100a00 */
[----:B------:R0:W4:Y:S04]  /*20ed0*/  LDG.E.U16 R106, desc[UR8][R42.64] ;  /* 0x000000082a6a7981 */ /* 0x000128000c1e1500 */
[----:B------:R1:W4:Y:S04]  /*20ee0*/  LDG.E.U16 R104, desc[UR8][R44.64] ;  /* 0x000000082c687981 */ /* 0x000328000c1e1500 */
[----:B------:R1:W4:Y:S01]  /*20ef0*/  LDG.E.U16 R105, desc[UR8][R46.64] ;  /* 0x000000082e697981 */ /* 0x000322000c1e1500 */
[----:B0-----:R-:W-:-:S03]  /*20f00*/  IMAD.WIDE R42, R3, 0x2, R60 ;  /* 0x00000002032a7825 */ /* 0x001fc600078e023c */
[----:B------:R-:W4:Y:S01]  /*20f10*/  LDL.64 R60, [R1+0xfe0] ;  /* 0x000fe000013c7983 */ /* 0x000f220000100a00 */
[----:B-1----:R-:W-:-:S03]  /*20f20*/  IMAD.WIDE R44, R3, 0x2, R58 ;  /* 0x00000002032c7825 */ /* 0x002fc600078e023a */
[----:B------:R-:W4:Y:S04]  /*20f30*/  LDL.64 R58, [R1+0xf80] ;  /* 0x000f8000013a7983 */ /* 0x000f280000100a00 */
[----:B------:R3:W4:Y:S04]  /*20f40*/  LDG.E.U16 R103, desc[UR8][R42.64] ;  /* 0x000000082a677981 */ /* 0x000728000c1e1500 */
[----:B------:R0:W4:Y:S01]  /*20f50*/  LDG.E.U16 R101, desc[UR8][R44.64] ;  /* 0x000000082c657981 */ /* 0x000122000c1e1500 */
[----:B------:R-:W-:-:S03]  /*20f60*/  IMAD.WIDE R46, R3, 0x2, R68 ;  /* 0x00000002032e7825 */ /* 0x000fc600078e0244 */
[----:B------:R-:W4:Y:S04]  /*20f70*/  LDL.64 R68, [R1+0xf28] ;  /* 0x000f280001447983 */ /* 0x000f280000100a00 */
[----:B------:R-:W4:Y:S04]  /*20f80*/  LDG.E.U16 R100, desc[UR8][R46.64] ;  /* 0x000000082e647981 */ /* 0x000f28000c1e1500 */
[----:B------:R-:W4:Y:S04]  /*20f90*/  LDL.64 R72, [R1+0xec8] ;  /* 0x000ec80001487983 */ /* 0x000f280000100a00 */
        /* <DEDUP_REMOVED lines=10> */
[----:B------:R-:W4:Y:S01]  /*21040*/  LDL.64 R122, [R1+0xf08] ;  /* 0x000f0800017a7983 */ /* 0x000f220000100a00 */
[----:B--2---:R-:W-:-:S03]  /*21050*/  IMAD.WIDE R48, R3, 0x2, R56 ;  /* 0x0000000203307825 */ /* 0x004fc600078e0238 */
[----:B------:R-:W2:Y:S04]  /*21060*/  LDL.64 R56, [R1+0xf88] ;  /* 0x000f880001387983 */ /* 0x000ea80000100a00 */
[----:B------:R1:W2:Y:S01]  /*21070*/  LDG.E.U16 R102, desc[UR8][R48.64] ;  /* 0x0000000830667981 */ /* 0x0002a2000c1e1500 */
[----:B---3--:R-:W-:-:S03]  /*21080*/  IMAD.WIDE R42, R3, 0x2, R50 ;  /* 0x00000002032a7825 */ /* 0x008fc600078e0232 */
[----:B------:R-:W3:Y:S04]  /*21090*/  LDL.64 R50, [R1+0xf20] ;  /* 0x000f200001327983 */ /* 0x000ee80000100a00 */
[----:B------:R4:W3:Y:S01]  /*210a0*/  LDG.E.U16 R99, desc[UR8][R42.64] ;  /* 0x000000082a637981 */ /* 0x0008e2000c1e1500 */
[----:B0-----:R-:W-:-:S03]  /*210b0*/  IMAD.WIDE R44, R3, 0x2, R70 ;  /* 0x00000002032c7825 */ /* 0x001fc600078e0246 */
[----:B------:R-:W3:Y:S01]  /*210c0*/  LDL.64 R70, [R1+0xd40] ;  /* 0x000d400001467983 */ /* 0x000ee20000100a00 */
[----:B-1----:R-:W-:-:S03]  /*210d0*/  IMAD.WIDE R48, R3, 0x2, R66 ;  /* 0x0000000203307825 */ /* 0x002fc600078e0242 */
[----:B------:R-:W3:Y:S04]  /*210e0*/  LDL.64 R66, [R1+0xec0] ;  /* 0x000ec00001427983 */ /* 0x000ee80000100a00 */
[----:B------:R0:W3:Y:S04]  /*210f0*/  LDG.E.U16 R98, desc[UR8][R44.64] ;  /* 0x000000082c627981 */ /* 0x0000e8000c1e1500 */
[----:B------:R-:W3:Y:S01]  /*21100*/  LDG.E.U16 R97, desc[UR8][R48.64] ;  /* 0x0000000830617981 */ /* 0x000ee2000c1e1500 */
[----:B----4-:R-:W-:-:S03]  /*21110*/  IMAD.WIDE R42, R3, 0x2, R52 ;  /* 0x00000002032a7825 */ /* 0x010fc600078e0234 */
[----:B------:R-:W4:Y:S04]  /*21120*/  LDL.64 R52, [R1+0xe68] ;  /* 0x000e680001347983 */ /* 0x000f280000100a00 */
[----:B------:R1:W4:Y:S01]  /*21130*/  LDG.E.U16 R96, desc[UR8][R42.64] ;  /* 0x000000082a607981 */ /* 0x000322000c1e1500 */
[----:B------:R-:W-:-:S03]  /*21140*/  IMAD.WIDE R46, R3, 0x2, R64 ;  /* 0x00000002032e7825 */ /* 0x000fc600078e0240 */
[----:B------:R-:W4:Y:S04]  /*21150*/  LDL.64 R64, [R1+0xe60] ;  /* 0x000e600001407983 */ /* 0x000f280000100a00 */
        /* <DEDUP_REMOVED lines=8> */
[----:B------:R-:W4:Y:S01]  /*211e0*/  LDL.64 R60, [R1+0xda8] ;  /* 0x000da800013c7983 */ /* 0x000f220000100a00 */
[----:B0-----:R-:W-:-:S03]  /*211f0*/  IMAD.WIDE R42, R3, 0x2, R58 ;  /* 0x00000002032a7825 */ /* 0x001fc600078e023a */
[----:B------:R-:W4:Y:S04]  /*21200*/  LDL.64 R58, [R1+0xd48] ;  /* 0x000d4800013a7983 */ /* 0x000f280000100a00 */
[----:B------:R-:W4:Y:S04]  /*21210*/  LDG.E.U16 R205, desc[UR8][R46.64] ;  /* 0x000000082ecd7981 */ /* 0x000f28000c1e1500 */
[----:B------:R0:W4:Y:S01]  /*21220*/  LDG.E.U16 R251, desc[UR8][R42.64] ;  /* 0x000000082afb7981 */ /* 0x000122000c1e1500 */
[----:B------:R-:W-:-:S03]  /*21230*/  IMAD.WIDE R130, R3, 0x2, R68 ;  /* 0x0000000203827825 */ /* 0x000fc600078e0244 */
[----:B------:R-:W4:Y:S04]  /*21240*/  LDL.64 R68, [R1+0xce8] ;  /* 0x000ce80001447983 */ /* 0x000f280000100a00 */
[----:B------:R-:W4:Y:S01]  /*21250*/  LDG.E.U16 R130, desc[UR8][R130.64] ;  /* 0x0000000882827981 */ /* 0x000f22000c1e1500 */
[----:B------:R-:W-:-:S03]  /*21260*/  IMAD.WIDE R48, R3, 0x2, R72 ;  /* 0x0000000203307825 */ /* 0x000fc600078e0248 */
[----:B------:R-:W4:Y:S04]  /*21270*/  LDL.64 R72, [R1+0xeb8] ;  /* 0x000eb80001487983 */ /* 0x000f280000100a00 */
[----:B------:R-:W4:Y:S01]  /*21280*/  LDG.E.U16 R93, desc[UR8][R48.64] ;  /* 0x00000008305d7981 */ /* 0x000f22000c1e1500 */
[----:B--2---:R-:W-:-:S03]  /*21290*/  IMAD.WIDE R44, R3, 0x2, R56 ;  /* 0x00000002032c7825 */ /* 0x004fc600078e0238 */
[----:B------:R-:W2:Y:S04]  /*212a0*/  LDL.64 R56, [R1+0xda0] ;  /* 0x000da00001387983 */ /* 0x000ea80000100a00 */
[----:B------:R1:W2:Y:S01]  /*212b0*/  LDG.E.U16 R204, desc[UR8][R44.64] ;  /* 0x000000082ccc7981 */ /* 0x0002a2000c1e1500 */
[----:B---3--:R-:W-:-:S03]  /*212c0*/  IMAD.WIDE R128, R3, 0x2, R50 ;  /* 0x0000000203807825 */ /* 0x008fc600078e0232 */
[----:B------:R-:W3:Y:S01]  /*212d0*/  LDL.64 R50, [R1+0xce0] ;  /* 0x000ce00001327983 */ /* 0x000ee20000100a00 */
[----:B------:R-:W-:-:S03]  /*212e0*/  IMAD.WIDE R126, R3, 0x2, R116 ;  /* 0x00000002037e7825 */ /* 0x000fc600078e0274 */
[----:B------:R-:W3:Y:S01]  /*212f0*/  LDL.64 R116, [R1+0xc18] ;  /* 0x000c180001747983 */ /* 0x000ee20000100a00 */
[----:B------:R-:W-:-:S03]  /*21300*/  IMAD.WIDE R122, R3, 0x2, R122 ;  /* 0x00000002037a7825 */ /* 0x000fc600078e027a */
[----:B------:R-:W3:Y:S01]  /*21310*/  LDG.E.U16 R126, desc[UR8][R126.64] ;  /* 0x000000087e7e7981 */ /* 0x000ee2000c1e1500 */
[----:B0-----:R-:W-:-:S03]  /*21320*/  IMAD.WIDE R42, R3, 0x2, R66 ;  /* 0x00000002032a7825 */ /* 0x001fc600078e0242 */
[----:B------:R-:W3:Y:S04]  /*21330*/  LDL.64 R66, [R1+0xc88] ;  /* 0x000c880001427983 */ /* 0x000ee80000100a00 */
[----:B------:R0:W3:Y:S04]  /*21340*/  LDG.E.U16 R92, desc[UR8][R42.64] ;  /* 0x000000082a5c7981 */ /* 0x0000e8000c1e1500 */
[----:B------:R-:W3:Y:S04]  /*21350*/  LDG.E.U16 R122, desc[UR8][R122.64] ;  /* 0x000000087a7a7981 */ /* 0x000ee8000c1e1500 */
[----:B------:R-:W3:Y:S01]  /*21360*/  LDG.E.U16 R128, desc[UR8][R128.64] ;  /* 0x0000000880807981 */ /* 0x000ee2000c1e1500 */
[----:B----4-:R-:W-:-:S03]  /*21370*/  IMAD.WIDE R46, R3, 0x2, R52 ;  /* 0x00000002032e7825 */ /* 0x010fc600078e0234 */
[----:B------:R-:W4:Y:S04]  /*21380*/  LDL.64 R52, [R1+0xc80] ;  /* 0x000c800001347983 */ /* 0x000f280000100a00 */
[----:B------:R-:W4:Y:S01]  /*21390*/  LDG.E.U16 R91, desc[UR8][R46.64] ;  /* 0x000000082e5b7981 */ /* 0x000f22000c1e1500 */
[----:B-1----:R-:W-:-:S03]  /*213a0*/  IMAD.WIDE R44, R3, 0x2, R64 ;  /* 0x00000002032c7825 */ /* 0x002fc600078e0240 */
[----:B------:R-:W4:Y:S04]  /*213b0*/  LDL.64 R64, [R1+0xc28] ;  /* 0x000c280001407983 */ /* 0x000f280000100a00 */
[----:B------:R1:W4:Y:S01]  /*213c0*/  LDG.E.U16 R90, desc[UR8][R44.64] ;  /* 0x000000082c5a7981 */ /* 0x000322000c1e1500 */
[----:B0-----:R-:W-:-:S03]  /*213d0*/  IMAD.WIDE R42, R3, 0x2, R54 ;  /* 0x00000002032a7825 */ /* 0x001fc600078e0236 */
[----:B------:R-:W4:Y:S01]  /*213e0*/  LDL.64 R54, [R1+0xc20] ;  /* 0x000c200001367983 */ /* 0x000f220000100a00 */
[----:B------:R-:W-:-:S03]  /*213f0*/  IMAD.WIDE R48, R3, 0x2, R62 ;  /* 0x0000000203307825 */ /* 0x000fc600078e023e */
[----:B------:R-:W4:Y:S04]  /*21400*/  LDL.64 R62, [R1+0xbc8] ;  /* 0x000bc800013e7983 */ /* 0x000f280000100a00 */
[----:B------:R0:W4:Y:S04]  /*21410*/  LDG.E.U16 R89, desc[UR8][R42.64] ;  /* 0x000000082a597981 */ /* 0x000128000c1e1500 */
[----:B------:R-:W4:Y:S01]  /*21420*/  LDG.E.U16 R88, desc[UR8][R48.64] ;  /* 0x0000000830587981 */ /* 0x000f22000c1e1500 */
[----:B-1----:R-:W-:-:S03]  /*21430*/  IMAD.WIDE R44, R3, 0x2, R60 ;  /* 0x00000002032c7825 */ /* 0x002fc600078e023c */
[----:B------:R-:W4:Y:S01]  /*21440*/  LDL.64 R60, [R1+0xb68] ;  /* 0x000b6800013c7983 */ /* 0x000f220000100a00 */
[----:B0-----:R-:W-:-:S03]  /*21450*/  IMAD.WIDE R42, R3, 0x2, R58 ;  /* 0x00000002032a7825 */ /* 0x001fc600078e023a */
[----:B------:R0:W4:Y:S04]  /*21460*/  LDG.E.U16 R87, desc[UR8][R44.64] ;  /* 0x000000082c577981 */ /* 0x000128000c1e1500 */
[----:B------:R3:W4:Y:S04]  /*21470*/  LDG.E.U16 R85, desc[UR8][R42.64] ;  /* 0x000000082a557981 */ /* 0x000728000c1e1500 */
[----:B------:R-:W4:Y:S01]  /*21480*/  LDL.64 R58, [R1+0xb60] ;  /* 0x000b6000013a7983 */ /* 0x000f220000100a00 */
[----:B0-----:R-:W-:-:S03]  /*21490*/  IMAD.WIDE R44, R3, 0x2, R70 ;  /* 0x00000002032c7825 */ /* 0x001fc600078e0246 */
        /* <DEDUP_REMOVED lines=9> */
[----:B------:R-:W3:Y:S04]  /*21530*/  LDL.64 R50, [R1+0xfd8] ;  /* 0x000fd80001327983 */ /* 0x000ee80000100a00 */
[----:B------:R1:W2:Y:S01]  /*21540*/  LDG.E.U16 R82, desc[UR8][R42.64] ;  /* 0x000000082a527981 */ /* 0x0002a2000c1e1500 */
[----:B0-----:R-:W-:-:S03]  /*21550*/  IMAD.WIDE R46, R3, 0x2, R66 ;  /* 0x00000002032e7825 */ /* 0x001fc600078e0242 */
[----:B------:R-:W2:Y:S04]  /*21560*/  LDL.64 R66, [R1+0xf78] ;  /* 0x000f780001427983 */ /* 0x000ea80000100a00 */
[----:B------:R0:W2:Y:S01]  /*21570*/  LDG.E.U16 R81, desc[UR8][R46.64] ;  /* 0x000000082e517981 */ /* 0x0000a2000c1e1500 */
[----:B----4-:R-:W-:-:S03]  /*21580*/  IMAD.WIDE R44, R3, 0x2, R52 ;  /* 0x00000002032c7825 */ /* 0x010fc600078e0234 */
[----:B------:R-:W4:Y:S04]  /*21590*/  LDL.64 R52, [R1+0xf70] ;  /* 0x000f700001347983 */ /* 0x000f280000100a00 */
[----:B------:R0:W4:Y:S01]  /*215a0*/  LDG.E.U16 R80, desc[UR8][R44.64] ;  /* 0x000000082c507981 */ /* 0x000122000c1e1500 */
        /* <DEDUP_REMOVED lines=8> */
[----:B------:R0:W4:Y:S01]  /*21630*/  LDG.E.U16 R78, desc[UR8][R46.64] ;  /* 0x000000082e4e7981 */ /* 0x000122000c1e1500 */
[----:B-1----:R-:W-:-:S03]  /*21640*/  IMAD.WIDE R42, R3, 0x2, R60 ;  /* 0x00000002032a7825 */ /* 0x002fc600078e023c */
[----:B------:R-:W4:Y:S04]  /*21650*/  LDL.64 R60, [R1+0xdf8] ;  /* 0x000df800013c7983 */ /* 0x000f280000100a00 */
[----:B------:R3:W4:Y:S01]  /*21660*/  LDG.E.U16 R75, desc[UR8][R42.64] ;  /* 0x000000082a4b7981 */ /* 0x000722000c1e1500 */
[----:B0-----:R-:W-:-:S03]  /*21670*/  IMAD.WIDE R44, R3, 0x2, R58 ;  /* 0x00000002032c7825 */ /* 0x001fc600078e023a */
[----:B------:R-:W4:Y:S04]  /*21680*/  LDL.64 R58, [R1+0xdf0] ;  /* 0x000df000013a7983 */ /* 0x000f280000100a00 */
[----:B------:R2:W4:Y:S01]  /*21690*/  LDG.E.U16 R76, desc[UR8][R44.64] ;  /* 0x000000082c4c7981 */ /* 0x000522000c1e1500 */
[----:B------:R-:W-:-:S03]  /*216a0*/  IMAD.WIDE R46, R3, 0x2, R68 ;  /* 0x00000002032e7825 */ /* 0x000fc600078e0244 */
[----:B------:R-:W4:Y:S01]  /*216b0*/  LDL.64 R68, [R1+0xd90] ;  /* 0x000d900001447983 */ /* 0x000f220000100a00 */
[----:B------:R-:W-:-:S03]  /*216c0*/  IMAD.WIDE R48, R3, 0x2, R120 ;  /* 0x0000000203307825 */ /* 0x000fc600078e0278 */
[----:B------:R-:W4:Y:S04]  /*216d0*/  LDG.E.U16 R208, desc[UR8][R46.64] ;  /* 0x000000082ed07981 */ /* 0x000f28000c1e1500 */
[----:B------:R-:W4:Y:S04]  /*216e0*/  LDG.E.U16 R199, desc[UR8][R48.64] ;  /* 0x0000000830c77981 */ /* 0x000f28000c1e1500 */
[----:B------:R-:W4:Y:S01]  /*216f0*/  LDL.64 R120, [R1+0xf00] ;  /* 0x000f000001787983 */ /* 0x000f220000100a00 */
[----:B---3--:R-:W-:-:S03]  /*21700*/  IMAD.WIDE R42, R3, 0x2, R50 ;  /* 0x00000002032a7825 */ /* 0x008fc600078e0232 */
[----:B------:R-:W3:Y:S04]  /*21710*/  LDL.64 R50, [R1+0xd98] ;  /* 0x000d980001327983 */ /* 0x000ee80000100a00 */
[----:B------:R4:W3:Y:S01]  /*21720*/  LDG.E.U16 R2, desc[UR8][R42.64] ;  /* 0x000000082a027981 */ /* 0x0008e2000c1e1500 */
[----:B--2---:R-:W-:-:S03]  /*21730*/  IMAD.WIDE R44, R3, 0x2, R66 ;  /* 0x00000002032c7825 */ /* 0x004fc600078e0242 */
[----:B------:R-:W2:Y:S04]  /*21740*/  LDL.64 R66, [R1+0xd30] ;  /* 0x000d300001427983 */ /* 0x000ea80000100a00 */
[----:B------:R0:W2:Y:S01]  /*21750*/  LDG.E.U16 R249, desc[UR8][R44.64] ;  /* 0x000000082cf97981 */ /* 0x0000a2000c1e1500 */
[----:B----4-:R-:W-:-:S03]  /*21760*/  IMAD.WIDE R42, R3, 0x2, R52 ;  /* 0x00000002032a7825 */ /* 0x010fc600078e0234 */
[----:B------:R-:W4:Y:S04]  /*21770*/  LDL.64 R52, [R1+0xd38] ;  /* 0x000d380001347983 */ /* 0x000f280000100a00 */
[----:B------:R1:W4:Y:S01]  /*21780*/  LDG.E.U16 R247, desc[UR8][R42.64] ;  /* 0x000000082af77981 */ /* 0x000322000c1e1500 */
[----:B0-----:R-:W-:-:S03]  /*21790*/  IMAD.WIDE R44, R3, 0x2, R64 ;  /* 0x00000002032c7825 */ /* 0x001fc600078e0240 */
[----:B------:R-:W4:Y:S01]  /*217a0*/  LDL.64 R64, [R1+0xcd0] ;  /* 0x000cd00001407983 */ /* 0x000f220000100a00 */
[----:B------:R-:W-:-:S03]  /*217b0*/  IMAD.WIDE R124, R3, 0x2, R54 ;  /* 0x00000002037c7825 */ /* 0x000fc600078e0236 */
[----:B------:R-:W4:Y:S01]  /*217c0*/  LDL.64 R54, [R1+0xcd8] ;  /* 0x000cd80001367983 */ /* 0x000f220000100a00 */
[----:B-1----:R-:W-:-:S03]  /*217d0*/  IMAD.WIDE R42, R3, 0x2, R62 ;  /* 0x00000002032a7825 */ /* 0x002fc600078e023e */
[----:B------:R-:W4:Y:S01]  /*217e0*/  LDL.64 R62, [R1+0xc78] ;  /* 0x000c7800013e7983 */ /* 0x000f220000100a00 */
[----:B------:R-:W-:-:S03]  /*217f0*/  IMAD.WIDE R46, R3, 0x2, R72 ;  /* 0x00000002032e7825 */ /* 0x000fc600078e0248 */
[----:B------:R0:W4:Y:S01]  /*21800*/  LDG.E.U16 R73, desc[UR8][R44.64] ;  /* 0x000000082c497981 */ /* 0x000122000c1e1500 */
[----:B------:R-:W-:-:S03]  /*21810*/  IMAD.WIDE R48, R3, 0x2, R70 ;  /* 0x0000000203307825 */ /* 0x000fc600078e0246 */
[----:B------:R1:W4:Y:S04]  /*21820*/  LDG.E.U16 R74, desc[UR8][R46.64] ;  /* 0x000000082e4a7981 */ /* 0x000328000c1e1500 */
[----:B------:R-:W4:Y:S01]  /*21830*/  LDG.E.U16 R72, desc[UR8][R42.64] ;  /* 0x000000082a487981 */ /* 0x000f22000c1e1500 */
[----:B0-----:R-:W-:-:S03]  /*21840*/  IMAD.WIDE R44, R3, 0x2, R60 ;  /* 0x00000002032c7825 */ /* 0x001fc600078e023c */
[----:B------:R-:W4:Y:S04]  /*21850*/  LDL.64 R60, [R1+0xc10] ;  /* 0x000c1000013c7983 */ /* 0x000f280000100a00 */
[----:B------:R-:W4:Y:S04]  /*21860*/  LDG.E.U16 R71, desc[UR8][R48.64] ;  /* 0x0000000830477981 */ /* 0x000f28000c1e1500 */
[----:B------:R0:W4:Y:S01]  /*21870*/  LDG.E.U16 R70, desc[UR8][R44.64] ;  /* 0x000000082c467981 */ /* 0x000122000c1e1500 */
[----:B-1----:R-:W-:-:S03]  /*21880*/  IMAD.WIDE R46, R3, 0x2, R58 ;  /* 0x00000002032e7825 */ /* 0x002fc600078e023a */
[----:B------:R-:W4:Y:S01]  /*21890*/  LDL.64 R58, [R1+0xbb8] ;  /* 0x000bb800013a7983 */ /* 0x000f220000100a00 */
[----:B------:R-:W-:-:S03]  /*218a0*/  IMAD.WIDE R56, R3, 0x2, R56 ;  /* 0x0000000203387825 */ /* 0x000fc600078e0238 */
[----:B------:R-:W4:Y:S04]  /*218b0*/  LDG.E.U16 R124, desc[UR8][R124.64] ;  /* 0x000000087c7c7981 */ /* 0x000f28000c1e1500 */
[----:B------:R-:W4:Y:S01]  /*218c0*/  LDG.E.U16 R56, desc[UR8][R56.64] ;  /* 0x0000000838387981 */ /* 0x000f22000c1e1500 */
[----:B0-----:R-:W-:-:S03]  /*218d0*/  IMAD.WIDE R44, R3, 0x2, R68 ;  /* 0x00000002032c7825 */ /* 0x001fc600078e0244 */
[----:B------:R-:W4:Y:S01]  /*218e0*/  LDG.E.U16 R69, desc[UR8][R46.64] ;  /* 0x000000082e457981 */ /* 0x000f22000c1e1500 */
[----:B---3--:R-:W-:-:S03]  /*218f0*/  IMAD.WIDE R42, R3, 0x2, R50 ;  /* 0x00000002032a7825 */ /* 0x008fc600078e0232 */
[----:B------:R-:W3:Y:S04]  /*21900*/  LDL.64 R50, [R1+0xbb0] ;  /* 0x000bb00001327983 */ /* 0x000ee80000100a00 */
[----:B------:R2:W3:Y:S02]  /*21910*/  LDG.E.U16 R68, desc[UR8][R42.64] ;  /* 0x000000082a447981 */ /* 0x0004e4000c1e1500 */
[C---:B--2---:R-:W-:Y:S02]  /*21920*/  IMAD.WIDE R42, R3.reuse, 0x2, R66 ;  /* 0x00000002032a7825 */ /* 0x044fe400078e0242 */
[----:B------:R0:W2:Y:S02]  /*21930*/  LDG.E.U16 R67, desc[UR8][R44.64] ;  /* 0x000000082c437981 */ /* 0x0000a4000c1e1500 */
[----:B----4-:R-:W-:-:S02]  /*21940*/  IMAD.WIDE R48, R3, 0x2, R52 ;  /* 0x0000000203307825 */ /* 0x010fc400078e0234 */
[----:B------:R-:W4:Y:S04]  /*21950*/  LDL.64 R52, [R1+0xb58] ;  /* 0x000b580001347983 */ /* 0x000f280000100a00 */
[----:B------:R-:W2:Y:S01]  /*21960*/  LDG.E.U16 R66, desc[UR8][R48.64] ;  /* 0x0000000830427981 */ /* 0x000ea2000c1e1500 */
[----:B0-----:R-:W-:-:S03]  /*21970*/  IMAD.WIDE R44, R3, 0x2, R64 ;  /* 0x00000002032c7825 */ /* 0x001fc600078e0240 */
[----:B------:R0:W2:Y:S01]  /*21980*/  LDG.E.U16 R65, desc[UR8][R42.64] ;  /* 0x000000082a417981 */ /* 0x0000a2000c1e1500 */
[----:B------:R-:W-:-:S03]  /*21990*/  IMAD.WIDE R46, R3, 0x2, R54 ;  /* 0x00000002032e7825 */ /* 0x000fc600078e0236 */
[----:B------:R-:W2:Y:S01]  /*219a0*/  LDL.64 R54, [R1+0xfc8] ;  /* 0x000fc80001367983 */ /* 0x000ea20000100a00 */
[----:B0-----:R-:W-:-:S03]  /*219b0*/  IMAD.WIDE R42, R3, 0x2, R62 ;  /* 0x00000002032a7825 */ /* 0x001fc600078e023e */
[----:B------:R0:W2:Y:S04]  /*219c0*/  LDG.E.U16 R63, desc[UR8][R44.64] ;  /* 0x000000082c3f7981 */ /* 0x0000a8000c1e1500 */
[----:B------:R-:W2:Y:S04]  /*219d0*/  LDG.E.U16 R62, desc[UR8][R42.64] ;  /* 0x000000082a3e7981 */ /* 0x000ea8000c1e1500 */
[----:B------:R1:W2:Y:S01]  /*219e0*/  LDG.E.U16 R64, desc[UR8][R46.64] ;  /* 0x000000082e407981 */ /* 0x0002a2000c1e1500 */
[----:B0-----:R-:W-:-:S03]  /*219f0*/  IMAD.WIDE R44, R3, 0x2, R116 ;  /* 0x00000002032c7825 */ /* 0x001fc600078e0274 */
[----:B------:R-:W2:Y:S01]  /*21a00*/  LDL.64 R116, [R1+0xea8] ;  /* 0x000ea80001747983 */ /* 0x000ea20000100a00 */
[----:B-1----:R-:W-:-:S03]  /*21a10*/  IMAD.WIDE R46, R3, 0x2, R60 ;  /* 0x00000002032e7825 */ /* 0x002fc600078e023c */
[----:B------:R-:W2:Y:S01]  /*21a20*/  LDG.E.U16 R60, desc[UR8][R44.64] ;  /* 0x000000082c3c7981 */ /* 0x000ea2000c1e1500 */
[----:B------:R-:W-:-:S03]  /*21a30*/  IMAD.WIDE R42, R3, 0x2, R58 ;  /* 0x00000002032a7825 */ /* 0x000fc600078e023a */
[----:B------:R0:W2:Y:S04]  /*21a40*/  LDG.E.U16 R59, desc[UR8][R46.64] ;  /* 0x000000082e3b7981 */ /* 0x0000a8000c1e1500 */
[----:B------:R-:W2:Y:S01]  /*21a50*/  LDG.E.U16 R36, desc[UR8][R42.64] ;  /* 0x000000082a247981 */ /* 0x000ea2000c1e1500 */
[C---:B------:R-:W-:Y:S02]  /*21a60*/  IMAD.WIDE R48, R3.reuse, 0x2, R146 ;  /* 0x0000000203307825 */ /* 0x040fe400078e0292 */
[----:B------:R-:W1:Y:S02]  /*21a70*/  LDC R146, c[0x0][0x3c4] ;  /* 0x0000f100ff927b82 */ /* 0x000e640000000800 */
[C---:B0-----:R-:W-:Y:S01]  /*21a80*/  IMAD.WIDE R46, R3.reuse, 0x2, R142 ;  /* 0x00000002032e7825 */ /* 0x041fe200078e028e */
[----:B------:R0:W2:Y:S04]  /*21a90*/  LDG.E.U16 R61, desc[UR8][R48.64] ;  /* 0x00000008303d7981 */ /* 0x0000a8000c1e1500 */
[----:B------:R0:W2:Y:S01]  /*21aa0*/  LDG.E.U16 R245, desc[UR8][R46.64] ;  /* 0x000000082ef57981 */ /* 0x0000a2000c1e1500 */
[C---:B------:R-:W-:Y:S01]  /*21ab0*/  IMAD.WIDE R120, R3.reuse, 0x2, R120 ;  /* 0x0000000203787825 */ /* 0x040fe200078e0278 */
[----:B------:R-:W1:Y:S03]  /*21ac0*/  LDC R142, c[0x0][0x3c4] ;  /* 0x0000f100ff8e7b82 */ /* 0x000e660000000800 */
[----:B0-----:R-:W-:-:S02]  /*21ad0*/  IMAD.WIDE R48, R3, 0x2, R144 ;  /* 0x0000000203307825 */ /* 0x001fc400078e0290 */
[----:B------:R-:W2:Y:S02]  /*21ae0*/  LDG.E.U16 R120, desc[UR8][R120.64] ;  /* 0x0000000878787981 */ /* 0x000ea4000c1e1500 */
[C---:B------:R-:W-:Y:S02]  /*21af0*/  IMAD.WIDE R46, R3.reuse, 0x2, R138 ;  /* 0x00000002032e7825 */ /* 0x040fe400078e028a */
[----:B------:R-:W0:Y:S03]  /*21b00*/  LDC R138, c[0x0][0x3c4] ;  /* 0x0000f100ff8a7b82 */ /* 0x000e260000000800 */
[----:B------:R0:W2:Y:S01]  /*21b10*/  LDG.E.U16 R239, desc[UR8][R46.64] ;  /* 0x000000082eef7981 */ /* 0x0000a2000c1e1500 */
[----:B---3--:R-:W-:-:S04]  /*21b20*/  IMAD.WIDE R44, R3, 0x2, R50 ;  /* 0x00000002032c7825 */ /* 0x008fc800078e0232 */
[----:B------:R-:W0:Y:S01]  /*21b30*/  LDC R50, c[0x0][0x3c4] ;  /* 0x0000f100ff327b82 */ /* 0x000e220000000800 */
[----:B------:R-:W3:Y:S07]  /*21b40*/  LDG.E.U16 R58, desc[UR8][R44.64] ;  /* 0x000000082c3a7981 */ /* 0x000eee000c1e1500 */
[----:B------:R-:W1:Y:S01]  /*21b50*/  LDC R51, c[0x0][0x3c4] ;  /* 0x0000f100ff337b82 */ /* 0x000e620000000800 */
[----:B----4-:R-:W-:-:S07]  /*21b60*/  IMAD.WIDE R42, R3, 0x2, R52 ;  /* 0x00000002032a7825 */ /* 0x010fce00078e0234 */
[----:B------:R-:W4:Y:S01]  /*21b70*/  LDC R52, c[0x0][0x3c4] ;  /* 0x0000f100ff347b82 */ /* 0x000f220000000800 */
[----:B------:R2:W3:Y:S01]  /*21b80*/  LDG.E.U16 R57, desc[UR8][R42.64] ;  /* 0x000000082a397981 */ /* 0x0004e2000c1e1500 */
[----:B0-----:R-:W-:Y:S01]  /*21b90*/  SHF.L.U32 R46, R50, 0x4, RZ ;  /* 0x00000004322e7819 */ /* 0x001fe200000006ff */
[----:B-1----:R-:W-:-:S04]  /*21ba0*/  IMAD.WIDE R50, R51, 0x2, R202 ;  /* 0x0000000233327825 */ /* 0x002fc800078e02ca */
[C---:B--2---:R-:W-:Y:S02]  /*21bb0*/  IMAD.WIDE R42, R3.reuse, 0x2, R54 ;  /* 0x00000002032a7825 */ /* 0x044fe400078e0236 */
[----:B------:R-:W2:Y:S04]  /*21bc0*/  LDG.E.U16 R55, desc[UR8][R48.64] ;  /* 0x0000000830377981 */ /* 0x000ea8000c1e1500 */
[----:B------:R0:W2:Y:S02]  /*21bd0*/  LDG.E.U16 R241, desc[UR8][R42.64] ;  /* 0x000000082af17981 */ /* 0x0000a4000c1e1500 */
[----:B0-----:R-:W-:Y:S02]  /*21be0*/  IMAD.WIDE R42, R3, 0x2, R134 ;  /* 0x00000002032a7825 */ /* 0x001fe400078e0286 */
[----:B------:R-:W0:Y:S03]  /*21bf0*/  LDC R134, c[0x0][0x3c4] ;  /* 0x0000f100ff867b82 */ /* 0x000e260000000800 */
[----:B------:R4:W2:Y:S01]  /*21c00*/  LDG.E.U16 R233, desc[UR8][R42.64] ;  /* 0x000000082ae97981 */ /* 0x0008a2000c1e1500 */
[----:B------:R-:W-:Y:S01]  /*21c10*/  IMAD.WIDE R48, R46, 0x2, R200 ;  /* 0x000000022e307825 */ /* 0x000fe200078e02c8 */
[----:B----4-:R-:W-:-:S03]  /*21c20*/  SHF.L.U32 R42, R52, 0x3, RZ ;  /* 0x00000003342a7819 */ /* 0x010fc600000006ff */
[C---:B------:R-:W-:Y:S02]  /*21c30*/  IMAD.WIDE R52, R3.reuse, 0x2, R116 ;  /* 0x0000000203347825 */ /* 0x040fe400078e0274 */
[----:B------:R-:W4:Y:S02]  /*21c40*/  LDL.64 R116, [R1+0xea0] ;  /* 0x000ea00001747983 */ /* 0x000f240000100a00 */
[C---:B------:R-:W-:Y:S02]  /*21c50*/  IMAD.WIDE R50, R3.reuse, 0x2, R50 ;  /* 0x0000000203327825 */ /* 0x040fe400078e0232 */
[----:B------:R-:W2:Y:S02]  /*21c60*/  LDG.E.U16 R54, desc[UR8][R52.64] ;  /* 0x0000000834367981 */ /* 0x000ea4000c1e1500 */
[C---:B------:R-:W-:Y:S02]  /*21c70*/  IMAD.WIDE R48, R3.reuse, 0x2, R48 ;  /* 0x0000000203307825 */ /* 0x040fe400078e0230 */
[----:B------:R-:W2:Y:S04]  /*21c80*/  LDG.E.U16 R223, desc[UR8][R50.64] ;  /* 0x0000000832df7981 */ /* 0x000ea8000c1e1500 */
[----:B------:R-:W2:Y:S04]  /*21c90*/  LDG.E.U16 R217, desc[UR8][R48.64] ;  /* 0x0000000830d97981 */ /* 0x000ea8000c1e1500 */
[----:B------:R-:W2:Y:S04]  /*21ca0*/  LDL.64 R50, [R1+0xe48] ;  /* 0x000e480001327983 */ /* 0x000ea80000100a00 */
[----:B------:R-:W3:Y:S01]  /*21cb0*/  LDL.64 R48, [R1+0xde0] ;  /* 0x000de00001307983 */ /* 0x000ee20000100a00 */
[----:B------:R-:W-:-:S05]  /*21cc0*/  IMAD.WIDE R44, R3, 0x2, R140 ;  /* 0x00000002032c7825 */ /* 0x000fca00078e028c */
[----:B------:R1:W3:Y:S02]  /*21cd0*/  LDG.E.U16 R243, desc[UR8][R44.64] ;  /* 0x000000082cf37981 */ /* 0x0002e4000c1e1500 */
[----:B-1----:R-:W-:-:S05]  /*21ce0*/  IMAD.WIDE R44, R3, 0x2, R136 ;  /* 0x00000002032c7825 */ /* 0x002fca00078e0288 */
[----:B------:R1:W3:Y:S02]  /*21cf0*/  LDG.E.U16 R235, desc[UR8][R44.64] ;  /* 0x000000082ceb7981 */ /* 0x0002e4000c1e1500 */
[----:B-1----:R-:W-:-:S04]  /*21d00*/  IMAD.WIDE R44, R42, 0x2, R200 ;  /* 0x000000022a2c7825 */ /* 0x002fc800078e02c8 */
[----:B------:R-:W-:-:S04]  /*21d10*/  IMAD.WIDE R42, R42, 0x2, R202 ;  /* 0x000000022a2a7825 */ /* 0x000fc800078e02ca */
[----:B------:R-:W-:-:S05]  /*21d20*/  IMAD.WIDE R42, R3, 0x2, R42 ;  /* 0x00000002032a7825 */ /* 0x000fca00078e022a */
[----:B------:R1:W3:Y:S01]  /*21d30*/  LDG.E.U16 R219, desc[UR8][R42.64] ;  /* 0x000000082adb7981 */ /* 0x0002e2000c1e1500 */
[----:B------:R-:W-:-:S05]  /*21d40*/  IMAD.WIDE R44, R3, 0x2, R44 ;  /* 0x00000002032c7825 */ /* 0x000fca00078e022c */
[----:B------:R0:W3:Y:S01]  /*21d50*/  LDG.E.U16 R221, desc[UR8][R44.64] ;  /* 0x000000082cdd7981 */ /* 0x0000e2000c1e1500 */
[----:B-1----:R-:W-:-:S04]  /*21d60*/  IMAD.WIDE R42, R115, 0x2, R200 ;  /* 0x00000002732a7825 */ /* 0x002fc800078e02c8 */
[----:B------:R-:W-:-:S04]  /*21d70*/  IMAD.WIDE R42, R3, 0x2, R42 ;  /* 0x00000002032a7825 */ /* 0x000fc800078e022a */
[----:B0-----:R-:W-:Y:S01]  /*21d80*/  IMAD.WIDE R44, R190, 0x2, R200 ;  /* 0x00000002be2c7825 */ /* 0x001fe200078e02c8 */
[----:B------:R-:W3:Y:S03]  /*21d90*/  LDG.E.U16 R198, desc[UR8][R42.64] ;  /* 0x000000082ac67981 */ /* 0x000ee6000c1e1500 */
[----:B------:R-:W-:-:S04]  /*21da0*/  IMAD.WIDE R46, R46, 0x2, R202 ;  /* 0x000000022e2e7825 */ /* 0x000fc800078e02ca */
[----:B------:R-:W-:-:S04]  /*21db0*/  IMAD.WIDE R44, R3, 0x2, R44 ;  /* 0x00000002032c7825 */ /* 0x000fc800078e022c */
[----:B------:R-:W-:Y:S01]  /*21dc0*/  IMAD.WIDE R46, R3, 0x2, R46 ;  /* 0x00000002032e7825 */ /* 0x000fe200078e022e */
[----:B------:R-:W3:Y:S04]  /*21dd0*/  LDG.E.U16 R211, desc[UR8][R44.64] ;  /* 0x000000082cd37981 */ /* 0x000ee8000c1e1500 */
[----:B------:R0:W3:Y:S02]  /*21de0*/  LDG.E.U16 R215, desc[UR8][R46.64] ;  /* 0x000000082ed77981 */ /* 0x0000e4000c1e1500 */
[----:B0-----:R-:W-:-:S04]  /*21df0*/  IMAD.WIDE R46, R184, 0x2, R200 ;  /* 0x00000002b82e7825 */ /* 0x001fc800078e02c8 */
[----:B------:R-:W-:-:S05]  /*21e00*/  IMAD.WIDE R46, R3, 0x2, R46 ;  /* 0x00000002032e7825 */ /* 0x000fca00078e022e */
[----:B------:R-:W3:Y:S04]  /*21e10*/  LDG.E.U16 R213, desc[UR8][R46.64] ;  /* 0x000000082ed57981 */ /* 0x000ee8000c1e1500 */
[----:B------:R-:W3:Y:S01]  /*21e20*/  LDL.64 R46, [R1+0xd80] ;  /* 0x000d8000012e7983 */ /* 0x000ee20000100a00 */
[----:B----4-:R-:W-:-:S03]  /*21e30*/  IMAD.WIDE R42, R3, 0x2, R116 ;  /* 0x00000002032a7825 */ /* 0x010fc600078e0274 */
[----:B------:R-:W4:Y:S04]  /*21e40*/  LDL.64 R116, [R1+0xde8] ;  /* 0x000de80001747983 */ /* 0x000f280000100a00 */
[----:B------:R0:W4:Y:S02]  /*21e50*/  LDG.E.U16 R53, desc[UR8][R42.64] ;  /* 0x000000082a357981 */ /* 0x000124000c1e1500 */
[C---:B0-----:R-:W-:Y:S02]  /*21e60*/  IMAD.WIDE R42, R3.reuse, 0x2, R236 ;  /* 0x00000002032a7825 */ /* 0x041fe400078e02ec */
[----:B------:R-:W4:Y:S02]  /*21e70*/  LDL.64 R236, [R1+0xcc0] ;  /* 0x000cc00001ec7983 */ /* 0x000f240000100a00 */
[----:B--2---:R-:W-:-:S02]  /*21e80*/  IMAD.WIDE R44, R3, 0x2, R50 ;  /* 0x00000002032c7825 */ /* 0x004fc400078e0232 */
[----:B------:R3:W2:Y:S04]  /*21e90*/  LDG.E.U16 R51, desc[UR8][R42.64] ;  /* 0x000000082a337981 */ /* 0x0006a8000c1e1500 */
[----:B------:R4:W2:Y:S01]  /*21ea0*/  LDG.E.U16 R52, desc[UR8][R44.64] ;  /* 0x000000082c347981 */ /* 0x0008a2000c1e1500 */
[----:B---3--:R-:W-:-:S05]  /*21eb0*/  IMAD.WIDE R42, R3, 0x2, R48 ;  /* 0x00000002032a7825 */ /* 0x008fca00078e0230 */
[----:B------:R0:W3:Y:S04]  /*21ec0*/  LDG.E.U16 R49, desc[UR8][R42.64] ;  /* 0x000000082a317981 */ /* 0x0000e8000c1e1500 */
[----:B------:R-:W0:Y:S01]  /*21ed0*/  LDL.64 R42, [R1+0xd88] ;  /* 0x000d8800012a7983 */ /* 0x000e220000100a00 */
[----:B----4-:R-:W-:-:S03]  /*21ee0*/  IMAD.WIDE R44, R3, 0x2, R116 ;  /* 0x00000002032c7825 */ /* 0x010fc600078e0274 */
[----:B------:R-:W4:Y:S04]  /*21ef0*/  LDL.64 R116, [R1+0xc68] ;  /* 0x000c680001747983 */ /* 0x000f280000100a00 */
[----:B------:R-:W2:Y:S04]  /*21f00*/  LDG.E.U16 R50, desc[UR8][R44.64] ;  /* 0x000000082c327981 */ /* 0x000ea8000c1e1500 */
[----:B------:R-:W2:Y:S01]  /*21f10*/  LDL.64 R44, [R1+0xd20] ;  /* 0x000d2000012c7983 */ /* 0x000ea20000100a00 */
[----:B0-----:R-:W-:-:S05]  /*21f20*/  IMAD.WIDE R42, R3, 0x2, R42 ;  /* 0x00000002032a7825 */ /* 0x001fca00078e022a */
[----:B------:R0:W2:Y:S02]  /*21f30*/  LDG.E.U16 R48, desc[UR8][R42.64] ;  /* 0x000000082a307981 */ /* 0x0000a4000c1e1500 */
[----:B0-----:R-:W-:-:S05]  /*21f40*/  IMAD.WIDE R42, R3, 0x2, R46 ;  /* 0x00000002032a7825 */ /* 0x001fca00078e022e */
[----:B------:R0:W2:Y:S04]  /*21f50*/  LDG.E.U16 R47, desc[UR8][R42.64] ;  /* 0x000000082a2f7981 */ /* 0x0000a8000c1e1500 */
[----:B------:R-:W0:Y:S02]  /*21f60*/  LDL.64 R42, [R1+0xd28] ;  /* 0x000d2800012a7983 */ /* 0x000e240000100a00 */
[----:B0-----:R-:W-:-:S05]  /*21f70*/  IMAD.WIDE R42, R3, 0x2, R42 ;  /* 0x00000002032a7825 */ /* 0x001fca00078e022a */
[----:B------:R2:W3:Y:S02]  /*21f80*/  LDG.E.U16 R46, desc[UR8][R42.64] ;  /* 0x000000082a2e7981 */ /* 0x0004e4000c1e1500 */
[----:B--2---:R-:W-:-:S05]  /*21f90*/  IMAD.WIDE R42, R3, 0x2, R44 ;  /* 0x00000002032a7825 */ /* 0x004fca00078e022c */
[----:B------:R0:W2:Y:S04]  /*21fa0*/  LDG.E.U16 R45, desc[UR8][R42.64] ;  /* 0x000000082a2d7981 */ /* 0x0000a8000c1e1500 */
[----:B------:R-:W0:Y:S01]  /*21fb0*/  LDL.64 R42, [R1+0xcc8] ;  /* 0x000cc800012a7983 */ /* 0x000e220000100a00 */
[----:B----4-:R-:W-:-:S04]  /*21fc0*/  IMAD.WIDE R116, R3, 0x2, R116 ;  /* 0x0000000203747825 */ /* 0x010fc800078e0274 */
[----:B0-----:R-:W-:-:S05]  /*21fd0*/  IMAD.WIDE R42, R3, 0x2, R42 ;  /* 0x00000002032a7825 */ /* 0x001fca00078e022a */
[----:B------:R0:W4:Y:S02]  /*21fe0*/  LDG.E.U16 R44, desc[UR8][R42.64] ;  /* 0x000000082a2c7981 */ /* 0x000124000c1e1500 */
[C---:B0-----:R-:W-:Y:S02]  /*21ff0*/  IMAD.WIDE R42, R3.reuse, 0x2, R236 ;  /* 0x00000002032a7825 */ /* 0x041fe400078e02ec */
[----:B------:R-:W2:Y:S04]  /*22000*/  LDL.64 R236, [R1+0x1028] ;  /* 0x0010280001ec7983 */ /* 0x000ea80000100a00 */
[----:B------:R-:W2:Y:S04]  /*22010*/  LDG.E.U16 R43, desc[UR8][R42.64] ;  /* 0x000000082a2b7981 */ /* 0x000ea8000c1e1500 */
[----:B------:R0:W2:Y:S04]  /*22020*/  LDG.E.U16 R42, desc[UR8][R116.64] ;  /* 0x00000008742a7981 */ /* 0x0000a8000c1e1500 */
[----:B------:R-:W0:Y:S02]  /*22030*/  LDL.64 R116, [R1+0xc60] ;  /* 0x000c600001747983 */ /* 0x000e240000100a00 */
[----:B0-----:R-:W-:-:S05]  /*22040*/  IMAD.WIDE R116, R3, 0x2, R116 ;  /* 0x0000000203747825 */ /* 0x001fca00078e0274 */
        /* <DEDUP_REMOVED lines=18> */
[----:B------:R2:W3:Y:S02]  /*22170*/  LDG.E.U16 R129, desc[UR8][R116.64] ;  /* 0x0000000874817981 */ /* 0x0004e4000c1e1500 */
[----:B--2---:R-:W-:Y:S01]  /*22180*/  IMAD.WIDE R116, R3, 0x2, R236 ;  /* 0x0000000203747825 */ /* 0x004fe200078e02ec */
[----:B------:R-:W-:Y:S01]  /*22190*/  LEA R134, R134, -R134, 0x4 ;  /* 0x8000008686867211 */ /* 0x000fe200078e20ff */
[----:B------:R-:W2:Y:S04]  /*221a0*/  LDL.64 R236, [R1+0xae8] ;  /* 0x000ae80001ec7983 */ /* 0x000ea80000100a00 */
[----:B------:R0:W2:Y:S04]  /*221b0*/  LDG.E.U16 R131, desc[UR8][R116.64] ;  /* 0x0000000874837981 */ /* 0x0000a8000c1e1500 */
[----:B------:R-:W0:Y:S01]  /*221c0*/  LDL.64 R116, [R1+0x1020] ;  /* 0x0010200001747983 */ /* 0x000e220000100a00 */
[----:B------:R-:W-:-:S04]  /*221d0*/  IMAD.WIDE R136, R134, 0x2, R200 ;  /* 0x0000000286887825 */ /* 0x000fc800078e02c8 */
[----:B0-----:R-:W-:-:S05]  /*221e0*/  IMAD.WIDE R116, R3, 0x2, R116 ;  /* 0x0000000203747825 */ /* 0x001fca00078e0274 */
[----:B------:R0:W2:Y:S04]  /*221f0*/  LDG.E.U16 R133, desc[UR8][R116.64] ;  /* 0x0000000874857981 */ /* 0x0000a8000c1e1500 */
[----:B------:R-:W0:Y:S01]  /*22200*/  LDL.64 R116, [R1+0x1050] ;  /* 0x0010500001747983 */ /* 0x000e220000100a00 */
[----:B------:R-:W-:-:S04]  /*22210*/  IMAD.WIDE R134, R134, 0x2, R202 ;  /* 0x0000000286867825 */ /* 0x000fc800078e02ca */
[----:B------:R-:W-:-:S06]  /*22220*/  IMAD.WIDE R134, R3, 0x2, R134 ;  /* 0x0000000203867825 */ /* 0x000fcc00078e0286 */
[----:B------:R-:W2:Y:S01]  /*22230*/  LDG.E.U16 R134, desc[UR8][R134.64] ;  /* 0x0000000886867981 */ /* 0x000ea2000c1e1500 */
[----:B0-----:R-:W-:-:S05]  /*22240*/  IMAD.WIDE R116, R3, 0x2, R116 ;  /* 0x0000000203747825 */ /* 0x001fca00078e0274 */
[----:B------:R0:W2:Y:S04]  /*22250*/  LDG.E.U16 R135, desc[UR8][R116.64] ;  /* 0x0000000874877981 */ /* 0x0000a8000c1e1500 */
[----:B------:R-:W0:Y:S01]  /*22260*/  LDL.64 R116, [R1+0xb78] ;  /* 0x000b780001747983 */ /* 0x000e220000100a00 */
[----:B------:R-:W-:-:S06]  /*22270*/  IMAD.WIDE R136, R3, 0x2, R136 ;  /* 0x0000000203887825 */ /* 0x000fcc00078e0288 */
[----:B------:R-:W2:Y:S01]  /*22280*/  LDG.E.U16 R136, desc[UR8][R136.64] ;  /* 0x0000000888887981 */ /* 0x000ea2000c1e1500 */
[----:B------:R-:W-:Y:S01]  /*22290*/  LEA R138, R138, -R138, 0x3 ;  /* 0x8000008a8a8a7211 */ /* 0x000fe200078e18ff */
[----:B0-----:R-:W-:-:S05]  /*222a0*/  IMAD.WIDE R116, R3, 0x2, R116 ;  /* 0x0000000203747825 */ /* 0x001fca00078e0274 */
[----:B------:R0:W2:Y:S04]  /*222b0*/  LDG.E.U16 R137, desc[UR8][R116.64] ;  /* 0x0000000874897981 */ /* 0x0000a8000c1e1500 */
[----:B------:R-:W0:Y:S01]  /*222c0*/  LDL.64 R116, [R1+0xb30] ;  /* 0x000b300001747983 */ /* 0x000e220000100a00 */
[----:B------:R-:W-:-:S04]  /*222d0*/  IMAD.WIDE R140, R138, 0x2, R200 ;  /* 0x000000028a8c7825 */ /* 0x000fc800078e02c8 */
        /* <DEDUP_REMOVED lines=8> */
[----:B0-----:R-:W-:-:S05]  /*22360*/  IMAD.WIDE R116, R3, 0x2, R116 ;  /* 0x0000000203747825 */ /* 0x001fca00078e0274 */
[----:B------:R0:W2:Y:S04]  /*22370*/  LDG.E.U16 R141, desc[UR8][R116.64] ;  /* 0x00000008748d7981 */ /* 0x0000a8000c1e1500 */
[----:B------:R-:W0:Y:S01]  /*22380*/  LDL.64 R116, [R1+0xb10] ;  /* 0x000b100001747983 */ /* 0x000e220000100a00 */
[----:B------:R-:W-:-:S04]  /*22390*/  IMAD R142, R142, 0xe, RZ ;  /* 0x0000000e8e8e7824 */ /* 0x000fc800078e02ff */
        /* <DEDUP_REMOVED lines=12> */
[----:B------:R-:W-:Y:S02]  /*22460*/  IMAD R146, R146, 0xd, RZ ;  /* 0x0000000d92927824 */ /* 0x000fe400078e02ff */
[----:B------:R-:W-:Y:S02]  /*22470*/  IMAD R148, R148, 0x6, RZ ;  /* 0x0000000694947824 */ /* 0x000fe400078e02ff */
[----:B------:R-:W-:-:S04]  /*22480*/  IMAD.WIDE R154, R146, 0x2, R200 ;  /* 0x00000002929a7825 */ /* 0x000fc800078e02c8 */
[----:B------:R-:W-:-:S04]  /*22490*/  IMAD.WIDE R146, R146, 0x2, R202 ;  /* 0x0000000292927825 */ /* 0x000fc800078e02ca */
[----:B------:R-:W-:-:S04]  /*224a0*/  IMAD.WIDE R150, R148, 0x2, R200 ;  /* 0x0000000294967825 */ /* 0x000fc800078e02c8 */
[----:B------:R-:W-:-:S04]  /*224b0*/  IMAD.WIDE R148, R148, 0x2, R202 ;  /* 0x0000000294947825 */ /* 0x000fc800078e02ca */
[----:B------:R-:W-:-:S04]  /*224c0*/  IMAD.WIDE R146, R3, 0x2, R146 ;  /* 0x0000000203927825 */ /* 0x000fc800078e0292 */
[C---:B------:R-:W-:Y:S02]  /*224d0*/  IMAD.WIDE R148, R3.reuse, 0x2, R148 ;  /* 0x0000000203947825 */ /* 0x040fe400078e0294 */
[----:B------:R-:W3:Y:S04]  /*224e0*/  LDG.E.U16 R146, desc[UR8][R146.64] ;  /* 0x0000000892927981 */ /* 0x000ee8000c1e1500 */
[----:B------:R-:W3:Y:S01]  /*224f0*/  LDG.E.U16 R148, desc[UR8][R148.64] ;  /* 0x0000000894947981 */ /* 0x000ee2000c1e1500 */
[----:B0-----:R-:W-:-:S05]  /*22500*/  IMAD.WIDE R116, R3, 0x2, R116 ;  /* 0x0000000203747825 */ /* 0x001fca00078e0274 */
[----:B------:R2:W3:Y:S02]  /*22510*/  LDG.E.U16 R147, desc[UR8][R116.64] ;  /* 0x0000000874937981 */ /* 0x0004e4000c1e1500 */
[----:B--2---:R-:W-:-:S04]  /*22520*/  IMAD.WIDE R116, R3, 0x2, R236 ;  /* 0x0000000203747825 */ /* 0x004fc800078e02ec */
[----:B------:R-:W-:Y:S01]  /*22530*/  IMAD R152, R152, 0x14, RZ ;  /* 0x0000001498987824 */ /* 0x000fe200078e02ff */
[----:B------:R0:W2:Y:S01]  /*22540*/  LDG.E.U16 R149, desc[UR8][R116.64] ;  /* 0x0000000874957981 */ /* 0x0000a2000c1e1500 */
[----:B------:R-:W-:Y:S01]  /*22550*/  IMAD.WIDE R150, R3, 0x2, R150 ;  /* 0x0000000203967825 */ /* 0x000fe200078e0296 */
[----:B------:R-:W-:Y:S02]  /*22560*/  LEA R156, R156, R156, 0x2 ;  /* 0x0000009c9c9c7211 */ /* 0x000fe400078e10ff */
[----:B------:R-:W2:Y:S04]  /*22570*/  LDL.64 R236, [R1+0xa50] ;  /* 0x000a500001ec7983 */ /* 0x000ea80000100a00 */
[----:B------:R-:W2:Y:S04]  /*22580*/  LDG.E.U16 R150, desc[UR8][R150.64] ;  /* 0x0000000896967981 */ /* 0x000ea8000c1e1500 */
[----:B------:R-:W0:Y:S01]  /*22590*/  LDL.64 R116, [R1+0xad0] ;  /* 0x000ad00001747983 */ /* 0x000e220000100a00 */
[----:B------:R-:W-:-:S04]  /*225a0*/  IMAD.WIDE R152, R152, 0x2, R200 ;  /* 0x0000000298987825 */ /* 0x000fc800078e02c8 */
        /* <DEDUP_REMOVED lines=41> */
[----:B------:R-:W-:Y:S01]  /*22840*/  SHF.L.U32 R166, R166, 0x2, RZ ;  /* 0x00000002a6a67819 */ /* 0x000fe200000006ff */
[----:B------:R-:W-:-:S04]  /*22850*/  IMAD.WIDE R164, R3, 0x2, R164 ;  /* 0x0000000203a47825 */ /* 0x000fc800078e02a4 */
[C---:B------:R-:W-:Y:S02]  /*22860*/  IMAD.WIDE R170, R166.reuse, 0x2, R202 ;  /* 0x00000002a6aa7825 */ /* 0x040fe400078e02ca */
[----:B------:R-:W2:Y:S02]  /*22870*/  LDG.E.U16 R164, desc[UR8][R164.64] ;  /* 0x00000008a4a47981 */ /* 0x000ea4000c1e1500 */
[----:B------:R-:W-:-:S04]  /*22880*/  IMAD.WIDE R166, R166, 0x2, R200 ;  /* 0x00000002a6a67825 */ /* 0x000fc800078e02c8 */
[----:B------:R-:W-:-:S06]  /*22890*/  IMAD.WIDE R166, R3, 0x2, R166 ;  /* 0x0000000203a67825 */ /* 0x000fcc00078e02a6 */
[----:B------:R-:W3:Y:S01]  /*228a0*/  LDG.E.U16 R166, desc[UR8][R166.64] ;  /* 0x00000008a6a67981 */ /* 0x000ee2000c1e1500 */
[----:B0-----:R-:W-:-:S05]  /*228b0*/  IMAD.WIDE R116, R3, 0x2, R116 ;  /* 0x0000000203747825 */ /* 0x001fca00078e0274 */
[----:B------:R2:W3:Y:S02]  /*228c0*/  LDG.E.U16 R165, desc[UR8][R116.64] ;  /* 0x0000000874a57981 */ /* 0x0004e4000c1e1500 */
[----:B--2---:R-:W-:-:S04]  /*228d0*/  IMAD.WIDE R116, R3, 0x2, R236 ;  /* 0x0000000203747825 */ /* 0x004fc800078e02ec */
[----:B------:R-:W-:Y:S01]  /*228e0*/  IMAD R172, R172, 0x12, RZ ;  /* 0x00000012acac7824 */ /* 0x000fe200078e02ff */
[----:B------:R0:W2:Y:S01]  /*228f0*/  LDG.E.U16 R167, desc[UR8][R116.64] ;  /* 0x0000000874a77981 */ /* 0x0000a2000c1e1500 */
[C---:B------:R-:W-:Y:S01]  /*22900*/  IMAD.WIDE R168, R3.reuse, 0x2, R168 ;  /* 0x0000000203a87825 */ /* 0x040fe200078e02a8 */
[----:B------:R-:W-:Y:S02]  /*22910*/  LEA R174, R174, R174, 0x1 ;  /* 0x000000aeaeae7211 */ /* 0x000fe400078e08ff */
[----:B------:R-:W2:Y:S04]  /*22920*/  LDL.64 R236, [R1+0x9d8] ;  /* 0x0009d80001ec7983 */ /* 0x000ea80000100a00 */
[----:B------:R-:W2:Y:S04]  /*22930*/  LDG.E.U16 R168, desc[UR8][R168.64] ;  /* 0x00000008a8a87981 */ /* 0x000ea8000c1e1500 */
[----:B------:R-:W0:Y:S02]  /*22940*/  LDL.64 R116, [R1+0xa48] ;  /* 0x000a480001747983 */ /* 0x000e240000100a00 */
        /* <DEDUP_REMOVED lines=42> */
[C---:B------:R-:W-:Y:S02]  /*22bf0*/  IMAD.WIDE R184, R3.reuse, 0x2, R184 ;  /* 0x0000000203b87825 */ /* 0x040fe400078e02b8 */
[----:B------:R-:W2:Y:S04]  /*22c00*/  LDG.E.U16 R182, desc[UR8][R182.64] ;  /* 0x00000008b6b67981 */ /* 0x000ea8000c1e1500 */
[----:B------:R-:W2:Y:S01]  /*22c10*/  LDG.E.U16 R184, desc[UR8][R184.64] ;  /* 0x00000008b8b87981 */ /* 0x000ea2000c1e1500 */
[----:B0-----:R-:W-:-:S05]  /*22c20*/  IMAD.WIDE R116, R3, 0x2, R116 ;  /* 0x0000000203747825 */ /* 0x001fca00078e0274 */
[----:B------:R2:W3:Y:S02]  /*22c30*/  LDG.E.U16 R183, desc[UR8][R116.64] ;  /* 0x0000000874b77981 */ /* 0x0004e4000c1e1500 */
[----:B--2---:R-:W-:-:S04]  /*22c40*/  IMAD.WIDE R116, R3, 0x2, R236 ;  /* 0x0000000203747825 */ /* 0x004fc800078e02ec */
[----:B------:R-:W-:Y:S01]  /*22c50*/  IMAD R188, R188, 0xa, RZ ;  /* 0x0000000abcbc7824 */ /* 0x000fe200078e02ff */
[----:B------:R0:W2:Y:S01]  /*22c60*/  LDG.E.U16 R185, desc[UR8][R116.64] ;  /* 0x0000000874b97981 */ /* 0x0000a2000c1e1500 */
[--C-:B------:R-:W-:Y:S01]  /*22c70*/  IMAD.WIDE R190, R190, 0x2, R202.reuse ;  /* 0x00000002bebe7825 */ /* 0x100fe200078e02ca */
[----:B------:R-:W-:Y:S02]  /*22c80*/  SHF.L.U32 R192, R192, 0x1, RZ ;  /* 0x00000001c0c07819 */ /* 0x000fe400000006ff */
[----:B------:R-:W2:Y:S04]  /*22c90*/  LDL.64 R236, [R1+0xae0] ;  /* 0x000ae00001ec7983 */ /* 0x000ea80000100a00 */
[----:B------:R-:W0:Y:S01]  /*22ca0*/  LDL.64 R116, [R1+0xb50] ;  /* 0x000b500001747983 */ /* 0x000e220000100a00 */
[----:B------:R-:W-:-:S04]  /*22cb0*/  IMAD.WIDE R186, R188, 0x2, R202 ;  /* 0x00000002bcba7825 */ /* 0x000fc800078e02ca */
[----:B------:R-:W-:-:S06]  /*22cc0*/  IMAD.WIDE R186, R3, 0x2, R186 ;  /* 0x0000000203ba7825 */ /* 0x000fcc00078e02ba */
[----:B------:R-:W2:Y:S01]  /*22cd0*/  LDG.E.U16 R186, desc[UR8][R186.64] ;  /* 0x00000008baba7981 */ /* 0x000ea2000c1e1500 */
        /* <DEDUP_REMOVED lines=34> */
[C---:B--2---:R-:W-:Y:S02]  /*22f00*/  IMAD.WIDE R116, R3.reuse, 0x2, R236 ;  /* 0x0000000203747825 */ /* 0x044fe400078e02ec */
[----:B------:R-:W2:Y:S04]  /*22f10*/  LDL.64 R236, [R1+0xa58] ;  /* 0x000a580001ec7983 */ /* 0x000ea80000100a00 */
        /* <DEDUP_REMOVED lines=26> */
[----:B------:R-:W2:Y:S04]  /*230c0*/  LDL.LU R237, [R1+0x4c] ;  /* 0x00004c0001ed7983 */ /* 0x000ea80000300800 */
        /* <DEDUP_REMOVED lines=28> */
[----:B------:R-:W0:Y:S04]  /*23290*/  LDL.64 R116, [R1+0x9a0] ;  /* 0x0009a00001747983 */ /* 0x000e280000100a00 */
[----:B------:R1:W-:Y:S04]  /*232a0*/  STS.U16 [R207+UR4+0x20800], R217 ;  /* 0x020800d9cf007988 */ /* 0x0003e80008000404 */
[----:B------:R0:W-:Y:S04]  /*232b0*/  STS.U16 [R207+UR4+0x28800], R215 ;  /* 0x028800d7cf007988 */ /* 0x0001e80008000404 */
[----:B------:R0:W-:Y:S04]  /*232c0*/  STS.U16 [R207+UR4+0x20400], R221 ;  /* 0x020400ddcf007988 */ /* 0x0001e80008000404 */
[----:B------:R0:W-:Y:S02]  /*232d0*/  STS.U16 [R207+UR4+0x28400], R219 ;  /* 0x028400dbcf007988 */ /* 0x0001e40008000404 */
[----:B0-----:R-:W-:-:S06]  /*232e0*/  IMAD.WIDE R116, R3, 0x2, R116 ;  /* 0x0000000203747825 */ /* 0x001fcc00078e0274 */
[----:B------:R0:W3:Y:S04]  /*232f0*/  LDG.E.U16 R116, desc[UR8][R116.64] ;  /* 0x0000000874747981 */ /* 0x0000e8000c1e1500 */
[----:B------:R-:W3:Y:S04]  /*23300*/  LDL.LU R117, [R1+0x14] ;  /* 0x0000140001757983 */ /* 0x000ee80000300800 */
[----:B-1----:R-:W3:Y:S04]  /*23310*/  LDL.LU R217, [R1+0x18] ;  /* 0x0000180001d97983 */ /* 0x002ee80000300800 */
[----:B------:R-:W4:Y:S04]  /*23320*/  LDL.LU R215, [R1+0x3c] ;  /* 0x00003c0001d77983 */ /* 0x000f280000300800 */
[----:B------:R-:W4:Y:S04]  /*23330*/  LDL.LU R221, [R1+0x40] ;  /* 0x0000400001dd7983 */ /* 0x000f280000300800 */
[----:B------:R-:W4:Y:S04]  /*23340*/  LDL.LU R219, [R1+0x48] ;  /* 0x0000480001db7983 */ /* 0x000f280000300800 */
[----:B--2---:R1:W-:Y:S04]  /*23350*/  STS.U16 [R207+UR4+0x20000], R237 ;  /* 0x020000edcf007988 */ /* 0x0043e80008000404 */
[----:B-1----:R-:W2:Y:S04]  /*23360*/  LDL.LU R237, [R1+0x107c] ;  /* 0x00107c0001ed7983 */ /* 0x002ea80000300800 */
[----:B---3--:R-:W-:Y:S04]  /*23370*/  STS.U16 [R207+UR4+0x21000], R217 ;  /* 0x021000d9cf007988 */ /* 0x008fe80008000404 */
[----:B----4-:R-:W-:Y:S04]  /*23380*/  STS.U16 [R207+UR4+0x20c00], R221 ;  /* 0x020c00ddcf007988 */ /* 0x010fe80008000404 */
[----:B------:R1:W-:Y:S04]  /*23390*/  STS.U16 [R207+UR4+0x28000], R219 ;  /* 0x028000dbcf007988 */ /* 0x0003e80008000404 */
[----:B-1----:R-:W3:Y:S04]  /*233a0*/  LDL.LU R219, [R1+0x38] ;  /* 0x0000380001db7983 */ /* 0x002ee80000300800 */
[----:B------:R-:W4:Y:S04]  /*233b0*/  LDL.LU R221, [R1+0x34] ;  /* 0x0000340001dd7983 */ /* 0x000f280000300800 */
[----:B------:R-:W4:Y:S04]  /*233c0*/  LDL.LU R217, [R1+0x10] ;  /* 0x0000100001d97983 */ /* 0x000f280000300800 */
[----:B------:R1:W-:Y:S04]  /*233d0*/  STS.U16 [R207+UR4+0x29000], R117 ;  /* 0x02900075cf007988 */ /* 0x0003e80008000404 */
[----:B-1----:R-:W4:Y:S04]  /*233e0*/  LDL.LU R117, [R1+0xc] ;  /* 0x00000c0001757983 */ /* 0x002f280000300800 */
[----:B------:R1:W-:Y:S04]  /*233f0*/  STS.U16 [R207+UR4+0x28c00], R215 ;  /* 0x028c00d7cf007988 */ /* 0x0003e80008000404 */
[----:B--2---:R-:W-:Y:S01]  /*23400*/  STS.U16 [R207+UR4+0x21400], R237 ;  /* 0x021400edcf007988 */ /* 0x004fe20008000404 */
        /* <DEDUP_REMOVED lines=28> */
[----:B---3--:R-:W-:Y:S04]  /*235d0*/  STS.U16 [R215+UR4+0x20c80], R219 ;  /* 0x020c80dbd7007988 */ /* 0x008fe80008000404 */
[----:B----4-:R-:W-:Y:S04]  /*235e0*/  STS.U16 [R215+UR4+0x28c80], R221 ;  /* 0x028c80ddd7007988 */ /* 0x010fe80008000404 */
[----:B------:R1:W-:Y:S04]  /*235f0*/  STS.U16 [R215+UR4+0x21080], R217 ;  /* 0x021080d9d7007988 */ /* 0x0003e80008000404 */
[----:B-1----:R-:W2:Y:S04]  /*23600*/  LDL.LU R217, [R1+0x2c] ;  /* 0x00002c0001d97983 */ /* 0x002ea80000300800 */
        /* <DEDUP_REMOVED lines=15> */
[----:B0-----:R-:W-:-:S03]  /*23700*/  LOP3.LUT R117, R207, 0x20, RZ, 0x3c, !PT ;  /* 0x00000020cf757812 */ /* 0x001fc600078e3cff */
        /* <DEDUP_REMOVED lines=15> */
[----:B--2---:R-:W-:Y:S04]  /*23800*/  STS.U16 [R117+UR4+0x28d00], R217 ;  /* 0x028d00d975007988 */ /* 0x004fe80008000404 */
[----:B------:R0:W-:Y:S04]  /*23810*/  STS.U16 [R117+UR4+0x21100], R196 ;  /* 0x021100c475007988 */ /* 0x0001e80008000404 */
[----:B------:R1:W-:Y:S04]  /*23820*/  STS.U16 [R117+UR4+0x29100], R197 ;  /* 0x029100c575007988 */ /* 0x0003e80008000404 */
[----:B0-----:R-:W2:Y:S04]  /*23830*/  LDL.LU R196, [R1+0x1078] ;  /* 0x0010780001c47983 */ /* 0x001ea80000300800 */
[----:B-1----:R-:W3:Y:S04]  /*23840*/  LDL.LU R197, [R1+0x1074] ;  /* 0x0010740001c57983 */ /* 0x002ee80000300800 */
[----:B------:R-:W-:Y:S04]  /*23850*/  STS.U16 [R117+UR4+0x21500], R225 ;  /* 0x021500e175007988 */ /* 0x000fe80008000404 */
[----:B------:R-:W-:Y:S04]  /*23860*/  STS.U16 [R117+UR4+0x29500], R132 ;  /* 0x0295008475007988 */ /* 0x000fe80008000404 */
[----:B------:R-:W-:Y:S04]  /*23870*/  STS.U16 [R117+UR4+0x21900], R113 ;  /* 0x0219007175007988 */ /* 0x000fe80008000404 */
[----:B------:R-:W-:Y:S04]  /*23880*/  STS.U16 [R117+UR4+0x29900], R112 ;  /* 0x0299007075007988 */ /* 0x000fe80008000404 */
[----:B------:R-:W-:Y:S01]  /*23890*/  STS.U16 [R117+UR4+0x21d00], R111 ;  /* 0x021d006f75007988 */ /* 0x000fe20008000404 */
[----:B------:R-:W0:Y:S03]  /*238a0*/  S2R R209, SR_TID.X ;  /* 0x0000000000d17919 */ /* 0x000e260000002100 */
        /* <DEDUP_REMOVED lines=9> */
[----:B------:R-:W-:-:S03]  /*23940*/  LOP3.LUT R7, R207, 0x30, RZ, 0x3c, !PT ;  /* 0x00000030cf077812 */ /* 0x000fc600078e3cff */
        /* <DEDUP_REMOVED lines=19> */
[----:B------:R-:W-:Y:S01]  /*23a80*/  STS.U16 [R7+UR4+0x29580], R128 ;  /* 0x0295808007007988 */ /* 0x000fe20008000404 */
[----:B0-----:R-:W-:-:S03]  /*23a90*/  SHF.L.U32 R0, R209, 0x1, RZ ;  /* 0x00000001d1007819 */ /* 0x001fc600000006ff */
[----:B------:R-:W-:Y:S04]  /*23aa0*/  STS.U16 [R7+UR4+0x21980], R93 ;  /* 0x0219805d07007988 */ /* 0x000fe80008000404 */
[----:B------:R-:W-:Y:S04]  /*23ab0*/  STS.U16 [R7+UR4+0x29980], R92 ;  /* 0x0299805c07007988 */ /* 0x000fe80008000404 */
[----:B------:R-:W-:Y:S04]  /*23ac0*/  STS.U16 [R7+UR4+0x21d80], R91 ;  /* 0x021d805b07007988 */ /* 0x000fe80008000404 */
[----:B------:R-:W-:Y:S01]  /*23ad0*/  STS.U16 [R7+UR4+0x29d80], R90 ;  /* 0x029d805a07007988 */ /* 0x000fe20008000404 */
[----:B------:R-:W-:-:S03]  /*23ae0*/  LOP3.LUT R0, R0, 0x7e, RZ, 0xc0, !PT ;  /* 0x0000007e00007812 */ /* 0x000fc600078ec0ff */
[----:B------:R-:W-:Y:S01]  /*23af0*/  STS.U16 [R7+UR4+0x22180], R89 ;  /* 0x0221805907007988 */ /* 0x000fe20008000404 */
[----:B------:R-:W-:-:S03]  /*23b00*/  LOP3.LUT R5, R209, 0x40, RZ, 0xc0, !PT ;  /* 0x00000040d1057812 */ /* 0x000fc600078ec0ff */
[----:B------:R-:W-:Y:S01]  /*23b10*/  STS.U16 [R7+UR4+0x2a180], R88 ;  /* 0x02a1805807007988 */ /* 0x000fe20008000404 */
[----:B------:R-:W-:-:S03]  /*23b20*/  SHF.L.U32 R4, R209, 0x1, RZ ;  /* 0x00000001d1047819 */ /* 0x000fc600000006ff */
[----:B------:R-:W-:Y:S01]  /*23b30*/  STS.U16 [R7+UR4+0x22580], R87 ;  /* 0x0225805707007988 */ /* 0x000fe20008000404 */
[----:B------:R-:W-:-:S03]  /*23b40*/  LOP3.LUT P0, RZ, R209, 0x7f, RZ, 0xc0, !PT ;  /* 0x0000007fd1ff7812 */ /* 0x000fc6000780c0ff */
[----:B------:R-:W-:Y:S01]  /*23b50*/  STS.U16 [R7+UR4+0x2a580], R86 ;  /* 0x02a5805607007988 */ /* 0x000fe20008000404 */
[----:B------:R-:W-:-:S03]  /*23b60*/  LEA R0, R5, R0, 0x8 ;  /* 0x0000000005007211 */ /* 0x000fc600078e40ff */
[----:B------:R-:W-:Y:S01]  /*23b70*/  STS.U16 [R7+UR4+0x22980], R85 ;  /* 0x0229805507007988 */ /* 0x000fe20008000404 */
[----:B------:R-:W-:-:S03]  /*23b80*/  LOP3.LUT R4, R4, 0x7e, RZ, 0xc0, !PT ;  /* 0x0000007e04047812 */ /* 0x000fc600078ec0ff */
[----:B------:R-:W-:Y:S01]  /*23b90*/  STS.U16 [R7+UR4+0x2a980], R84 ;  /* 0x02a9805407007988 */ /* 0x000fe20008000404 */
[----:B------:R-:W-:-:S03]  /*23ba0*/  LOP3.LUT R6, R209, 0x40, RZ, 0xc0, !PT ;  /* 0x00000040d1067812 */ /* 0x000fc600078ec0ff */
[----:B------:R-:W-:Y:S04]  /*23bb0*/  STS.U16 [R7+UR4+0x22d80], R83 ;  /* 0x022d805307007988 */ /* 0x000fe80008000404 */
[----:B------:R-:W-:Y:S01]  /*23bc0*/  STS.U16 [R7+UR4+0x2ad80], R82 ;  /* 0x02ad805207007988 */ /* 0x000fe20008000404 */
[----:B------:R-:W-:-:S03]  /*23bd0*/  LOP3.LUT R0, R0, 0x40, RZ, 0x3c, !PT ;  /* 0x0000004000007812 */ /* 0x000fc600078e3cff */
[----:B------:R-:W-:Y:S01]  /*23be0*/  STS.U16 [R7+UR4+0x23180], R81 ;  /* 0x0231805107007988 */ /* 0x000fe20008000404 */
[----:B------:R-:W-:-:S03]  /*23bf0*/  LEA R4, R6, R4, 0x8 ;  /* 0x0000000406047211 */ /* 0x000fc600078e40ff */
[----:B------:R-:W-:Y:S04]  /*23c00*/  STS.U16 [R7+UR4+0x2b180], R80 ;  /* 0x02b1805007007988 */ /* 0x000fe80008000404 */
[----:B------:R-:W-:Y:S04]  /*23c10*/  STS.U16 [R7+UR4+0x23580], R79 ;  /* 0x0235804f07007988 */ /* 0x000fe80008000404 */
[----:B------:R-:W-:Y:S04]  /*23c20*/  STS.U16 [R7+UR4+0x2b580], R78 ;  /* 0x02b5804e07007988 */ /* 0x000fe80008000404 */
[----:B------:R-:W-:Y:S01]  /*23c30*/  STS.U16 [R7+UR4+0x23980], R77 ;  /* 0x0239804d07007988 */ /* 0x000fe20008000404 */
[----:B------:R-:W-:-:S03]  /*23c40*/  LOP3.LUT R5, R4, 0x40, RZ, 0x3c, !PT ;  /* 0x0000004004057812 */ /* 0x000fc600078e3cff */
[----:B------:R-:W-:Y:S01]  /*23c50*/  STS.U16 [R7+UR4+0x2b980], R56 ;  /* 0x02b9803807007988 */ /* 0x000fe20008000404 */
[----:B------:R-:W-:-:S03]  /*23c60*/  VOTEU.ALL UP1, P0 ;  /* 0x0000000000ff7886 */ /* 0x000fc60000020000 */
[----:B------:R-:W-:Y:S04]  /*23c70*/  STS.U16 [R7+UR4+0x23d80], R75 ;  /* 0x023d804b07007988 */ /* 0x000fe80008000404 */
[----:B------:R-:W-:Y:S04]  /*23c80*/  STS.U16 [R7+UR4+0x2bd80], R76 ;  /* 0x02bd804c07007988 */ /* 0x000fe80008000404 */
[----:B------:R0:W-:Y:S04]  /*23c90*/  STS.U16 [R0+UR4+0x20200], R166 ;  /* 0x020200a600007988 */ /* 0x0001e80008000404 */
[----:B------:R-:W-:Y:S04]  /*23ca0*/  STS.U16 [R5+UR4+0x28200], R170 ;  /* 0x028200aa05007988 */ /* 0x000fe80008000404 */
[----:B-1----:R1:W5:Y:S01]  /*23cb0*/  LDL.LU R206, [R1+0x1070] ;  /* 0x0010700001ce7983 */ /* 0x0023620000300800 */
        /* <DEDUP_REMOVED lines=15> */
[----:B--2---:R-:W-:-:S02]  /*23db0*/  IADD3 R16, P1, PT, R196, 0x81, RZ ;  /* 0x00000081c4107810 */ /* 0x004fc40007f3e0ff */
[C---:B------:R-:W-:Y:S01]  /*23dc0*/  IADD3 R14, P0, PT, R196.reuse, 0x83, RZ ;  /* 0x00000083c40e7810 */ /* 0x040fe20007f1e0ff */
[----:B------:R-:W-:Y:S01]  /*23dd0*/  STS.U16 [R5+UR4+0x22200], R70 ;  /* 0x0222004605007988 */ /* 0x000fe20008000404 */
[-C--:B---3--:R-:W-:Y:S02]  /*23de0*/  IADD3.X R12, PT, PT, RZ, R197.reuse, RZ, P1, !PT ;  /* 0x000000c5ff0c7210 */ /* 0x088fe40000ffe4ff */
[----:B------:R-:W-:Y:S01]  /*23df0*/  IADD3 R11, P1, PT, R196, 0x85, RZ ;  /* 0x00000085c40b7810 */ /* 0x000fe20007f3e0ff */
[----:B------:R-:W-:Y:S01]  /*23e00*/  STS.U16 [R5+UR4+0x2a200], R69 ;  /* 0x02a2004505007988 */ /* 0x000fe20008000404 */
[----:B------:R-:W-:-:S03]  /*23e10*/  IADD3.X R8, PT, PT, RZ, R197, RZ, P0, !PT ;  /* 0x000000c5ff087210 */ /* 0x000fc600007fe4ff */
[----:B------:R-:W-:Y:S01]  /*23e20*/  STS.U16 [R5+UR4+0x22600], R68 ;  /* 0x0226004405007988 */ /* 0x000fe20008000404 */
[----:B------:R-:W-:-:S03]  /*23e30*/  IADD3 R15, P2, PT, R196, 0x82, RZ ;  /* 0x00000082c40f7810 */ /* 0x000fc60007f5e0ff */
        /* <DEDUP_REMOVED lines=13> */
[----:B------:R-:W-:-:S03]  /*23f10*/  IADD3.X R6, PT, PT, RZ, R197, RZ, P1, !PT ;  /* 0x000000c5ff067210 */ /* 0x000fc60000ffe4ff */
[----:B------:R2:W-:Y:S01]  /*23f20*/  STS.U16 [R0+UR4+0x21a80], R54 ;  /* 0x021a803600007988 */ /* 0x0005e20008000404 */
[----:B------:R-:W-:-:S03]  /*23f30*/  LOP3.LUT R7, R4, 0x70, RZ, 0x3c, !PT ;  /* 0x0000007004077812 */ /* 0x000fc600078e3cff */
[----:B------:R3:W-:Y:S01]  /*23f40*/  STS.U16 [R0+UR4+0x21e80], R52 ;  /* 0x021e803400007988 */ /* 0x0007e20008000404 */
[----:B------:R-:W-:Y:S02]  /*23f50*/  IADD3.X R10, PT, PT, RZ, R197, RZ, P2, !PT ;  /* 0x000000c5ff0a7210 */ /* 0x000fe400017fe4ff */
[----:B0-----:R-:W-:Y:S01]  /*23f60*/  LOP3.LUT R5, R4, 0x60, RZ, 0x3c, !PT ;  /* 0x0000006004057812 */ /* 0x001fe200078e3cff */
[----:B------:R1:W5:Y:S01]  /*23f70*/  LDL.LU R205, [R1+0x106c] ;  /* 0x00106c0001cd7983 */ /* 0x0003620000300800 */
[----:B--2---:R-:W-:-:S03]  /*23f80*/  IADD3 R54, P0, PT, R196, 0x87, RZ ;  /* 0x00000087c4367810 */ /* 0x004fc60007f1e0ff */
[----:B------:R0:W-:Y:S01]  /*23f90*/  STS.U16 [R0+UR4+0x22a80], R46 ;  /* 0x022a802e00007988 */ /* 0x0001e20008000404 */
[----:B---3--:R-:W-:-:S03]  /*23fa0*/  IADD3 R52, P1, PT, R196, 0x89, RZ ;  /* 0x00000089c4347810 */ /* 0x008fc60007f3e0ff */
[----:B------:R2:W-:Y:S01]  /*23fb0*/  STS.U16 [R0+UR4+0x2aa80], R45 ;  /* 0x02aa802d00007988 */ /* 0x0005e20008000404 */
[C---:B------:R-:W-:Y:S02]  /*23fc0*/  IADD3 R9, P2, PT, R196.reuse, 0x86, RZ ;  /* 0x00000086c4097810 */ /* 0x040fe40007f5e0ff */
[----:B------:R-:W-:Y:S01]  /*23fd0*/  IADD3 R13, P4, PT, R196, 0x84, RZ ;  /* 0x00000084c40d7810 */ /* 0x000fe20007f9e0ff */
[----:B------:R3:W-:Y:S01]  /*23fe0*/  STS.U16 [R0+UR4+0x23280], R42 ;  /* 0x0232802a00007988 */ /* 0x0007e20008000404 */
[----:B0-----:R-:W-:-:S03]  /*23ff0*/  IADD3.X R46, PT, PT, RZ, R197, RZ, P0, !PT ;  /* 0x000000c5ff2e7210 */ /* 0x001fc600007fe4ff */
[----:B------:R-:W-:Y:S01]  /*24000*/  STS.U16 [R0+UR4+0x20280], R160 ;  /* 0x020280a000007988 */ /* 0x000fe20008000404 */
[----:B--2---:R-:W-:-:S03]  /*24010*/  IADD3 R45, P0, PT, R196, 0x8b, RZ ;  /* 0x0000008bc42d7810 */ /* 0x004fc60007f1e0ff */
[----:B------:R-:W-:Y:S01]  /*24020*/  STS.U16 [R0+UR4+0x28280], R156 ;  /* 0x0282809c00007988 */ /* 0x000fe20008000404 */
[----:B---3--:R-:W-:-:S03]  /*24030*/  IADD3.X R42, PT, PT, RZ, R197, RZ, P1, !PT ;  /* 0x000000c5ff2a7210 */ /* 0x008fc60000ffe4ff */
[----:B------:R-:W-:Y:S01]  /*24040*/  STS.U16 [R0+UR4+0x20680], R154 ;  /* 0x0206809a00007988 */ /* 0x000fe20008000404 */
[----:B------:R-:W-:-:S03]  /*24050*/  IADD3 R41, P1, PT, R196, 0x8d, RZ ;  /* 0x0000008dc4297810 */ /* 0x000fc60007f3e0ff */
        /* <DEDUP_REMOVED lines=59> */
[----:B------:R-:W-:Y:S04]  /*24410*/  STS.U16 [R7+UR4+0x20380], R140 ;  /* 0x0203808c07007988 */ /* 0x000fe80008000404 */
[----:B------:R-:W-:Y:S01]  /*24420*/  STS.U16 [R7+UR4+0x28380], R138 ;  /* 0x0283808a07007988 */ /* 0x000fe20008000404 */
[----:B0-----:R-:W-:-:S03]  /*24430*/  IADD3.X R5, PT, PT, RZ, R197, RZ, P2, !PT ;  /* 0x000000c5ff057210 */ /* 0x001fc600017fe4ff */
        /* <DEDUP_REMOVED lines=31> */
[----:B------:R-:W-:-:S02]  /*24630*/  IADD3 R33, P1, PT, R196, 0x91, RZ ;  /* 0x00000091c4217810 */ /* 0x000fc40007f3e0ff */
[-C--:B------:R-:W-:Y:S01]  /*24640*/  IADD3.X R40, PT, PT, RZ, R197.reuse, RZ, P2, !PT ;  /* 0x000000c5ff287210 */ /* 0x080fe200017fe4ff */
[----:B------:R-:W2:Y:S01]  /*24650*/  S2R R208, SR_CTAID.X ;  /* 0x0000000000d07919 */ /* 0x000ea20000002500 */
[-C--:B------:R-:W-:Y:S01]  /*24660*/  IADD3.X R30, PT, PT, RZ, R197.reuse, RZ, P0, !PT ;  /* 0x000000c5ff1e7210 */ /* 0x080fe200007fe4ff */
[----:B------:R1:W5:Y:S01]  /*24670*/  LDL.LU R204, [R1+0x1068] ;  /* 0x0010680001cc7983 */ /* 0x0003620000300800 */
[-C--:B0-----:R-:W-:Y:S02]  /*24680*/  IADD3.X R7, PT, PT, RZ, R197.reuse, RZ, P4, !PT ;  /* 0x000000c5ff077210 */ /* 0x081fe400027fe4ff */
[C---:B------:R-:W-:Y:S01]  /*24690*/  IADD3 R53, P4, PT, R196.reuse, 0x88, RZ ;  /* 0x00000088c4357810 */ /* 0x040fe20007f9e0ff */
[----:B------:R1:W5:Y:S01]  /*246a0*/  LDL.LU R199, [R1+0x1064] ;  /* 0x0010640001c77983 */ /* 0x0003620000300800 */
[C---:B------:R-:W-:Y:S02]  /*246b0*/  IADD3 R39, P2, PT, R196.reuse, 0x8e, RZ ;  /* 0x0000008ec4277810 */ /* 0x040fe40007f5e0ff */
[----:B------:R-:W-:Y:S01]  /*246c0*/  IADD3.X R44, PT, PT, RZ, R197, RZ, P4, !PT ;  /* 0x000000c5ff2c7210 */ /* 0x000fe200027fe4ff */
[----:B------:R1:W5:Y:S01]  /*246d0*/  LDL.LU R2, [R1+0x1060] ;  /* 0x0010600001027983 */ /* 0x0003620000300800 */
[----:B------:R-:W-:-:S02]  /*246e0*/  IADD3 R29, P0, PT, R196, 0x93, RZ ;  /* 0x00000093c41d7810 */ /* 0x000fc40007f1e0ff */
[C---:B------:R-:W-:Y:S01]  /*246f0*/  IADD3 R43, P4, PT, R196.reuse, 0x8c, RZ ;  /* 0x0000008cc42b7810 */ /* 0x040fe20007f9e0ff */
[----:B------:R-:W-:Y:S01]  /*24700*/  UMOV UR70, 0x1 ;  /* 0x0000000100467882 */ /* 0x000fe20000000000 */
[----:B------:R-:W-:Y:S01]  /*24710*/  IADD3.X R26, PT, PT, RZ, R197, RZ, P1, !PT ;  /* 0x000000c5ff1a7210 */ /* 0x000fe20000ffe4ff */
[----:B------:R0:W-:Y:S06]  /*24720*/  MEMBAR.ALL.CTA ;  /* 0x0000000000007992 */ /* 0x0001ec0000008000 */
[----:B0-----:R-:W-:Y:S01]  /*24730*/  FENCE.VIEW.ASYNC.S ;  /* 0x00000000000073c6 */ /* 0x001fe20000000000 */
[----:B------:R-:W-:-:S02]  /*24740*/  IADD3 R25, P1, PT, R196, 0x95, RZ ;  /* 0x00000095c4197810 */ /* 0x000fc40007f3e0ff */
[-C--:B------:R-:W-:Y:S02]  /*24750*/  IADD3.X R32, PT, PT, RZ, R197.reuse, RZ, P2, !PT ;  /* 0x000000c5ff207210 */ /* 0x080fe400017fe4ff */
[-C--:B------:R-:W-:Y:S02]  /*24760*/  IADD3.X R22, PT, PT, RZ, R197.reuse, RZ, P0, !PT ;  /* 0x000000c5ff167210 */ /* 0x080fe400007fe4ff */
[----:B------:R-:W-:Y:S02]  /*24770*/  IADD3.X R36, PT, PT, RZ, R197, RZ, P4, !PT ;  /* 0x000000c5ff247210 */ /* 0x000fe400027fe4ff */
[C---:B------:R-:W-:Y:S02]  /*24780*/  IADD3 R31, P2, PT, R196.reuse, 0x92, RZ ;  /* 0x00000092c41f7810 */ /* 0x040fe40007f5e0ff */
[C---:B------:R-:W-:Y:S02]  /*24790*/  IADD3 R21, P0, PT, R196.reuse, 0x97, RZ ;  /* 0x00000097c4157810 */ /* 0x040fe40007f1e0ff */
[----:B------:R-:W-:-:S02]  /*247a0*/  IADD3 R35, P4, PT, R196, 0x90, RZ ;  /* 0x00000090c4237810 */ /* 0x000fc40007f9e0ff */
[-C--:B------:R-:W-:Y:S02]  /*247b0*/  IADD3.X R19, PT, PT, RZ, R197.reuse, RZ, P1, !PT ;  /* 0x000000c5ff137210 */ /* 0x080fe40000ffe4ff */
[C---:B------:R-:W-:Y:S02]  /*247c0*/  IADD3 R98, P1, PT, R196.reuse, 0x99, RZ ;  /* 0x00000099c4627810 */ /* 0x040fe40007f3e0ff */
[-C--:B------:R-:W-:Y:S02]  /*247d0*/  IADD3.X R24, PT, PT, RZ, R197.reuse, RZ, P2, !PT ;  /* 0x000000c5ff187210 */ /* 0x080fe400017fe4ff */
[-C--:B------:R-:W-:Y:S02]  /*247e0*/  IADD3.X R17, PT, PT, RZ, R197.reuse, RZ, P0, !PT ;  /* 0x000000c5ff117210 */ /* 0x080fe400007fe4ff */
[----:B------:R-:W-:Y:S02]  /*247f0*/  IADD3.X R28, PT, PT, RZ, R197, RZ, P4, !PT ;  /* 0x000000c5ff1c7210 */ /* 0x000fe400027fe4ff */
[----:B------:R-:W-:-:S02]  /*24800*/  IADD3 R23, P2, PT, R196, 0x96, RZ ;  /* 0x00000096c4177810 */ /* 0x000fc40007f5e0ff */
[C---:B------:R-:W-:Y:S02]  /*24810*/  IADD3 R96, P0, PT, R196.reuse, 0x9b, RZ ;  /* 0x0000009bc4607810 */ /* 0x040fe40007f1e0ff */
[C---:B------:R-:W-:Y:S02]  /*24820*/  IADD3 R27, P4, PT, R196.reuse, 0x94, RZ ;  /* 0x00000094c41b7810 */ /* 0x040fe40007f9e0ff */
[-C--:B------:R-:W-:Y:S02]  /*24830*/  IADD3.X R93, PT, PT, RZ, R197.reuse, RZ, P1, !PT ;  /* 0x000000c5ff5d7210 */ /* 0x080fe40000ffe4ff */
[----:B------:R-:W-:Y:S02]  /*24840*/  IADD3 R92, P1, PT, R196, 0x9d, RZ ;  /* 0x0000009dc45c7810 */ /* 0x000fe40007f3e0ff */
[-C--:B------:R-:W-:Y:S02]  /*24850*/  IADD3.X R18, PT, PT, RZ, R197.reuse, RZ, P2, !PT ;  /* 0x000000c5ff127210 */ /* 0x080fe400017fe4ff */
[----:B------:R-:W-:-:S02]  /*24860*/  IADD3.X R89, PT, PT, RZ, R197, RZ, P0, !PT ;  /* 0x000000c5ff597210 */ /* 0x000fc400007fe4ff */
[-C--:B------:R-:W-:Y:S02]  /*24870*/  IADD3.X R20, PT, PT, RZ, R197.reuse, RZ, P4, !PT ;  /* 0x000000c5ff147210 */ /* 0x080fe400027fe4ff */
[C---:B------:R-:W-:Y:S02]  /*24880*/  IADD3 R97, P2, PT, R196.reuse, 0x9a, RZ ;  /* 0x0000009ac4617810 */ /* 0x040fe40007f5e0ff */
[C---:B------:R-:W-:Y:S02]  /*24890*/  IADD3 R88, P0, PT, R196.reuse, 0x9f, RZ ;  /* 0x0000009fc4587810 */ /* 0x040fe40007f1e0ff */
[C---:B------:R-:W-:Y:S02]  /*248a0*/  IADD3 R99, P4, PT, R196.reuse, 0x98, RZ ;  /* 0x00000098c4637810 */ /* 0x040fe40007f9e0ff */
[----:B------:R-:W-:Y:S02]  /*248b0*/  IADD3.X R85, PT, PT, RZ, R197, RZ, P1, !PT ;  /* 0x000000c5ff557210 */ /* 0x000fe40000ffe4ff */
        /* <DEDUP_REMOVED lines=56> */
[----:B--2---:R-:W-:Y:S02]  /*24c40*/  SHF.L.U32 R208, R208, 0x7, RZ ;  /* 0x00000007d0d07819 */ /* 0x004fe400000006ff */
[----:B------:R-:W-:Y:S02]  /*24c50*/  IADD3 R50, P1, PT, R196, 0xbc, RZ ;  /* 0x000000bcc4327810 */ /* 0x000fe40007f3e0ff */
[-C--:B------:R-:W-:Y:S02]  /*24c60*/  IADD3.X R107, PT, PT, RZ, R197.reuse, RZ, P2, !PT ;  /* 0x000000c5ff6b7210 */ /* 0x080fe400017fe4ff */
[-C--:B------:R-:W-:Y:S02]  /*24c70*/  IADD3.X R48, PT, PT, RZ, R197.reuse, RZ, P0, !PT ;  /* 0x000000c5ff307210 */ /* 0x080fe400007fe4ff */
[----:B------:R-:W-:-:S02]  /*24c80*/  IADD3.X R111, PT, PT, RZ, R197, RZ, P4, !PT ;  /* 0x000000c5ff6f7210 */ /* 0x000fc400027fe4ff */
[C---:B------:R-:W-:Y:S02]  /*24c90*/  IADD3 R4, P2, PT, R196.reuse, 0xbb, RZ ;  /* 0x000000bbc4047810 */ /* 0x040fe40007f5e0ff */
[----:B------:R-:W-:Y:S01]  /*24ca0*/  IADD3 R110, P4, PT, R196, 0xb8, RZ ;  /* 0x000000b8c46e7810 */ /* 0x000fe20007f9e0ff */
[----:B------:R-:W-:Y:S01]  /*24cb0*/  STL [R1+0x14], R50 ;  /* 0x0000143201007387 */ /* 0x000fe20000100800 */
[----:B------:R-:W-:Y:S02]  /*24cc0*/  LOP3.LUT R128, R208, 0x7f, R209, 0xf8, !PT ;  /* 0x0000007fd0807812 */ /* 0x000fe400078ef8d1 */
[-C--:B------:R-:W-:Y:S01]  /*24cd0*/  IADD3.X R103, PT, PT, RZ, R197.reuse, RZ, P2, !PT ;  /* 0x000000c5ff677210 */ /* 0x080fe200017fe4ff */
[----:B------:R0:W-:Y:S01]  /*24ce0*/  STL [R1+0x10], R48 ;  /* 0x0000103001007387 */ /* 0x0001e20000100800 */
[----:B------:R-:W-:Y:S02]  /*24cf0*/  IADD3.X R105, PT, PT, RZ, R197, RZ, P4, !PT ;  /* 0x000000c5ff697210 */ /* 0x000fe400027fe4ff */
[----:B------:R-:W-:-:S02]  /*24d00*/  ISETP.GT.U32.AND P4, PT, R4, R128, PT ;  /* 0x000000800400720c */ /* 0x000fc40003f84070 */
[C---:B------:R-:W-:Y:S02]  /*24d10*/  IADD3 R4, P0, PT, R196.reuse, 0xbd, RZ ;  /* 0x000000bdc4047810 */ /* 0x040fe40007f1e0ff */
[C---:B0-----:R-:W-:Y:S02]  /*24d20*/  IADD3 R48, P2, PT, R196.reuse, 0xbe, RZ ;  /* 0x000000bec4307810 */ /* 0x041fe40007f5e0ff */
[-C--:B------:R-:W-:Y:S02]  /*24d30*/  IADD3.X R50, PT, PT, RZ, R197.reuse, RZ, P1, !PT ;  /* 0x000000c5ff327210 */ /* 0x080fe40000ffe4ff */
[----:B------:R-:W-:Y:S01]  /*24d40*/  IADD3 R124, P1, PT, R196, 0xbf, RZ ;  /* 0x000000bfc47c7810 */ /* 0x000fe20007f3e0ff */
[----:B------:R0:W-:Y:S04]  /*24d50*/  STL [R1+0x30], R48 ;  /* 0x0000303001007387 */ /* 0x0001e80000100800 */
[----:B------:R2:W-:Y:S01]  /*24d60*/  STL [R1+0x1c], R50 ;  /* 0x00001c3201007387 */ /* 0x0005e20000100800 */
[----:B0-----:R-:W-:-:S03]  /*24d70*/  IADD3.X R48, PT, PT, RZ, R197, RZ, P0, !PT ;  /* 0x000000c5ff307210 */ /* 0x001fc600007fe4ff */
[----:B------:R0:W-:Y:S01]  /*24d80*/  STL [R1+0xc], R124 ;  /* 0x00000c7c01007387 */ /* 0x0001e20000100800 */
[----:B--2---:R-:W-:-:S03]  /*24d90*/  IADD3 R50, P0, PT, R196, 0xc0, RZ ;  /* 0x000000c0c4327810 */ /* 0x004fc60007f1e0ff */
[----:B------:R2:W-:Y:S01]  /*24da0*/  STL [R1+0x18], R48 ;  /* 0x0000183001007387 */ /* 0x0005e20000100800 */
[----:B0-----:R-:W-:-:S03]  /*24db0*/  IADD3.X R124, PT, PT, RZ, R197, RZ, P2, !PT ;  /* 0x000000c5ff7c7210 */ /* 0x001fc600017fe4ff */
[----:B------:R0:W-:Y:S01]  /*24dc0*/  STL [R1+0x8], R50 ;  /* 0x0000083201007387 */ /* 0x0001e20000100800 */
[----:B--2---:R-:W-:-:S03]  /*24dd0*/  IADD3 R48, P2, PT, R196, 0xc1, RZ ;  /* 0x000000c1c4307810 */ /* 0x004fc60007f5e0ff */
[----:B------:R-:W-:Y:S04]  /*24de0*/  STL [R1+0x2c], R124 ;  /* 0x00002c7c01007387 */ /* 0x000fe80000100800 */
[----:B------:R2:W-:Y:S01]  /*24df0*/  STL [R1], R48 ;  /* 0x0000003001007387 */ /* 0x0005e20000100800 */
[-C--:B------:R-:W-:Y:S02]  /*24e00*/  IADD3.X R247, PT, PT, RZ, R197.reuse, RZ, P2, !PT ;  /* 0x000000c5fff77210 */ /* 0x080fe400017fe4ff */
[-C--:B0-----:R-:W-:Y:S02]  /*24e10*/  IADD3.X R50, PT, PT, RZ, R197.reuse, RZ, P1, !PT ;  /* 0x000000c5ff327210 */ /* 0x081fe40000ffe4ff */
[----:B------:R-:W-:Y:S02]  /*24e20*/  IADD3 R249, P1, PT, R196, 0xc2, RZ ;  /* 0x000000c2c4f97810 */ /* 0x000fe40007f3e0ff */
[----:B--2---:R-:W-:-:S02]  /*24e30*/  IADD3.X R48, PT, PT, RZ, R197, RZ, P0, !PT ;  /* 0x000000c5ff307210 */ /* 0x004fc400007fe4ff */
[C---:B------:R-:W-:Y:S02]  /*24e40*/  IADD3 R248, P0, PT, R196.reuse, 0xc3, RZ ;  /* 0x000000c3c4f87810 */ /* 0x040fe40007f1e0ff */
[C---:B------:R-:W-:Y:S02]  /*24e50*/  IADD3 R246, P2, PT, R196.reuse, 0xc4, RZ ;  /* 0x000000c4c4f67810 */ /* 0x040fe40007f5e0ff */
[-C--:B------:R-:W-:Y:S02]  /*24e60*/  IADD3.X R243, PT, PT, RZ, R197.reuse, RZ, P0, !PT ;  /* 0x000000c5fff37210 */ /* 0x080fe400007fe4ff */
[C---:B------:R-:W-:Y:S02]  /*24e70*/  IADD3 R242, P0, PT, R196.reuse, 0xc6, RZ ;  /* 0x000000c6c4f27810 */ /* 0x040fe40007f1e0ff */
[----:B------:R-:W-:Y:S02]  /*24e80*/  IADD3.X R245, PT, PT, RZ, R197, RZ, P1, !PT ;  /* 0x000000c5fff57210 */ /* 0x000fe40000ffe4ff */
[----:B------:R-:W-:-:S02]  /*24e90*/  IADD3 R244, P1, PT, R196, 0xc5, RZ ;  /* 0x000000c5c4f47810 */ /* 0x000fc40007f3e0ff */
[-C--:B------:R-:W-:Y:S02]  /*24ea0*/  IADD3.X R241, PT, PT, RZ, R197.reuse, RZ, P2, !PT ;  /* 0x000000c5fff17210 */ /* 0x080fe400017fe4ff */
[-C--:B------:R-:W-:Y:S02]  /*24eb0*/  IADD3.X R237, PT, PT, RZ, R197.reuse, RZ, P0, !PT ;  /* 0x000000c5ffed7210 */ /* 0x080fe400007fe4ff */
[C---:B------:R-:W-:Y:S02]  /*24ec0*/  IADD3 R240, P2, PT, R196.reuse, 0xc7, RZ ;  /* 0x000000c7c4f07810 */ /* 0x040fe40007f5e0ff */
        /* <DEDUP_REMOVED lines=18> */
[C---:B------:R-:W-:Y:S01]  /*24ff0*/  IADD3 R218, P0, PT, R196.reuse, 0xd2, RZ ;  /* 0x000000d2c4da7810 */ /* 0x040fe20007f1e0ff */
[----:B------:R1:W-:Y:S01]  /*25000*/  STL [R1+0x28], R50 ;  /* 0x0000283201007387 */ /* 0x0003e20000100800 */
[-C--:B------:R-:W-:Y:S02]  /*25010*/  IADD3.X R221, PT, PT, RZ, R197.reuse, RZ, P1, !PT ;  /* 0x000000c5ffdd7210 */ /* 0x080fe40000ffe4ff */
[----:B------:R-:W-:Y:S01]  /*25020*/  IADD3 R220, P1, PT, R196, 0xd1, RZ ;  /* 0x000000d1c4dc7810 */ /* 0x000fe20007f3e0ff */
[----:B------:R1:W-:Y:S01]  /*25030*/  STL [R1+0x4], R48 ;  /* 0x0000043001007387 */ /* 0x0003e20000100800 */
[----:B------:R-:W-:-:S02]  /*25040*/  IADD3.X R217, PT, PT, RZ, R197, RZ, P2, !PT ;  /* 0x000000c5ffd97210 */ /* 0x000fc400017fe4ff */
[----:B------:R-:W-:Y:S02]  /*25050*/  IADD3.X R213, PT, PT, RZ, R197, RZ, P0, !PT ;  /* 0x000000c5ffd57210 */ /* 0x000fe400007fe4ff */
[C---:B------:R-:W-:Y:S02]  /*25060*/  IADD3 R216, P2, PT, R196.reuse, 0xd3, RZ ;  /* 0x000000d3c4d87810 */ /* 0x040fe40007f5e0ff */
[----:B------:R-:W-:Y:S01]  /*25070*/  IADD3 R212, P0, PT, R196, 0xd5, RZ ;  /* 0x000000d5c4d47810 */ /* 0x000fe20007f1e0ff */
[----:B------:R-:W-:-:S04]  /*25080*/  @!UP0 UIADD3 UR70, UPT, UPT, -UR70, 0x100000, URZ ;  /* 0x0010000046468890 */ /* 0x000fc8000fffe1ff */
[----:B------:R-:W-:Y:S02]  /*25090*/  @!UP0 USHF.L.U32 UR71, UR70, 0xb, URZ ;  /* 0x0000000b46478899 */ /* 0x000fe400080006ff */
[----:B------:R-:W-:Y:S01]  /*250a0*/  @!UP0 USHF.L.U32 UR70, UR70, 0x1, URZ ;  /* 0x0000000146468899 */ /* 0x000fe200080006ff */
[-C--:B------:R-:W-:Y:S02]  /*250b0*/  IADD3.X R215, PT, PT, RZ, R197.reuse, RZ, P1, !PT ;  /* 0x000000c5ffd77210 */ /* 0x080fe40000ffe4ff */
[C---:B------:R-:W-:Y:S02]  /*250c0*/  IADD3 R214, P1, PT, R196.reuse, 0xd4, RZ ;  /* 0x000000d4c4d67810 */ /* 0x040fe40007f3e0ff */
[-C--:B------:R-:W-:Y:S02]  /*250d0*/  IADD3.X R211, PT, PT, RZ, R197.reuse, RZ, P2, !PT ;  /* 0x000000c5ffd37210 */ /* 0x080fe400017fe4ff */
[----:B------:R-:W-:Y:S02]  /*250e0*/  IADD3.X R194, PT, PT, RZ, R197, RZ, P0, !PT ;  /* 0x000000c5ffc27210 */ /* 0x000fe400007fe4ff */
[----:B------:R-:W-:-:S02]  /*250f0*/  IADD3 R210, P2, PT, R196, 0xd6, RZ ;  /* 0x000000d6c4d27810 */ /* 0x000fc40007f5e0ff */
[C---:B------:R-:W-:Y:S01]  /*25100*/  IADD3 R193, P0, PT, R196.reuse, 0xd8, RZ ;  /* 0x000000d8c4c17810 */ /* 0x040fe20007f1e0ff */
[----:B------:R-:W0:Y:S02]  /*25110*/  FENCE.VIEW.ASYNC.S ;  /* 0x00000000000073c6 */ /* 0x000e240000000000 */
[----:B0-----:R1:W0:Y:S01]  /*25120*/  @!UP1 SYNCS.EXCH.64 URZ, [UR4+0x40010], UR70 ;  /* 0x0400104604ff95b2 */ /* 0x0012220008000100 */
[-C--:B------:R-:W-:Y:S01]  /*25130*/  IADD3.X R198, PT, PT, RZ, R197.reuse, RZ, P1, !PT ;  /* 0x000000c5ffc67210 */ /* 0x080fe20000ffe4ff */
[----:B0-----:R-:W-:Y:S01]  /*25140*/  BAR.SYNC.DEFER_BLOCKING 0x0 ;  /* 0x0000000000007b1d */ /* 0x001fe20000010000 */
[----:B------:R-:W-:Y:S02]  /*25150*/  IADD3 R195, P1, PT, R196, 0xd7, RZ ;  /* 0x000000d7c4c37810 */ /* 0x000fe40007f3e0ff */
[-C--:B------:R-:W-:Y:S02]  /*25160*/  IADD3.X R192, PT, PT, RZ, R197.reuse, RZ, P2, !PT ;  /* 0x000000c5ffc07210 */ /* 0x080fe400017fe4ff */
[----:B------:R-:W-:-:S02]  /*25170*/  IADD3.X R188, PT, PT, RZ, R197, RZ, P0, !PT ;  /* 0x000000c5ffbc7210 */ /* 0x000fc400007fe4ff */
[C---:B------:R-:W-:Y:S02]  /*25180*/  IADD3 R191, P2, PT, R196.reuse, 0xd9, RZ ;  /* 0x000000d9c4bf7810 */ /* 0x040fe40007f5e0ff */
[C---:B------:R-:W-:Y:S02]  /*25190*/  IADD3 R187, P0, PT, R196.reuse, 0xdb, RZ ;  /* 0x000000dbc4bb7810 */ /* 0x040fe40007f1e0ff */
[-C--:B------:R-:W-:Y:S02]  /*251a0*/  IADD3.X R190, PT, PT, RZ, R197.reuse, RZ, P1, !PT ;  /* 0x000000c5ffbe7210 */ /* 0x080fe40000ffe4ff */
        /* <DEDUP_REMOVED lines=8> */
[----:B------:R-:W-:Y:S01]  /*25230*/  IADD3.X R179, PT, PT, RZ, R197, RZ, P0, !PT ;  /* 0x000000c5ffb37210 */ /* 0x000fe200007fe4ff */
[----:B-1----:R-:W-:Y:S08]  /*25240*/  @P3 BRA `(.L_x_14) ;  /* 0x0000000000b43947 */ /* 0x002ff00003800000 */
[----:B------:R-:W2:Y:S04]  /*25250*/  LDL R48, [R1+0x980] ;  /* 0x0009800001307983 */ /* 0x000ea80000100800 */
[----:B------:R-:W3:Y:S01]  /*25260*/  LDL R50, [R1+0x984] ;  /* 0x0009840001327983 */ /* 0x000ee20000100800 */
[----:B------:R-:W-:Y:S02]  /*25270*/  MOV.SPILL R124, UR5 ;  /* 0x00000005007c7c02 */ /* 0x000fe40009000f00 */
[----:B------:R-:W-:Y:S01]  /*25280*/  MOV.SPILL R125, UR4 ;  /* 0x00000004007d7c02 */ /* 0x000fe20009000f00 */
[----:B------:R-:W4:Y:S01]  /*25290*/  LDL R126, [R1+0x105c] ;  /* 0x00105c00017e7983 */ /* 0x000f220000100800 */
[----:B------:R-:W-:-:S13]  /*252a0*/  ELECT P0, URZ, PT ;  /* 0x0000000000ff782f */ /* 0x000fda0003800000 */
[----:B------:R-:W-:Y:S02]  /*252b0*/  @P0 MOV R49, 0x40004040 ;  /* 0x4000404000310802 */ /* 0x000fe40000000f00 */
[----:B------:R-:W-:Y:S02]  /*252c0*/  @P0 MOV R51, 0x40004040 ;  /* 0x4000404000330802 */ /* 0x000fe40000000f00 */
[----:B------:R-:W-:Y:S02]  /*252d0*/  @P0 R2UR UR71, R49 ;  /* 0x00000000314702ca */ /* 0x000fe400000e0000 */
[----:B------:R-:W-:Y:S01]  /*252e0*/  @P0 R2UR UR73, R51 ;  /* 0x00000000334902ca */ /* 0x000fe200000e0000 */
[----:B------:R-:W-:Y:S01]  /*252f0*/  UMOV UR4, 0x0 ;  /* 0x0000000000047882 */ /* 0x000fe20000000000 */
[----:B------:R-:W-:Y:S01]  /*25300*/  UMOV UR5, 0x8208490 ;  /* 0x0820849000057882 */ /* 0x000fe20000000000 */
[----:B------:R-:W-:Y:S01]  /*25310*/  HFMA2 R49, -RZ, RZ, 0, 0 ;  /* 0x00000000ff317431 */ /* 0x000fe200000001ff */
[----:B--2---:R-:W-:-:S13]  /*25320*/  R2UR UR70, R48 ;  /* 0x00000000304672ca */ /* 0x004fda00000e0000 */
[----:B------:R-:W-:Y:S02]  /*25330*/  MOV R48, UR70 ;  /* 0x0000004600307c02 */ /* 0x000fe40008000f00 */
[----:B---3--:R-:W-:-:S13]  /*25340*/  R2UR UR70, R50 ;  /* 0x00000000324672ca */ /* 0x008fda00000e0000 */
[----:B------:R-:W-:Y:S02]  /*25350*/  MOV R50, UR70 ;  /* 0x0000004600327c02 */ /* 0x000fe40008000f00 */
[----:B------:R-:W-:Y:S02]  /*25360*/  @P0 R2UR UR70, R48 ;  /* 0x00000000304602ca */ /* 0x000fe400000e0000 */
[----:B------:R-:W-:Y:S02]  /*25370*/  @P0 R2UR UR72, R50 ;  /* 0x00000000324802ca */ /* 0x000fe400000e0000 */
[----:B----4-:R-:W-:-:S11]  /*25380*/  IADD3 R48, PT, PT, R126, 0x40010, RZ ;  /* 0x000400107e307810 */ /* 0x010fd60007ffe0ff */
[----:B------:R0:W-:Y:S02]  /*25390*/  UTCHMMA gdesc[UR70], gdesc[UR72], tmem[UR74], tmem[UR4], idesc[UR5], !UPT ;  /* 0x00ff0448460075ea */ /* 0x0001e4000f80004a */
[----:B0-----:R-:W-:Y:S01]  /*253a0*/  UMOV UR70, 0x0 ;  /* 0x0000000000467882 */ /* 0x001fe20000000000 */
[----:B------:R-:W-:Y:S01]  /*253b0*/  UMOV UR71, 0x8208490 ;  /* 0x0820849000477882 */ /* 0x000fe20000000000 */
[----:B------:R-:W-:Y:S01]  /*253c0*/  UMOV UR72, 0x0 ;  /* 0x0000000000487882 */ /* 0x000fe20000000000 */
[----:B------:R-:W-:Y:S01]  /*253d0*/  UMOV UR73, 0x8208490 ;  /* 0x0820849000497882 */ /* 0x000fe20000000000 */
[----:B------:R-:W-:Y:S01]  /*253e0*/  UTCHMMA gdesc[UR40], gdesc[UR10], tmem[UR74], tmem[UR70], idesc[UR71], UPT ;  /* 0x00ff460a280075ea */ /* 0x000fe2000b80004a */
        /* <DEDUP_REMOVED lines=11> */
[----:B------:R-:W-:Y:S01]  /*254a0*/  @P0 MOV R48, R48 ;  /* 0x0000003000300202 */ /* 0x000fe20000000f00 */
[----:B------:R-:W-:Y:S01]  /*254b0*/  UTCHMMA gdesc[UR36], gdesc[UR64], tmem[UR74], tmem[UR70], idesc[UR71], UPT ;  /* 0x00ff4640240075ea */ /* 0x000fe2000b80004a */
[----:B------:R-:W-:Y:S01]  /*254c0*/  UTCHMMA gdesc[UR38], gdesc[UR66], tmem[UR74], tmem[UR72], idesc[UR73], UPT ;  /* 0x00ff4842260075ea */ /* 0x000fe2000b80004a */
[----:B------:R0:W-:Y:S02]  /*254d0*/  UTCHMMA gdesc[UR42], gdesc[UR68], tmem[UR74], tmem[UR70], idesc[UR71], UPT ;  /* 0x00ff46442a0075ea */ /* 0x0001e4000b80004a */
[----:B0-----:R-:W-:-:S02]  /*254e0*/  @P0 R2UR UR70, R48 ;  /* 0x00000000304602ca */ /* 0x001fc400000e0000 */
[----:B------:R-:W-:-:S11]  /*254f0*/  R2UR.FILL UR5, R124 ;  /* 0x000000007c0572ca */ /* 0x000fd600004e0000 */
[----:B------:R0:W-:Y:S01]  /*25500*/  UTCBAR [UR70], URZ ;  /* 0x000000ff460073e9 */ /* 0x0001e200080000ff */
[----:B------:R-:W-:-:S15]  /*25510*/  R2UR.FILL UR4, R125 ;  /* 0x000000007d0472ca */ /* 0x000fde00004e0000 */
.L_x_14:
[C---:B------:R-:W-:Y:S01]  /*25520*/  IADD3 R178, P2, PT, R196.reuse, 0xdf, RZ ;  /* 0x000000dfc4b27810 */ /* 0x040fe20007f5e0ff */
[----:B------:R-:W1:Y:S01]  /*25530*/  SYNCS.PHASECHK.TRANS64.TRYWAIT P0, [UR4+0x40010], RZ ;  /* 0x040010ffff0075a7 */ /* 0x000e620008001104 */
[-C--:B------:R-:W-:Y:S02]  /*25540*/  IADD3.X R177, PT, PT, RZ, R197.reuse, RZ, P1, !PT ;  /* 0x000000c5ffb17210 */ /* 0x080fe40000ffe4ff */
[C---:B------:R-:W-:Y:S02]  /*25550*/  IADD3 R176, P1, PT, R196.reuse, 0xe0, RZ ;  /* 0x000000e0c4b07810 */ /* 0x040fe40007f3e0ff */
[-C--:B------:R-:W-:Y:S02]  /*25560*/  IADD3.X R175, PT, PT, RZ, R197.reuse, RZ, P2, !PT ;  /* 0x000000c5ffaf7210 */ /* 0x080fe400017fe4ff */
[----:B------:R-:W-:Y:S02]  /*25570*/  IADD3 R174, P2, PT, R196, 0xe1, RZ ;  /* 0x000000e1c4ae7810 */ /* 0x000fe40007f5e0ff */
[----:B------:R-:W-:-:S02]  /*25580*/  IADD3.X R173, PT, PT, RZ, R197, RZ, P1, !PT ;  /* 0x000000c5ffad7210 */ /* 0x000fc40000ffe4ff */
[C---:B------:R-:W-:Y:S02]  /*25590*/  IADD3 R172, P1, PT, R196.reuse, 0xe2, RZ ;  /* 0x000000e2c4ac7810 */ /* 0x040fe40007f3e0ff */
[-C--:B------:R-:W-:Y:S02]  /*255a0*/  IADD3.X R171, PT, PT, RZ, R197.reuse, RZ, P2, !PT ;  /* 0x000000c5ffab7210 */ /* 0x080fe400017fe4ff */
[C---:B------:R-:W-:Y:S02]  /*255b0*/  IADD3 R170, P2, PT, R196.reuse, 0xe3, RZ ;  /* 0x000000e3c4aa7810 */ /* 0x040fe40007f5e0ff */
[-C--:B------:R-:W-:Y:S02]  /*255c0*/  IADD3.X R50, PT, PT, RZ, R197.reuse, RZ, P1, !PT ;  /* 0x000000c5ff327210 */ /* 0x080fe40000ffe4ff */
[C---:B------:R-:W-:Y:S02]  /*255d0*/  IADD3 R49, P1, PT, R196.reuse, 0xe4, RZ ;  /* 0x000000e4c4317810 */ /* 0x040fe40007f3e0ff */
[----:B------:R-:W-:Y:S01]  /*255e0*/  IADD3.X R48, PT, PT, RZ, R197, RZ, P2, !PT ;  /* 0x000000c5ff307210 */ /* 0x000fe200017fe4ff */
[----:B------:R2:W-:Y:S01]  /*255f0*/  STL [R1+0x24], R50 ;  /* 0x0000243201007387 */ /* 0x0005e20000100800 */
[----:B------:R-:W-:-:S03]  /*25600*/  IADD3 R169, P2, PT, R196, 0xe5, RZ ;  /* 0x000000e5c4a97810 */ /* 0x000fc60007f5e0ff */
[----:B------:R3:W-:Y:S04]  /*25610*/  STL [R1+0x40], R49 ;  /* 0x0000403101007387 */ /* 0x0007e80000100800 */
[----:B------:R4:W-:Y:S01]  /*25620*/  STL [R1+0x20], R48 ;  /* 0x0000203001007387 */ /* 0x0009e20000100800 */
[-C--:B--2---:R-:W-:Y:S02]  /*25630*/  IADD3.X R50, PT, PT, RZ, R197.reuse, RZ, P2, !PT ;  /* 0x000000c5ff327210 */ /* 0x084fe400017fe4ff */
[----:B---3--:R-:W-:Y:S02]  /*25640*/  IADD3.X R49, PT, PT, RZ, R197, RZ, P1, !PT ;  /* 0x000000c5ff317210 */ /* 0x008fe40000ffe4ff */
[----:B----4-:R-:W-:-:S03]  /*25650*/  IADD3 R48, P1, PT, R196, 0xe6, RZ ;  /* 0x000000e6c4307810 */ /* 0x010fc60007f3e0ff */
[----:B------:R2:W-:Y:S04]  /*25660*/  STL [R1+0x44], R49 ;  /* 0x0000443101007387 */ /* 0x0005e80000100800 */
[----:B------:R3:W-:Y:S04]  /*25670*/  STL [R1+0x50], R48 ;  /* 0x0000503001007387 */ /* 0x0007e80000100800 */
[----:B------:R4:W-:Y:S01]  /*25680*/  STL [R1+0x3c], R50 ;  /* 0x00003c3201007387 */ /* 0x0009e20000100800 */
[----:B--2---:R-:W-:Y:S02]  /*25690*/  IADD3 R49, P2, PT, R196, 0xe7, RZ ;  /* 0x000000e7c4317810 */ /* 0x004fe40007f5e0ff */
[----:B---3--:R-:W-:-:S03]  /*256a0*/  IADD3.X R48, PT, PT, RZ, R197, RZ, P1, !PT ;  /* 0x000000c5ff307210 */ /* 0x008fc60000ffe4ff */
[----:B------:R2:W-:Y:S01]  /*256b0*/  STL [R1+0x4c], R49 ;  /* 0x00004c3101007387 */ /* 0x0005e20000100800 */
[----:B----4-:R-:W-:-:S03]  /*256c0*/  IADD3 R50, P1, PT, R196, 0xe8, RZ ;  /* 0x000000e8c4327810 */ /* 0x010fc60007f3e0ff */
[----:B------:R3:W-:Y:S04]  /*256d0*/  STL [R1+0x54], R48 ;  /* 0x0000543001007387 */ /* 0x0007e80000100800 */
[----:B------:R4:W-:Y:S01]  /*256e0*/  STL [R1+0x64], R50 ;  /* 0x0000643201007387 */ /* 0x0009e20000100800 */
[----:B--2---:R-:W-:Y:S02]  /*256f0*/  IADD3.X R49, PT, PT, RZ, R197, RZ, P2, !PT ;  /* 0x000000c5ff317210 */ /* 0x004fe400017fe4ff */
[----:B---3--:R-:W-:-:S03]  /*25700*/  IADD3 R48, P2, PT, R196, 0xe9, RZ ;  /* 0x000000e9c4307810 */ /* 0x008fc60007f5e0ff */
[----:B------:R2:W-:Y:S01]  /*25710*/  STL [R1+0x68], R49 ;  /* 0x0000683101007387 */ /* 0x0005e20000100800 */
[----:B----4-:R-:W-:-:S03]  /*25720*/  IADD3.X R50, PT, PT, RZ, R197, RZ, P1, !PT ;  /* 0x000000c5ff327210 */ /* 0x010fc60000ffe4ff */
        /* <DEDUP_REMOVED lines=13> */
[----:B------:R-:W-:Y:S01]  /*25800*/  STL [R1+0x58], R50 ;  /* 0x0000583201007387 */ /* 0x000fe20000100800 */
[----:B--2---:R-:W-:Y:S02]  /*25810*/  IADD3 R49, P2, PT, R196, 0xed, RZ ;  /* 0x000000edc4317810 */ /* 0x004fe40007f5e0ff */
[----:B---3--:R-:W-:-:S03]  /*25820*/  IADD3.X R48, PT, PT, RZ, R197, RZ, P1, !PT ;  /* 0x000000c5ff307210 */ /* 0x008fc60000ffe4ff */
[----:B------:R-:W-:Y:S01]  /*25830*/  STL [R1+0x34], R49 ;  /* 0x0000343101007387 */ /* 0x000fe20000100800 */
[C---:B------:R-:W-:Y:S02]  /*25840*/  IADD3 R168, P1, PT, R196.reuse, 0xee, RZ ;  /* 0x000000eec4a87810 */ /* 0x040fe40007f3e0ff */
[-C--:B------:R-:W-:Y:S01]  /*25850*/  IADD3.X R167, PT, PT, RZ, R197.reuse, RZ, P2, !PT ;  /* 0x000000c5ffa77210 */ /* 0x080fe200017fe4ff */
[----:B------:R2:W-:Y:S01]  /*25860*/  STL [R1+0x48], R48 ;  /* 0x0000483001007387 */ /* 0x0005e20000100800 */
        /* <DEDUP_REMOVED lines=32> */
[----:B--2---:R-:W-:Y:S02]  /*25a70*/  IADD3 R48, P2, PT, R196, 0xff, RZ ;  /* 0x000000ffc4307810 */ /* 0x004fe40007f5e0ff */
[----:B------:R-:W-:-:S02]  /*25a80*/  IADD3.X R134, PT, PT, RZ, R197, RZ, P1, !PT ;  /* 0x000000c5ff867210 */ /* 0x000fc40000ffe4ff */
[----:B------:R-:W-:Y:S02]  /*25a90*/  IADD3 R196, P1, PT, R196, 0x80, RZ ;  /* 0x00000080c4c47810 */ /* 0x000fe40007f3e0ff */
[-C--:B------:R-:W-:Y:S02]  /*25aa0*/  IADD3.X R133, PT, PT, RZ, R197.reuse, RZ, P2, !PT ;  /* 0x000000c5ff857210 */ /* 0x080fe400017fe4ff */
[----:B------:R-:W-:Y:S02]  /*25ab0*/  IADD3.X R197, PT, PT, RZ, R197, RZ, P1, !PT ;  /* 0x000000c5ffc57210 */ /* 0x000fe40000ffe4ff */
[-C--:B------:R-:W-:Y:S02]  /*25ac0*/  ISETP.GT.U32.AND P2, PT, R108, R128.reuse, PT ;  /* 0x000000806c00720c */ /* 0x080fe40003f44070 */
[----:B------:R-:W-:Y:S01]  /*25ad0*/  ISETP.GT.U32.AND P1, PT, R110, R128, PT ;  /* 0x000000806e00720c */ /* 0x000fe20003f24070 */
[----:B-1----:R-:W-:-:S12]  /*25ae0*/  @!P0 BRA `(.L_x_15) ;  /* 0x0000015000888947 */ /* 0x002fd80003800000 */
.L_x_24:
[----:B-----5:R-:W-:Y:S01]  /*25af0*/  LOP3.LUT R199, R199, 0xfdffffff, RZ, 0xc0, !PT ;  /* 0xfdffffffc7c77812 */ /* 0x020fe200078ec0ff */
[----:B------:R-:W-:Y:S01]  /*25b00*/  BAR.SYNC.DEFER_BLOCKING 0x0 ;  /* 0x0000000000007b1d */ /* 0x000fe20000010000 */
[----:B------:R-:W-:Y:S02]  /*25b10*/  ISETP.GT.U32.AND.EX P4, PT, R103, RZ, PT, P4 ;  /* 0x000000ff6700720c */ /* 0x000fe40003f84140 */
[----:B------:R-:W-:Y:S02]  /*25b20*/  @P3 LOP3.LUT R199, R199, 0x2000000, RZ, 0xfc, !PT ;  /* 0x02000000c7c73812 */ /* 0x000fe400078efcff */
[----:B------:R-:W-:-:S03]  /*25b30*/  ISETP.GT.U32.AND.EX P3, PT, R104, RZ, PT, P2 ;  /* 0x000000ff6800720c */ /* 0x000fc60003f64120 */
[----:B------:R-:W1:Y:S01]  /*25b40*/  LDC R132, c[0x0][0x3a8] ;  /* 0x0000ea00ff847b82 */ /* 0x000e620000000800 */
[----:B------:R-:W-:Y:S02]  /*25b50*/  LOP3.LUT R199, R199, 0xfbffffff, RZ, 0xc0, !PT ;  /* 0xfbffffffc7c77812 */ /* 0x000fe400078ec0ff */
[----:B------:R-:W-:Y:S02]  /*25b60*/  LOP3.LUT R49, R208, 0x7f, R209, 0xf8, !PT ;  /* 0x0000007fd0317812 */ /* 0x000fe400078ef8d1 */
[----:B------:R-:W-:Y:S02]  /*25b70*/  LOP3.LUT R199, R199, 0xffbfffff, RZ, 0xc0, !PT ;  /* 0xffbfffffc7c77812 */ /* 0x000fe400078ec0ff */
[----:B------:R-:W-:Y:S02]  /*25b80*/  ISETP.GT.U32.AND.EX P1, PT, R105, RZ, PT, P1 ;  /* 0x000000ff6900720c */ /* 0x000fe40003f24110 */
[----:B------:R-:W-:Y:S02]  /*25b90*/  @P4 LOP3.LUT R199, R199, 0x400000, RZ, 0xfc, !PT ;  /* 0x00400000c7c74812 */ /* 0x000fe400078efcff */
[----:B------:R-:W-:-:S02]  /*25ba0*/  ISETP.GT.U32.AND P0, PT, R112, R49, PT ;  /* 0x000000317000720c */ /* 0x000fc40003f04070 */
[----:B------:R-:W-:Y:S02]  /*25bb0*/  @P3 LOP3.LUT R199, R199, 0x4000000, RZ, 0xfc, !PT ;  /* 0x04000000c7c73812 */ /* 0x000fe400078efcff */
[----:B------:R-:W-:Y:S02]  /*25bc0*/  ISETP.GT.U32.AND.EX P2, PT, R106, RZ, PT, P0 ;  /* 0x000000ff6a00720c */ /* 0x000fe40003f44100 */
[----:B------:R-:W-:Y:S02]  /*25bd0*/  LOP3.LUT R199, R199, 0xffefffff, RZ, 0xc0, !PT ;  /* 0xffefffffc7c77812 */ /* 0x000fe400078ec0ff */
[----:B------:R-:W-:Y:S02]  /*25be0*/  ISETP.GT.U32.AND P0, PT, R114, R49, PT ;  /* 0x000000317200720c */ /* 0x000fe40003f04070 */
[----:B------:R-:W-:Y:S02]  /*25bf0*/  @P1 LOP3.LUT R199, R199, 0x100000, RZ, 0xfc, !PT ;  /* 0x00100000c7c71812 */ /* 0x000fe400078efcff */
[----:B------:R-:W-:-:S02]  /*25c00*/  ISETP.GT.U32.AND.EX P1, PT, R107, RZ, PT, P0 ;  /* 0x000000ff6b00720c */ /* 0x000fc40003f24100 */
[----:B------:R-:W-:Y:S02]  /*25c10*/  LOP3.LUT R199, R199, 0xfff7ffff, RZ, 0xc0, !PT ;  /* 0xfff7ffffc7c77812 */ /* 0x000fe400078ec0ff */
[-C--:B------:R-:W-:Y:S02]  /*25c20*/  ISETP.GT.U32.AND P0, PT, R116, R49.reuse, PT ;  /* 0x000000317400720c */ /* 0x080fe40003f04070 */
[----:B------:R-:W-:Y:S02]  /*25c30*/  @P2 LOP3.LUT R199, R199, 0x80000, RZ, 0xfc, !PT ;  /* 0x00080000c7c72812 */ /* 0x000fe400078efcff */
[----:B------:R-:W-:Y:S02]  /*25c40*/  ISETP.GT.U32.AND.EX P3, PT, R109, RZ, PT, P0 ;  /* 0x000000ff6d00720c */ /* 0x000fe40003f64100 */
[----:B------:R-:W-:Y:S02]  /*25c50*/  LOP3.LUT R199, R199, 0xfffbffff, RZ, 0xc0, !PT ;  /* 0xfffbffffc7c77812 */ /* 0x000fe400078ec0ff */
[----:B------:R-:W-:-:S02]  /*25c60*/  ISETP.GT.U32.AND P0, PT, R118, R49, PT ;  /* 0x000000317600720c */ /* 0x000fc40003f04070 */
[----:B------:R-:W-:Y:S02]  /*25c70*/  @P1 LOP3.LUT R199, R199, 0x40000, RZ, 0xfc, !PT ;  /* 0x00040000c7c71812 */ /* 0x000fe400078efcff */
[----:B------:R-:W-:Y:S02]  /*25c80*/  LOP3.LUT R250, R250, 0xfffffffe, RZ, 0xc0, !PT ;  /* 0xfffffffefafa7812 */ /* 0x000fe400078ec0ff */
[----:B------:R-:W-:Y:S02]  /*25c90*/  LOP3.LUT R199, R199, 0xf7ffffff, RZ, 0xc0, !PT ;  /* 0xf7ffffffc7c77812 */ /* 0x000fe400078ec0ff */
[----:B------:R-:W-:Y:S02]  /*25ca0*/  LOP3.LUT R251, R251, 0xffdfffff, RZ, 0xc0, !PT ;  /* 0xffdffffffbfb7812 */ /* 0x000fe400078ec0ff */
[----:B------:R-:W-:Y:S02]  /*25cb0*/  @P3 LOP3.LUT R199, R199, 0x8000000, RZ, 0xfc, !PT ;  /* 0x08000000c7c73812 */ /* 0x000fe400078efcff */
[----:B------:R-:W-:-:S02]  /*25cc0*/  ISETP.GT.U32.AND.EX P3, PT, R111, RZ, PT, P0 ;  /* 0x000000ff6f00720c */ /* 0x000fc40003f64100 */
[----:B------:R-:W-:Y:S02]  /*25cd0*/  LOP3.LUT R199, R199, 0xefffffff, RZ, 0xc0, !PT ;  /* 0xefffffffc7c77812 */ /* 0x000fe400078ec0ff */
[-C--:B------:R-:W-:Y:S02]  /*25ce0*/  ISETP.GT.U32.AND P0, PT, R120, R49.reuse, PT ;  /* 0x000000317800720c */ /* 0x080fe40003f04070 */
[----:B------:R-:W-:Y:S02]  /*25cf0*/  LOP3.LUT R252, R252, 0xfffffffe, RZ, 0xc0, !PT ;  /* 0xfffffffefcfc7812 */ /* 0x000fe400078ec0ff */
[-C--:B------:R-:W-:Y:S02]  /*25d00*/  ISETP.GT.U32.AND P4, PT, R14, R49.reuse, PT ;  /* 0x000000310e00720c */ /* 0x080fe40003f84070 */
[-C--:B------:R-:W-:Y:S02]  /*25d10*/  ISETP.GT.U32.AND P5, PT, R15, R49.reuse, PT ;  /* 0x000000310f00720c */ /* 0x080fe40003fa4070 */
[----:B------:R-:W-:-:S02]  /*25d20*/  ISETP.GT.U32.AND P6, PT, R16, R49, PT ;  /* 0x000000311000720c */ /* 0x000fc40003fc4070 */
[----:B------:R-:W-:Y:S02]  /*25d30*/  @P3 LOP3.LUT R199, R199, 0x10000000, RZ, 0xfc, !PT ;  /* 0x10000000c7c73812 */ /* 0x000fe400078efcff */
[----:B------:R-:W-:Y:S02]  /*25d40*/  ISETP.GT.U32.AND.EX P3, PT, R113, RZ, PT, P0 ;  /* 0x000000ff7100720c */ /* 0x000fe40003f64100 */
[----:B------:R-:W-:Y:S02]  /*25d50*/  LOP3.LUT R199, R199, 0xdfffffff, RZ, 0xc0, !PT ;  /* 0xdfffffffc7c77812 */ /* 0x000fe400078ec0ff */
[----:B------:R-:W-:Y:S02]  /*25d60*/  ISETP.GT.U32.AND P0, PT, R121, R49, PT ;  /* 0x000000317900720c */ /* 0x000fe40003f04070 */
[----:B------:R-:W-:Y:S02]  /*25d70*/  ISETP.GT.U32.AND.EX P4, PT, R8, RZ, PT, P4 ;  /* 0x000000ff0800720c */ /* 0x000fe40003f84140 */
[----:B------:R-:W-:-:S02]  /*25d80*/  ISETP.GT.U32.AND.EX P5, PT, R10, RZ, PT, P5 ;  /* 0x000000ff0a00720c */ /* 0x000fc40003fa4150 */
[----:B------:R-:W-:-:S03]  /*25d90*/  ISETP.GT.U32.AND.EX P6, PT, R12, RZ, PT, P6 ;  /* 0x000000ff0c00720c */ /* 0x000fc60003fc4160 */
[----:B------:R-:W-:Y:S02]  /*25da0*/  @P3 LOP3.LUT R199, R199, 0x20000000, RZ, 0xfc, !PT ;  /* 0x20000000c7c73812 */ /* 0x000fe400078efcff */
[----:B------:R-:W-:Y:S02]  /*25db0*/  ISETP.GT.U32.AND.EX P3, PT, R115, RZ, PT, P0 ;  /* 0x000000ff7300720c */ /* 0x000fe40003f64100 */
[----:B------:R-:W-:Y:S02]  /*25dc0*/  LOP3.LUT R199, R199, 0xbfffffff, RZ, 0xc0, !PT ;  /* 0xbfffffffc7c77812 */ /* 0x000fe400078ec0ff */
[----:B------:R-:W-:-:S09]  /*25dd0*/  ISETP.GT.U32.AND P0, PT, R122, R49, PT ;  /* 0x000000317a00720c */ /* 0x000fd20003f04070 */
[----:B------:R-:W-:Y:S02]  /*25de0*/  @P3 LOP3.LUT R199, R199, 0x40000000, RZ, 0xfc, !PT ;  /* 0x40000000c7c73812 */ /* 0x000fe400078efcff */
[----:B------:R-:W-:Y:S02]  /*25df0*/  ISETP.GT.U32.AND.EX P3, PT, R117, RZ, PT, P0 ;  /* 0x000000ff7500720c */ /* 0x000fe40003f64100 */
[----:B------:R-:W-:Y:S02]  /*25e00*/  LOP3.LUT R199, R199, 0x7fffffff, RZ, 0xc0, !PT ;  /* 0x7fffffffc7c77812 */ /* 0x000fe400078ec0ff */
[----:B------:R-:W-:-:S09]  /*25e10*/  ISETP.GT.U32.AND P0, PT, R123, R49, PT ;  /* 0x000000317b00720c */ /* 0x000fd20003f04070 */
[----:B------:R-:W-:Y:S02]  /*25e20*/  @P3 LOP3.LUT R199, R199, 0x80000000, RZ, 0xfc, !PT ;  /* 0x80000000c7c73812 */ /* 0x000fe400078efcff */
[----:B------:R-:W-:Y:S02]  /*25e30*/  ISETP.GT.U32.AND.EX P3, PT, R119, RZ, PT, P0 ;  /* 0x000000ff7700720c */ /* 0x000fe40003f64100 */
[----:B------:R-:W-:Y:S02]  /*25e40*/  ISETP.GT.U32.AND P0, PT, R56, R49, PT ;  /* 0x000000313800720c */ /* 0x000fe40003f04070 */
[----:B------:R-:W-:-:S09]  /*25e50*/  LOP3.LUT R199, R199, 0xffffffef, RZ, 0xc0, !PT ;  /* 0xffffffefc7c77812 */ /* 0x000fd200078ec0ff */
        /* <DEDUP_REMOVED lines=26> */
[-C--:B------:R-:W-:Y:S02]  /*26000*/  ISETP.GT.U32.AND P0, PT, R70, R49.reuse, PT ;  /* 0x000000314600720c */ /* 0x080fe40003f04070 */
[----:B------:R-:W-:Y:S02]  /*26010*/  LOP3.LUT R250, R250, 0xffffff7f, RZ, 0xc0, !PT ;  /* 0xffffff7ffafa7812 */ /* 0x000fe400078ec0ff */
[----:B------:R-:W-:Y:S02]  /*26020*/  ISETP.GT.U32.AND.EX P1, PT, R63, RZ, PT, P0 ;  /* 0x000000ff3f00720c */ /* 0x000fe40003f24100 */
[----:B------:R-:W-:-:S04]  /*26030*/  ISETP.GT.U32.AND P0, PT, R72, R49, PT ;  /* 0x000000314800720c */ /* 0x000fc80003f04070 */
[----:B------:R-:W-:Y:S02]  /*26040*/  ISETP.GT.U32.AND.EX P2, PT, R65, RZ, PT, P0 ;  /* 0x000000ff4100720c */ /* 0x000fe40003f44100 */
[----:B------:R-:W-:Y:S02]  /*26050*/  ISETP.GT.U32.AND P0, PT, R74, R49, PT ;  /* 0x000000314a00720c */ /* 0x000fe40003f04070 */
[----:B------:R-:W-:-:S03]  /*26060*/  @P3 LOP3.LUT R250, R250, 0x80, RZ, 0xfc, !PT ;  /* 0x00000080fafa3812 */ /* 0x000fc600078efcff */
[----:B------:R-:W-:Y:S02]  /*26070*/  @P1 LOP3.LUT R199, R199, 0x10, RZ, 0xfc, !PT ;  /* 0x00000010c7c71812 */ /* 0x000fe400078efcff */
[----:B------:R-:W-:Y:S02]  /*26080*/  ISETP.GT.U32.AND.EX P1, PT, R67, RZ, PT, P0 ;  /* 0x000000ff4300720c */ /* 0x000fe40003f24100 */
[-C--:B------:R-:W-:Y:S02]  /*26090*/  ISETP.GT.U32.AND P0, PT, R76, R49.reuse, PT ;  /* 0x000000314c00720c */ /* 0x080fe40003f04070 */
[----:B------:R-:W-:Y:S02]  /*260a0*/  LOP3.LUT R250, R250, 0xfffffeff, RZ, 0xc0, !PT ;  /* 0xfffffefffafa7812 */ /* 0x000fe400078ec0ff */
[----:B------:R-:W-:Y:S02]  /*260b0*/  ISETP.GT.U32.AND.EX P3, PT, R69, RZ, PT, P0 ;  /* 0x000000ff4500720c */ /* 0x000fe40003f64100 */
[----:B------:R-:W-:-:S02]  /*260c0*/  ISETP.GT.U32.AND P0, PT, R78, R49, PT ;  /* 0x000000314e00720c */ /* 0x000fc40003f04070 */
[----:B------:R-:W-:-:S04]  /*260d0*/  LOP3.LUT R199, R199, 0xfffffff7, RZ, 0xc0, !PT ;  /* 0xfffffff7c7c77812 */ /* 0x000fc800078ec0ff */
[----:B------:R-:W-:-:S04]  /*260e0*/  @P2 LOP3.LUT R199, R199, 0x8, RZ, 0xfc, !PT ;  /* 0x00000008c7c72812 */ /* 0x000fc800078efcff */
[----:B------:R-:W-:Y:S02]  /*260f0*/  LOP3.LUT R199, R199, 0xfffffffb, RZ, 0xc0, !PT ;  /* 0xfffffffbc7c77812 */ /* 0x000fe400078ec0ff */
[----:B------:R-:W-:Y:S02]  /*26100*/  @P3 LOP3.LUT R250, R250, 0x100, RZ, 0xfc, !PT ;  /* 0x00000100fafa3812 */ /* 0x000fe400078efcff */
[----:B------:R-:W-:Y:S02]  /*26110*/  ISETP.GT.U32.AND.EX P3, PT, R71, RZ, PT, P0 ;  /* 0x000000ff4700720c */ /* 0x000fe40003f64100 */
[----:B------:R-:W-:Y:S02]  /*26120*/  LOP3.LUT R250, R250, 0xfffffdff, RZ, 0xc0, !PT ;  /* 0xfffffdfffafa7812 */ /* 0x000fe400078ec0ff */
[----:B------:R-:W-:Y:S02]  /*26130*/  ISETP.GT.U32.AND P0, PT, R80, R49, PT ;  /* 0x000000315000720c */ /* 0x000fe40003f04070 */
[----:B------:R-:W-:-:S07]  /*26140*/  @P1 LOP3.LUT R199, R199, 0x4, RZ, 0xfc, !PT ;  /* 0x00000004c7c71812 */ /* 0x000fce00078efcff */
        /* <DEDUP_REMOVED lines=58> */
[----:B------:R-:W-:-:S04]  /*264f0*/  @P1 LOP3.LUT R251, R251, 0x80000, RZ, 0xfc, !PT ;  /* 0x00080000fbfb1812 */ /* 0x000fc800078efcff */
[----:B------:R-:W-:-:S03]  /*26500*/  LOP3.LUT R251, R251, 0xffffffbf, RZ, 0xc0, !PT ;  /* 0xffffffbffbfb7812 */ /* 0x000fc600078ec0ff */
        /* <DEDUP_REMOVED lines=51> */
[----:B------:R-:W-:Y:S02]  /*26840*/  @P2 LOP3.LUT R251, R251, 0x20, RZ, 0xfc, !PT ;  /* 0x00000020fbfb2812 */ /* 0x000fe400078efcff */
[----:B------:R-:W-:Y:S02]  /*26850*/  ISETP.GT.U32.AND P2, PT, R48, R49, PT ;  /* 0x000000313000720c */ /* 0x000fe40003f44070 */
[----:B------:R-:W-:-:S04]  /*26860*/  LOP3.LUT R251, R251, 0xffffffef, RZ, 0xc0, !PT ;  /* 0xffffffeffbfb7812 */ /* 0x000fc800078ec0ff */
[----:B------:R-:W-:Y:S02]  /*26870*/  @P1 LOP3.LUT R251, R251, 0x10, RZ, 0xfc, !PT ;  /* 0x00000010fbfb1812 */ /* 0x000fe400078efcff */
[----:B------:R-:W-:Y:S02]  /*26880*/  @P3 LOP3.LUT R252, R252, 0x1, RZ, 0xfc, !PT ;  /* 0x00000001fcfc3812 */ /* 0x000fe400078efcff */
[----:B------:R-:W-:Y:S02]  /*26890*/  ISETP.GT.U32.AND.EX P3, PT, R5, RZ, PT, P0 ;  /* 0x000000ff0500720c */ /* 0x000fe40003f64100 */
[----:B------:R-:W-:Y:S02]  /*268a0*/  LOP3.LUT R252, R252, 0xfffffffd, RZ, 0xc0, !PT ;  /* 0xfffffffdfcfc7812 */ /* 0x000fe400078ec0ff */
[-C--:B------:R-:W-:Y:S02]  /*268b0*/  ISETP.GT.U32.AND P0, PT, R11, R49.reuse, PT ;  /* 0x000000310b00720c */ /* 0x080fe40003f04070 */
[----:B------:R-:W-:-:S07]  /*268c0*/  ISETP.GT.U32.AND P1, PT, R4, R49, PT ;  /* 0x000000310400720c */ /* 0x000fce0003f24070 */
[----:B------:R-:W-:Y:S02]  /*268d0*/  @P3 LOP3.LUT R252, R252, 0x2, RZ, 0xfc, !PT ;  /* 0x00000002fcfc3812 */ /* 0x000fe400078efcff */
[----:B------:R-:W-:Y:S02]  /*268e0*/  ISETP.GT.U32.AND.EX P3, PT, R6, RZ, PT, P0 ;  /* 0x000000ff0600720c */ /* 0x000fe40003f64100 */
[----:B------:R-:W-:Y:S02]  /*268f0*/  LOP3.LUT R252, R252, 0xfffffffb, RZ, 0xc0, !PT ;  /* 0xfffffffbfcfc7812 */ /* 0x000fe400078ec0ff */
[----:B------:R-:W-:-:S09]  /*26900*/  ISETP.GT.U32.AND P0, PT, R13, R49, PT ;  /* 0x000000310d00720c */ /* 0x000fd20003f04070 */
[----:B------:R-:W-:Y:S02]  /*26910*/  @P3 LOP3.LUT R252, R252, 0x4, RZ, 0xfc, !PT ;  /* 0x00000004fcfc3812 */ /* 0x000fe400078efcff */
[----:B------:R-:W-:Y:S02]  /*26920*/  ISETP.GT.U32.AND.EX P3, PT, R7, RZ, PT, P0 ;  /* 0x000000ff0700720c */ /* 0x000fe40003f64100 */
[----:B------:R-:W-:Y:S02]  /*26930*/  ISETP.GT.U32.AND P0, PT, R0, R49, PT ;  /* 0x000000310000720c */ /* 0x000fe40003f04070 */
[----:B------:R-:W1:Y:S02]  /*26940*/  LDTM.x128 R4, tmem[UR6+0x100] ;  /* 0x00010006000479ee */ /* 0x000e6400083c0000 */
[-C--:B-1----:R-:W-:Y:S01]  /*26950*/  FMUL R0, R5, R132.reuse ;  /* 0x0000008405007220 */ /* 0x082fe20000400000 */
[-C--:B------:R-:W-:Y:S01]  /*26960*/  FMUL R5, R6, R132.reuse ;  /* 0x0000008406057220 */ /* 0x080fe20000400000 */
[-C--:B------:R-:W-:Y:S01]  /*26970*/  FMUL R6, R7, R132.reuse ;  /* 0x0000008407067220 */ /* 0x080fe20000400000 */
[-C--:B------:R-:W-:Y:S01]  /*26980*/  FMUL R7, R8, R132.reuse ;  /* 0x0000008408077220 */ /* 0x080fe20000400000 */
[-C--:B------:R-:W-:Y:S01]  /*26990*/  FMUL R8, R9, R132.reuse ;  /* 0x0000008409087220 */ /* 0x080fe20000400000 */
[----:B------:R-:W-:Y:S01]  /*269a0*/  FMUL R9, R10, R132 ;  /* 0x000000840a097220 */ /* 0x000fe20000400000 */
[----:B------:R-:W-:-:S02]  /*269b0*/  FSEL R0, R0, -INF , !P6 ;  /* 0xff80000000007808 */ /* 0x000fc40007000000 */
[----:B------:R-:W-:Y:S02]  /*269c0*/  FSEL R7, R7, -INF , !P3 ;  /* 0xff80000007077808 */ /* 0x000fe40005800000 */
[----:B------:R-:W-:Y:S01]  /*269d0*/  LOP3.LUT P3, RZ, R252, 0x4, RZ, 0xc0, !PT ;  /* 0x00000004fcff7812 */ /* 0x000fe2000786c0ff */
[-C--:B------:R-:W-:Y:S01]  /*269e0*/  FMUL R10, R11, R132.reuse ;  /* 0x000000840b0a7220 */ /* 0x080fe20000400000 */
[----:B------:R-:W-:Y:S02]  /*269f0*/  FSEL R6, R6, -INF , !P4 ;  /* 0xff80000006067808 */ /* 0x000fe40006000000 */
[----:B------:R-:W-:Y:S02]  /*26a00*/  FSEL R8, R8, -INF , !P3 ;  /* 0xff80000008087808 */ /* 0x000fe40005800000 */
[----:B------:R-:W-:Y:S01]  /*26a10*/  LOP3.LUT P3, RZ, R252, 0x2, RZ, 0xc0, !PT ;  /* 0x00000002fcff7812 */ /* 0x000fe2000786c0ff */
[----:B------:R-:W-:Y:S01]  /*26a20*/  FMUL R11, R12, R132 ;  /* 0x000000840c0b7220 */ /* 0x000fe20000400000 */
[----:B------:R-:W-:-:S02]  /*26a30*/  LOP3.LUT P4, RZ, R251, 0x10, RZ, 0xc0, !PT ;  /* 0x00000010fbff7812 */ /* 0x000fc4000788c0ff */
[----:B------:R-:W-:Y:S02]  /*26a40*/  FSEL R9, R9, -INF , !P3 ;  /* 0xff80000009097808 */ /* 0x000fe40005800000 */
[----:B------:R-:W-:Y:S02]  /*26a50*/  LOP3.LUT P3, RZ, R252, 0x1, RZ, 0xc0, !PT ;  /* 0x00000001fcff7812 */ /* 0x000fe4000786c0ff */
[----:B------:R-:W2:Y:S01]  /*26a60*/  LDL.LU R252, [R1+0x7c] ;  /* 0x00007c0001fc7983 */ /* 0x000ea20000300800 */
[-C--:B------:R-:W-:Y:S01]  /*26a70*/  FMUL R12, R13, R132.reuse ;  /* 0x000000840d0c7220 */ /* 0x080fe20000400000 */
[-C--:B------:R-:W-:Y:S01]  /*26a80*/  FMUL R13, R14, R132.reuse ;  /* 0x000000840e0d7220 */ /* 0x080fe20000400000 */
[----:B------:R-:W-:Y:S01]  /*26a90*/  FSEL R10, R10, -INF , !P3 ;  /* 0xff8000000a0a7808 */ /* 0x000fe20005800000 */
[-C--:B------:R-:W-:Y:S01]  /*26aa0*/  FMUL R14, R15, R132.reuse ;  /* 0x000000840f0e7220 */ /* 0x080fe20000400000 */
[----:B------:R-:W-:Y:S01]  /*26ab0*/  LOP3.LUT P3, RZ, R250, 0x80000000, RZ, 0xc0, !PT ;  /* 0x80000000faff7812 */ /* 0x000fe2000786c0ff */
[----:B------:R-:W-:Y:S01]  /*26ac0*/  FMUL R15, R16, R132 ;  /* 0x00000084100f7220 */ /* 0x000fe20000400000 */
[----:B------:R-:W-:-:S02]  /*26ad0*/  FSEL R5, R5, -INF , !P5 ;  /* 0xff80000005057808 */ /* 0x000fc40006800000 */
[----:B------:R-:W-:Y:S02]  /*26ae0*/  FSEL R14, R14, -INF , !P3 ;  /* 0xff8000000e0e7808 */ /* 0x000fe40005800000 */
[C---:B------:R-:W-:Y:S01]  /*26af0*/  LOP3.LUT P3, RZ, R250.reuse, 0x40000000, RZ, 0xc0, !PT ;  /* 0x40000000faff7812 */ /* 0x040fe2000786c0ff */
[-C--:B------:R-:W-:Y:S01]  /*26b00*/  FMUL R16, R17, R132.reuse ;  /* 0x0000008411107220 */ /* 0x080fe20000400000 */
[----:B------:R-:W-:Y:S02]  /*26b10*/  FSEL R11, R11, -INF , !P4 ;  /* 0xff8000000b0b7808 */ /* 0x000fe40006000000 */
[----:B------:R-:W-:Y:S02]  /*26b20*/  FSEL R15, R15, -INF , !P3 ;  /* 0xff8000000f0f7808 */ /* 0x000fe40005800000 */
[----:B------:R-:W-:Y:S01]  /*26b30*/  LOP3.LUT P3, RZ, R250, 0x20000000, RZ, 0xc0, !PT ;  /* 0x20000000faff7812 */ /* 0x000fe2000786c0ff */
[----:B------:R-:W-:Y:S01]  /*26b40*/  FMUL R17, R18, R132 ;  /* 0x0000008412117220 */ /* 0x000fe20000400000 */
[----:B------:R-:W-:-:S02]  /*26b50*/  LOP3.LUT P6, RZ, R251, 0x40, RZ, 0xc0, !PT ;  /* 0x00000040fbff7812 */ /* 0x000fc400078cc0ff */
[----:B------:R-:W-:Y:S02]  /*26b60*/  FSEL R16, R16, -INF , !P3 ;  /* 0xff80000010107808 */ /* 0x000fe40005800000 */
[C---:B------:R-:W-:Y:S01]  /*26b70*/  LOP3.LUT P3, RZ, R250.reuse, 0x10000000, RZ, 0xc0, !PT ;  /* 0x10000000faff7812 */ /* 0x040fe2000786c0ff */
[-C--:B------:R-:W-:Y:S01]  /*26b80*/  FMUL R18, R19, R132.reuse ;  /* 0x0000008413127220 */ /* 0x080fe20000400000 */
[----:B------:R-:W-:Y:S02]  /*26b90*/  LOP3.LUT P5, RZ, R251, 0x20, RZ, 0xc0, !PT ;  /* 0x00000020fbff7812 */ /* 0x000fe400078ac0ff */
[----:B------:R-:W-:Y:S02]  /*26ba0*/  FSEL R17, R17, -INF , !P3 ;  /* 0xff80000011117808 */ /* 0x000fe40005800000 */
[----:B------:R-:W-:Y:S01]  /*26bb0*/  LOP3.LUT P3, RZ, R250, 0x8000000, RZ, 0xc0, !PT ;  /* 0x08000000faff7812 */ /* 0x000fe2000786c0ff */
[----:B------:R-:W-:-:S03]  /*26bc0*/  FMUL R19, R20, R132 ;  /* 0x0000008414137220 */ /* 0x000fc60000400000 */
        /* <DEDUP_REMOVED lines=17> */
[-C--:B------:R-:W-:Y:S01]  /*26ce0*/  FMUL R25, R26, R132.reuse ;  /* 0x000000841a197220 */ /* 0x080fe20000400000 */
[-C--:B------:R-:W-:Y:S02]  /*26cf0*/  FMUL R26, R27, R132.reuse ;  /* 0x000000841b1a7220 */ /* 0x080fe40000400000 */
[----:B------:R-:W-:Y:S02]  /*26d00*/  FSEL R24, R24, -INF , !P3 ;  /* 0xff80000018187808 */ /* 0x000fe40005800000 */
[----:B------:R-:W-:Y:S01]  /*26d10*/  LOP3.LUT P3, RZ, R250, 0x100000, RZ, 0xc0, !PT ;  /* 0x00100000faff7812 */ /* 0x000fe2000786c0ff */
[-C--:B------:R-:W-:Y:S01]  /*26d20*/  FMUL R27, R28, R132.reuse ;  /* 0x000000841c1b7220 */ /* 0x080fe20000400000 */
[-C--:B------:R-:W-:Y:S01]  /*26d30*/  FMUL R28, R29, R132.reuse ;  /* 0x000000841d1c7220 */ /* 0x080fe20000400000 */
[----:B------:R-:W-:Y:S01]  /*26d40*/  FMUL R29, R30, R132 ;  /* 0x000000841e1d7220 */ /* 0x000fe20000400000 */
[----:B------:R-:W-:-:S02]  /*26d50*/  FSEL R25, R25, -INF , !P3 ;  /* 0xff80000019197808 */ /* 0x000fc40005800000 */
        /* <DEDUP_REMOVED lines=30> */
[----:B------:R-:W-:Y:S01]  /*26f40*/  FSEL R38, R38, -INF , !P3 ;  /* 0xff80000026267808 */ /* 0x000fe20005800000 */
[-C--:B------:R-:W-:Y:S01]  /*26f50*/  FMUL R41, R42, R132.reuse ;  /* 0x000000842a297220 */ /* 0x080fe20000400000 */
[----:B------:R-:W-:Y:S01]  /*26f60*/  LOP3.LUT P3, RZ, R250, 0x200, RZ, 0xc0, !PT ;  /* 0x00000200faff7812 */ /* 0x000fe2000786c0ff */
[-C--:B------:R-:W-:Y:S01]  /*26f70*/  FMUL R42, R43, R132.reuse ;  /* 0x000000842b2a7220 */ /* 0x080fe20000400000 */
[-C--:B------:R-:W-:Y:S01]  /*26f80*/  FMUL R43, R44, R132.reuse ;  /* 0x000000842c2b7220 */ /* 0x080fe20000400000 */
[-C--:B------:R-:W-:Y:S01]  /*26f90*/  FMUL R44, R45, R132.reuse ;  /* 0x000000842d2c7220 */ /* 0x080fe20000400000 */
[----:B------:R-:W-:Y:S01]  /*26fa0*/  FSEL R39, R39, -INF , !P3 ;  /* 0xff80000027277808 */ /* 0x000fe20005800000 */
[-C--:B------:R-:W-:Y:S01]  /*26fb0*/  FMUL R45, R46, R132.reuse ;  /* 0x000000842e2d7220 */ /* 0x080fe20000400000 */
[----:B------:R-:W-:Y:S01]  /*26fc0*/  LOP3.LUT P3, RZ, R250, 0x100, RZ, 0xc0, !PT ;  /* 0x00000100faff7812 */ /* 0x000fe2000786c0ff */
[-C--:B------:R-:W-:Y:S01]  /*26fd0*/  FMUL R46, R47, R132.reuse ;  /* 0x000000842f2e7220 */ /* 0x080fe20000400000 */
[-C--:B------:R-:W-:Y:S01]  /*26fe0*/  FMUL R47, R48, R132.reuse ;  /* 0x00000084302f7220 */ /* 0x080fe20000400000 */
[----:B------:R-:W-:Y:S01]  /*26ff0*/  LOP3.LUT P4, RZ, R251, 0x80000, RZ, 0xc0, !PT ;  /* 0x00080000fbff7812 */ /* 0x000fe2000788c0ff */
[-C--:B------:R-:W-:Y:S01]  /*27000*/  FMUL R48, R49, R132.reuse ;  /* 0x0000008431307220 */ /* 0x080fe20000400000 */
[----:B------:R-:W-:Y:S01]  /*27010*/  FSEL R40, R40, -INF , !P3 ;  /* 0xff80000028287808 */ /* 0x000fe20005800000 */
[-C--:B------:R-:W-:Y:S01]  /*27020*/  FMUL R49, R50, R132.reuse ;  /* 0x0000008432317220 */ /* 0x080fe20000400000 */
[----:B------:R-:W-:Y:S01]  /*27030*/  LOP3.LUT P3, RZ, R250, 0x80, RZ, 0xc0, !PT ;  /* 0x00000080faff7812 */ /* 0x000fe2000786c0ff */
[-C--:B------:R-:W-:Y:S01]  /*27040*/  FMUL R50, R51, R132.reuse ;  /* 0x0000008433327220 */ /* 0x080fe20000400000 */
[-C--:B------:R-:W-:Y:S01]  /*27050*/  FMUL R51, R52, R132.reuse ;  /* 0x0000008434337220 */ /* 0x080fe20000400000 */
[----:B------:R-:W-:Y:S01]  /*27060*/  FSEL R26, R26, -INF , !P4 ;  /* 0xff8000001a1a7808 */ /* 0x000fe20006000000 */
        /* <DEDUP_REMOVED lines=9> */
[----:B------:R-:W-:Y:S01]  /*27100*/  FMUL R57, R58, R132 ;  /* 0x000000843a397220 */ /* 0x000fe20000400000 */
[----:B------:R-:W-:-:S02]  /*27110*/  LOP3.LUT P4, RZ, R199, 0x40000, RZ, 0xc0, !PT ;  /* 0x00040000c7ff7812 */ /* 0x000fc4000788c0ff */
[----:B------:R-:W-:Y:S02]  /*27120*/  FSEL R45, R45, -INF , !P3 ;  /* 0xff8000002d2d7808 */ /* 0x000fe40005800000 */
[----:B------:R-:W-:Y:S02]  /*27130*/  LOP3.LUT P3, RZ, R250, 0x20, RZ, 0xc0, !PT ;  /* 0x00000020faff7812 */ /* 0x000fe4000786c0ff */
[----:B------:R-:W-:Y:S02]  /*27140*/  FSEL R57, R57, -INF , !P4 ;  /* 0xff80000039397808 */ /* 0x000fe40006000000 */
[----:B------:R-:W-:Y:S02]  /*27150*/  LOP3.LUT P4, RZ, R209, 0x7f, RZ, 0xc0, !PT ;  /* 0x0000007fd1ff7812 */ /* 0x000fe4000788c0ff */
[----:B------:R-:W-:Y:S02]  /*27160*/  FSEL R46, R46, -INF , !P3 ;  /* 0xff8000002e2e7808 */ /* 0x000fe40005800000 */
[----:B------:R-:W-:Y:S01]  /*27170*/  LOP3.LUT P3, RZ, R250, 0x10, RZ, 0xc0, !PT ;  /* 0x00000010faff7812 */ /* 0x000fe2000786c0ff */
[----:B------:R-:W-:-:S03]  /*27180*/  FMUL R58, R59, R132 ;  /* 0x000000843b3a7220 */ /* 0x000fc60000400000 */
[----:B------:R-:W-:Y:S02]  /*27190*/  FSEL R47, R47, -INF , !P3 ;  /* 0xff8000002f2f7808 */ /* 0x000fe40005800000 */
[----:B------:R-:W-:Y:S01]  /*271a0*/  LOP3.LUT P3, RZ, R250, 0x8, RZ, 0xc0, !PT ;  /* 0x00000008faff7812 */ /* 0x000fe2000786c0ff */
[-C--:B------:R-:W-:Y:S01]  /*271b0*/  FMUL R59, R60, R132.reuse ;  /* 0x000000843c3b7220 */ /* 0x080fe20000400000 */
[----:B------:R-:W-:Y:S01]  /*271c0*/  FMUL R60, R61, R132 ;  /* 0x000000843d3c7220 */ /* 0x000fe20000400000 */
[----:B------:R-:W1:Y:S01]  /*271d0*/  @!P4 SYNCS.CCTL.IV [UR4+0x40010] ;  /* 0x04001000ff00c9b1 */ /* 0x000e620008000004 */
[----:B------:R-:W-:Y:S01]  /*271e0*/  FSEL R48, R48, -INF , !P3 ;  /* 0xff80000030307808 */ /* 0x000fe20005800000 */
[----:B------:R-:W-:Y:S01]  /*271f0*/  NOP ;  /* 0x0000000000007918 */ /* 0x000fe20000000000 */
[----:B------:R-:W-:-:S04]  /*27200*/  LOP3.LUT P3, RZ, R250, 0x4, RZ, 0xc0, !PT ;  /* 0x00000004faff7812 */ /* 0x000fc8000786c0ff */
[----:B------:R-:W-:Y:S02]  /*27210*/  FSEL R49, R49, -INF , !P3 ;  /* 0xff80000031317808 */ /* 0x000fe40005800000 */
        /* <DEDUP_REMOVED lines=8> */
[----:B------:R-:W-:Y:S02]  /*272a0*/  LOP3.LUT P3, RZ, R199, 0x20000000, RZ, 0xc0, !PT ;  /* 0x20000000c7ff7812 */ /* 0x000fe4000786c0ff */
[----:B------:R-:W-:Y:S02]  /*272b0*/  FSEL R12, R12, -INF , !P5 ;  /* 0xff8000000c0c7808 */ /* 0x000fe40006800000 */
[----:B------:R-:W-:Y:S02]  /*272c0*/  FSEL R54, R54, -INF , !P3 ;  /* 0xff80000036367808 */ /* 0x000fe40005800000 */
[----:B------:R-:W-:Y:S02]  /*272d0*/  FSEL R13, R13, -INF , !P6 ;  /* 0xff8000000d0d7808 */ /* 0x000fe40007000000 */
[----:B------:R-:W-:-:S02]  /*272e0*/  LOP3.LUT P3, RZ, R199, 0x10000000, RZ, 0xc0, !PT ;  /* 0x10000000c7ff7812 */ /* 0x000fc4000786c0ff */
[C---:B------:R-:W-:Y:S02]  /*272f0*/  LOP3.LUT P5, RZ, R251.reuse, 0x100000, RZ, 0xc0, !PT ;  /* 0x00100000fbff7812 */ /* 0x040fe400078ac0ff */
        /* <DEDUP_REMOVED lines=13> */
[----:B--2---:R-:W-:-:S04]  /*273d0*/  SHF.L.U32 R61, R252, 0x1f, RZ ;  /* 0x0000001ffc3d7819 */ /* 0x004fc800000006ff */
[----:B-1----:R-:W1:Y:S01]  /*273e0*/  SYNCS.PHASECHK.TRANS64.TRYWAIT P4, [UR7], R61 ;  /* 0x0000003dff0075a7 */ /* 0x002e620008081107 */
[----:B------:R-:W-:Y:S02]  /*273f0*/  FSEL R60, R60, -INF , !P3 ;  /* 0xff8000003c3c7808 */ /* 0x000fe40005800000 */
[----:B------:R-:W-:Y:S02]  /*27400*/  FSEL R58, R58, -INF , !P5 ;  /* 0xff8000003a3a7808 */ /* 0x000fe40006800000 */
[----:B------:R-:W-:Y:S02]  /*27410*/  FSEL R59, R59, -INF , !P6 ;  /* 0xff8000003b3b7808 */ /* 0x000fe40007000000 */
[----:B------:R-:W-:Y:S01]  /*27420*/  LOP3.LUT P3, RZ, R199, 0x2000000, RZ, 0xc0, !PT ;  /* 0x02000000c7ff7812 */ /* 0x000fe2000786c0ff */
[----:B-1----:R-:W-:-:S12]  /*27430*/  @!P4 BRA `(.L_x_16) ;  /* 0x000001380040c947 */ /* 0x002fd80003800000 */
.L_x_25:
[----:B------:R-:W2:Y:S04]  /*27440*/  LDL.LU R61, [R1+0x10] ;  /* 0x00001000013d7983 */ /* 0x000ea80000300800 */
[----:B------:R-:W3:Y:S04]  /*27450*/  LDL.LU R252, [R1+0x14] ;  /* 0x0000140001fc7983 */ /* 0x000ee80000300800 */
[----:B------:R-:W4:Y:S04]  /*27460*/  LDL.LU R251, [R1+0xc] ;  /* 0x00000c0001fb7983 */ /* 0x000f280000300800 */
[----:B------:R-:W3:Y:S01]  /*27470*/  LDL.LU R250, [R1+0x18] ;  /* 0x0000180001fa7983 */ /* 0x000ee20000300800 */
[----:B------:R-:W-:-:S03]  /*27480*/  LOP3.LUT P4, RZ, R199, 0x400000, RZ, 0xc0, !PT ;  /* 0x00400000c7ff7812 */ /* 0x000fc6000788c0ff */
[----:B------:R-:W-:Y:S04]  /*27490*/  STL [R1+0x1074], R207 ;  /* 0x001074cf01007387 */ /* 0x000fe80000100800 */
[----:B------:R-:W-:Y:S04]  /*274a0*/  STL [R1+0x1070], R203 ;  /* 0x001070cb01007387 */ /* 0x000fe80000100800 */
[----:B------:R-:W-:Y:S04]  /*274b0*/  STL [R1+0x106c], R202 ;  /* 0x00106cca01007387 */ /* 0x000fe80000100800 */
[----:B------:R-:W-:Y:S04]  /*274c0*/  STL [R1+0x1068], R201 ;  /* 0x001068c901007387 */ /* 0x000fe80000100800 */
[----:B------:R-:W-:Y:S04]  /*274d0*/  STL [R1+0x1064], R200 ;  /* 0x001064c801007387 */ /* 0x000fe80000100800 */
[----:B------:R-:W-:Y:S04]  /*274e0*/  STL [R1+0x1060], R3 ;  /* 0x0010600301007387 */ /* 0x000fe80000100800 */
[----:B------:R1:W-:Y:S04]  /*274f0*/  STL [R1+0x1078], R199 ;  /* 0x001078c701007387 */ /* 0x0003e80000100800 */
[----:B-1----:R-:W4:Y:S04]  /*27500*/  LDL.LU R199, [R1+0x1c] ;  /* 0x00001c0001c77983 */ /* 0x002f280000300800 */
[----:B------:R-:W4:Y:S04]  /*27510*/  LDL.LU R207, [R1+0x30] ;  /* 0x0000300001cf7983 */ /* 0x000f280000300800 */
[----:B------:R-:W4:Y:S04]  /*27520*/  LDL.LU R203, [R1] ;  /* 0x0000000001cb7983 */ /* 0x000f280000300800 */
[----:B------:R-:W4:Y:S04]  /*27530*/  LDL.LU R202, [R1+0x28] ;  /* 0x0000280001ca7983 */ /* 0x000f280000300800 */
[----:B------:R-:W4:Y:S01]  /*27540*/  LDL.LU R201, [R1+0x2c] ;  /* 0x00002c0001c97983 */ /* 0x000f220000300800 */
[----:B--2---:R-:W-:-:S03]  /*27550*/  ISETP.GT.U32.AND.EX P0, PT, R61, RZ, PT, P0 ;  /* 0x000000ff3d00720c */ /* 0x004fc60003f04100 */
[----:B------:R-:W2:Y:S04]  /*27560*/  LDL.LU R61, [R1+0x8] ;  /* 0x00000800013d7983 */ /* 0x000ea80000300800 */
[----:B------:R-:W2:Y:S01]  /*27570*/  LDL.LU R3, [R1+0x4] ;  /* 0x0000040001037983 */ /* 0x000ea20000300800 */
[----:B------:R-:W1:Y:S01]  /*27580*/  S2R R208, SR_CTAID.X ;  /* 0x0000000000d07919 */ /* 0x000e620000002500 */
[-C--:B------:R-:W-:Y:S01]  /*27590*/  FMUL R62, R62, R132.reuse ;  /* 0x000000843e3e7220 */ /* 0x080fe20000400000 */
[----:B------:R-:W-:-:S04]  /*275a0*/  FMUL R64, R64, R132 ;  /* 0x0000008440407220 */ /* 0x000fc80000400000 */
[----:B------:R-:W-:Y:S01]  /*275b0*/  FSEL R200, R62, -INF , !P0 ;  /* 0xff8000003ec87808 */ /* 0x000fe20004000000 */
[-C--:B------:R-:W-:Y:S01]  /*275c0*/  FMUL R63, R63, R132.reuse ;  /* 0x000000843f3f7220 */ /* 0x080fe20000400000 */
[----:B------:R-:W-:Y:S01]  /*275d0*/  FMUL R66, R66, R132 ;  /* 0x0000008442427220 */ /* 0x000fe20000400000 */
[----:B-1----:R-:W-:-:S04]  /*275e0*/  SHF.L.U32 R208, R208, 0x7, RZ ;  /* 0x00000007d0d07819 */ /* 0x002fc800000006ff */
[----:B------:R-:W-:-:S04]  /*275f0*/  LOP3.LUT R208, R208, 0x7f, R209, 0xf8, !PT ;  /* 0x0000007fd0d07812 */ /* 0x000fc800078ef8d1 */
[----:B---3--:R-:W-:-:S04]  /*27600*/  ISETP.GT.U32.AND P0, PT, R252, R208, PT ;  /* 0x000000d0fc00720c */ /* 0x008fc80003f04070 */
[----:B----4-:R-:W-:-:S04]  /*27610*/  ISETP.GT.U32.AND.EX P0, PT, R199, RZ, PT, P0 ;  /* 0x000000ffc700720c */ /* 0x010fc80003f04100 */
[----:B------:R-:W-:Y:S02]  /*27620*/  FSEL R199, R64, -INF , !P0 ;  /* 0xff80000040c77808 */ /* 0x000fe40004000000 */
[-C--:B------:R-:W-:Y:S02]  /*27630*/  ISETP.GT.U32.AND P0, PT, R207, R208.reuse, PT ;  /* 0x000000d0cf00720c */ /* 0x080fe40003f04070 */
[----:B------:R-:W-:Y:S02]  /*27640*/  FSEL R63, R63, -INF , !P4 ;  /* 0xff8000003f3f7808 */ /* 0x000fe40006000000 */
[----:B------:R-:W-:Y:S02]  /*27650*/  ISETP.GT.U32.AND.EX P0, PT, R201, RZ, PT, P0 ;  /* 0x000000ffc900720c */ /* 0x000fe40003f04100 */
[----:B------:R-:W-:Y:S02]  /*27660*/  ISETP.GT.U32.AND P4, PT, R251, R208, PT ;  /* 0x000000d0fb00720c */ /* 0x000fe40003f84070 */
[----:B------:R-:W-:Y:S01]  /*27670*/  FSEL R251, R66, -INF , !P0 ;  /* 0xff80000042fb7808 */ /* 0x000fe20004000000 */
[-C--:B------:R-:W-:Y:S01]  /*27680*/  FMUL R67, R67, R132.reuse ;  /* 0x0000008443437220 */ /* 0x080fe20000400000 */
[----:B------:R-:W-:Y:S01]  /*27690*/  ISETP.GT.U32.AND.EX P4, PT, R202, RZ, PT, P4 ;  /* 0x000000ffca00720c */ /* 0x000fe20003f84140 */
[-C--:B------:R-:W-:Y:S01]  /*276a0*/  FMUL R68, R68, R132.reuse ;  /* 0x0000008444447220 */ /* 0x080fe20000400000 */
[----:B------:R-:W-:Y:S01]  /*276b0*/  ISETP.GT.U32.AND.EX P1, PT, R250, RZ, PT, P1 ;  /* 0x000000fffa00720c */ /* 0x000fe20003f24110 */
[----:B------:R-:W-:Y:S01]  /*276c0*/  FMUL R65, R65, R132 ;  /* 0x0000008441417220 */ /* 0x000fe20000400000 */
[----:B------:R-:W-:-:S02]  /*276d0*/  FSEL R250, R67, -INF , !P4 ;  /* 0xff80000043fa7808 */ /* 0x000fc40006000000 */
[----:B------:R-:W-:Y:S01]  /*276e0*/  ISETP.GT.U32.AND P4, PT, R248, R208, PT ;  /* 0x000000d0f800720c */ /* 0x000fe20003f84070 */
[----:B------:R-:W-:Y:S01]  /*276f0*/  FMUL R70, R70, R132 ;  /* 0x0000008446467220 */ /* 0x000fe20000400000 */
[----:B------:R-:W-:Y:S02]  /*27700*/  FSEL R252, R65, -INF , !P1 ;  /* 0xff80000041fc7808 */ /* 0x000fe40004800000 */
[----:B------:R-:W-:Y:S01]  /*27710*/  ISETP.GT.U32.AND P1, PT, R203, R208, PT ;  /* 0x000000d0cb00720c */ /* 0x000fe20003f24070 */
[-C--:B------:R-:W-:Y:S01]  /*27720*/  FMUL R69, R69, R132.reuse ;  /* 0x0000008445457220 */ /* 0x080fe20000400000 */
[----:B------:R-:W-:Y:S02]  /*27730*/  ISETP.GT.U32.AND.EX P4, PT, R243, RZ, PT, P4 ;  /* 0x000000fff300720c */ /* 0x000fe40003f84140 */
[----:B------:R-:W-:Y:S01]  /*27740*/  ISETP.GT.U32.AND.EX P1, PT, R247, RZ, PT, P1 ;  /* 0x000000fff700720c */ /* 0x000fe20003f24110 */
[----:B------:R-:W-:-:S03]  /*27750*/  FMUL R72, R72, R132 ;  /* 0x0000008448487220 */ /* 0x000fc60000400000 */
[----:B------:R-:W-:Y:S02]  /*27760*/  FSEL R247, R69, -INF , !P1 ;  /* 0xff80000045f77808 */ /* 0x000fe40004800000 */
[----:B--2---:R-:W-:Y:S02]  /*27770*/  ISETP.GT.U32.AND P0, PT, R61, R208, PT ;  /* 0x000000d03d00720c */ /* 0x004fe40003f04070 */
[----:B------:R-:W2:Y:S02]  /*27780*/  LDL.LU R61, [R1+0x20] ;  /* 0x00002000013d7983 */ /* 0x000ea40000300800 */
[----:B------:R-:W-:Y:S02]  /*27790*/  ISETP.GT.U32.AND.EX P0, PT, R3, RZ, PT, P0 ;  /* 0x000000ff0300720c */ /* 0x000fe40003f04100 */
[----:B------:R-:W3:Y:S02]  /*277a0*/  LDL.LU R3, [R1+0x24] ;  /* 0x0000240001037983 */ /* 0x000ee40000300800 */
[----:B------:R-:W-:-:S02]  /*277b0*/  FSEL R248, R68, -INF , !P0 ;  /* 0xff80000044f87808 */ /* 0x000fc40004000000 */
[----:B------:R-:W-:Y:S01]  /*277c0*/  ISETP.GT.U32.AND P0, PT, R249, R208, PT ;  /* 0x000000d0f900720c */ /* 0x000fe20003f04070 */
[----:B------:R-:W-:Y:S01]  /*277d0*/  FMUL R71, R71, R132 ;  /* 0x0000008447477220 */ /* 0x000fe20000400000 */
[----:B------:R-:W-:Y:S01]  /*277e0*/  ISETP.GT.U32.AND P1, PT, R244, R208, PT ;  /* 0x000000d0f400720c */ /* 0x000fe20003f24070 */
[-C--:B------:R-:W-:Y:S01]  /*277f0*/  FMUL R74, R74, R132.reuse ;  /* 0x000000844a4a7220 */ /* 0x080fe20000400000 */
[----:B------:R-:W-:Y:S01]  /*27800*/  ISETP.GT.U32.AND.EX P0, PT, R245, RZ, PT, P0 ;  /* 0x000000fff500720c */ /* 0x000fe20003f04100 */
[-C--:B------:R-:W-:Y:S01]  /*27810*/  FMUL R73, R73, R132.reuse ;  /* 0x0000008449497220 */ /* 0x080fe20000400000 */
[-C--:B------:R-:W-:Y:S01]  /*27820*/  FMUL R76, R76, R132.reuse ;  /* 0x000000844c4c7220 */ /* 0x080fe20000400000 */
[-C--:B------:R-:W-:Y:S01]  /*27830*/  FMUL R75, R75, R132.reuse ;  /* 0x000000844b4b7220 */ /* 0x080fe20000400000 */
[----:B------:R-:W-:Y:S01]  /*27840*/  FSEL R243, R70, -INF , !P0 ;  /* 0xff80000046f37808 */ /* 0x000fe20004000000 */
[----:B------:R-:W-:Y:S01]  /*27850*/  FMUL R78, R78, R132 ;  /* 0x000000844e4e7220 */ /* 0x000fe20000400000 */
[----:B------:R-:W-:Y:S01]  /*27860*/  ISETP.GT.U32.AND P0, PT, R246, R208, PT ;  /* 0x000000d0f600720c */ /* 0x000fe20003f04070 */
[-C--:B------:R-:W-:Y:S01]  /*27870*/  FMUL R77, R77, R132.reuse ;  /* 0x000000844d4d7220 */ /* 0x080fe20000400000 */
[-C--:B------:R-:W-:Y:S01]  /*27880*/  FMUL R79, R79, R132.reuse ;  /* 0x000000844f4f7220 */ /* 0x080fe20000400000 */
[-C--:B------:R-:W-:Y:S01]  /*27890*/  FMUL R80, R80, R132.reuse ;  /* 0x0000008450507220 */ /* 0x080fe20000400000 */
[----:B------:R-:W-:Y:S01]  /*278a0*/  ISETP.GT.U32.AND.EX P0, PT, R241, RZ, PT, P0 ;  /* 0x000000fff100720c */ /* 0x000fe20003f04100 */
[-C--:B------:R-:W-:Y:S01]  /*278b0*/  FMUL R81, R81, R132.reuse ;  /* 0x0000008451517220 */ /* 0x080fe20000400000 */
[----:B------:R-:W-:Y:S01]  /*278c0*/  ISETP.GT.U32.AND.EX P1, PT, R239, RZ, PT, P1 ;  /* 0x000000ffef00720c */ /* 0x000fe20003f24110 */
[-C--:B------:R-:W-:Y:S01]  /*278d0*/  FMUL R82, R82, R132.reuse ;  /* 0x0000008452527220 */ /* 0x080fe20000400000 */
[----:B------:R-:W-:Y:S01]  /*278e0*/  FSEL R239, R72, -INF , !P0 ;  /* 0xff80000048ef7808 */ /* 0x000fe20004000000 */
[----:B------:R-:W-:Y:S01]  /*278f0*/  FMUL R83, R83, R132 ;  /* 0x0000008453537220 */ /* 0x000fe20000400000 */
[----:B------:R-:W-:Y:S01]  /*27900*/  ISETP.GT.U32.AND P0, PT, R242, R208, PT ;  /* 0x000000d0f200720c */ /* 0x000fe20003f04070 */
[----:B------:R-:W-:Y:S01]  /*27910*/  FMUL R85, R85, R132 ;  /* 0x0000008455557220 */ /* 0x000fe20000400000 */
[----:B------:R-:W-:Y:S01]  /*27920*/  FSEL R244, R71, -INF , !P4 ;  /* 0xff80000047f47808 */ /* 0x000fe20006000000 */
[----:B------:R-:W4:Y:S01]  /*27930*/  LDL.64 R66, [R1+0x8e0] ;  /* 0x0008e00001427983 */ /* 0x000f220000100a00 */
[----:B------:R-:W-:-:S02]  /*27940*/  ISETP.GT.U32.AND P4, PT, R240, R208, PT ;  /* 0x000000d0f000720c */ /* 0x000fc40003f84070 */
[----:B------:R-:W-:Y:S01]  /*27950*/  ISETP.GT.U32.AND.EX P0, PT, R237, RZ, PT, P0 ;  /* 0x000000ffed00720c */ /* 0x000fe20003f04100 */
[----:B------:R-:W2:Y:S01]  /*27960*/  LDL.LU R207, [R1+0x3c] ;  /* 0x00003c0001cf7983 */ /* 0x000ea20000300800 */
[----:B------:R-:W-:Y:S02]  /*27970*/  ISETP.GT.U32.AND.EX P4, PT, R235, RZ, PT, P4 ;  /* 0x000000ffeb00720c */ /* 0x000fe40003f84140 */
[----:B------:R-:W-:Y:S01]  /*27980*/  FSEL R235, R74, -INF , !P0 ;  /* 0xff8000004aeb7808 */ /* 0x000fe20004000000 */
[----:B------:R-:W2:Y:S01]  /*27990*/  LDL.LU R201, [R1+0x44] ;  /* 0x0000440001c97983 */ /* 0x000ea20000300800 */
[-C--:B------:R-:W-:Y:S02]  /*279a0*/  ISETP.GT.U32.AND P0, PT, R238, R208.reuse, PT ;  /* 0x000000d0ee00720c */ /* 0x080fe40003f04070 */
[----:B------:R-:W-:Y:S01]  /*279b0*/  FSEL R240, R73, -INF , !P1 ;  /* 0xff80000049f07808 */ /* 0x000fe20004800000 */
[----:B------:R-:W2:Y:S01]  /*279c0*/  LDL.64 R202, [R1+0x7c8] ;  /* 0x0007c80001ca7983 */ /* 0x000ea20000100a00 */
[----:B------:R-:W-:-:S02]  /*279d0*/  ISETP.GT.U32.AND P1, PT, R236, R208, PT ;  /* 0x000000d0ec00720c */ /* 0x000fc40003f24070 */
[----:B------:R-:W-:Y:S01]  /*279e0*/  ISETP.GT.U32.AND.EX P0, PT, R233, RZ, PT, P0 ;  /* 0x000000ffe900720c */ /* 0x000fe20003f04100 */
[-C--:B------:R-:W-:Y:S01]  /*279f0*/  FMUL R84, R84, R132.reuse ;  /* 0x0000008454547220 */ /* 0x080fe20000400000 */
[----:B------:R-:W-:Y:S01]  /*27a00*/  ISETP.GT.U32.AND.EX P1, PT, R231, RZ, PT, P1 ;  /* 0x000000ffe700720c */ /* 0x000fe20003f24110 */
[----:B------:R-:W-:Y:S01]  /*27a10*/  FMUL R87, R87, R132 ;  /* 0x0000008457577220 */ /* 0x000fe20000400000 */
[----:B------:R-:W-:Y:S01]  /*27a20*/  FSEL R231, R76, -INF , !P0 ;  /* 0xff8000004ce77808 */ /* 0x000fe20004000000 */
[----:B------:R-:W2:Y:S01]  /*27a30*/  LDL.LU R68, [R1+0x38] ;  /* 0x0000380001447983 */ /* 0x000ea20000300800 */
[-C--:B------:R-:W-:Y:S02]  /*27a40*/  ISETP.GT.U32.AND P0, PT, R234, R208.reuse, PT ;  /* 0x000000d0ea00720c */ /* 0x080fe40003f04070 */
[----:B------:R-:W-:Y:S01]  /*27a50*/  FSEL R236, R75, -INF , !P4 ;  /* 0xff8000004bec7808 */ /* 0x000fe20006000000 */
[----:B------:R-:W2:Y:S01]  /*27a60*/  LDL.LU R249, [R1+0x40] ;  /* 0x0000400001f97983 */ /* 0x000ea20000300800 */
[----:B------:R-:W-:-:S02]  /*27a70*/  ISETP.GT.U32.AND P4, PT, R232, R208, PT ;  /* 0x000000d0e800720c */ /* 0x000fc40003f84070 */
[----:B------:R-:W-:Y:S01]  /*27a80*/  ISETP.GT.U32.AND.EX P0, PT, R229, RZ, PT, P0 ;  /* 0x000000ffe500720c */ /* 0x000fe20003f04100 */
[----:B------:R-:W-:Y:S01]  /*27a90*/  FMUL R89, R89, R132 ;  /* 0x0000008459597220 */ /* 0x000fe20000400000 */
[----:B------:R-:W-:Y:S01]  /*27aa0*/  ISETP.GT.U32.AND.EX P4, PT, R227, RZ, PT, P4 ;  /* 0x000000ffe300720c */ /* 0x000fe20003f84140 */
[----:B------:R-:W2:Y:S01]  /*27ab0*/  LDL.64 R70, [R1+0x918] ;  /* 0x0009180001467983 */ /* 0x000ea20000100a00 */
[----:B------:R-:W-:Y:S02]  /*27ac0*/  FSEL R227, R78, -INF , !P0 ;  /* 0xff8000004ee37808 */ /* 0x000fe40004000000 */
[----:B------:R-:W-:Y:S01]  /*27ad0*/  ISETP.GT.U32.AND P0, PT, R230, R208, PT ;  /* 0x000000d0e600720c */ /* 0x000fe20003f04070 */
[-C--:B------:R-:W-:Y:S01]  /*27ae0*/  FMUL R86, R86, R132.reuse ;  /* 0x0000008456567220 */ /* 0x080fe20000400000 */
[----:B------:R-:W-:Y:S01]  /*27af0*/  FSEL R232, R77, -INF , !P1 ;  /* 0xff8000004de87808 */ /* 0x000fe20004800000 */
[----:B------:R-:W-:Y:S01]  /*27b00*/  FMUL R93, R93, R132 ;  /* 0x000000845d5d7220 */ /* 0x000fe20000400000 */
[----:B------:R-:W-:Y:S01]  /*27b10*/  ISETP.GT.U32.AND P1, PT, R228, R208, PT ;  /* 0x000000d0e400720c */ /* 0x000fe20003f24070 */
[----:B------:R-:W2:Y:S01]  /*27b20*/  LDL.64 R76, [R1+0x8a8] ;  /* 0x0008a800014c7983 */ /* 0x000ea20000100a00 */
[----:B------:R-:W-:-:S02]  /*27b30*/  ISETP.GT.U32.AND.EX P0, PT, R225, RZ, PT, P0 ;  /* 0x000000ffe100720c */ /* 0x000fc40003f04100 */
[----:B------:R-:W-:Y:S01]  /*27b40*/  ISETP.GT.U32.AND.EX P1, PT, R223, RZ, PT, P1 ;  /* 0x000000ffdf00720c */ /* 0x000fe20003f24110 */
[-C--:B------:R-:W-:Y:S01]  /*27b50*/  FMUL R97, R97, R132.reuse ;  /* 0x0000008461617220 */ /* 0x080fe20000400000 */
[----:B------:R-:W-:Y:S01]  /*27b60*/  FSEL R228, R79, -INF , !P4 ;  /* 0xff8000004fe47808 */ /* 0x000fe20006000000 */
[----:B------:R-:W-:Y:S01]  /*27b70*/  FMUL R100, R100, R132 ;  /* 0x0000008464647220 */ /* 0x000fe20000400000 */
[----:B------:R-:W-:Y:S01]  /*27b80*/  FSEL R223, R80, -INF , !P0 ;  /* 0xff80000050df7808 */ /* 0x000fe20004000000 */
[----:B------:R-:W2:Y:S01]  /*27b90*/  LDL.64 R72, [R1+0x838] ;  /* 0x0008380001487983 */ /* 0x000ea20000100a00 */
[-C--:B------:R-:W-:Y:S02]  /*27ba0*/  ISETP.GT.U32.AND P4, PT, R224, R208.reuse, PT ;  /* 0x000000d0e000720c */ /* 0x080fe40003f84070 */
[----:B------:R-:W-:Y:S01]  /*27bb0*/  ISETP.GT.U32.AND P0, PT, R226, R208, PT ;  /* 0x000000d0e200720c */ /* 0x000fe20003f04070 */
[----:B------:R-:W4:Y:S01]  /*27bc0*/  LDL.64 R74, [R1+0x800] ;  /* 0x00080000014a7983 */ /* 0x000f220000100a00 */
[----:B------:R-:W-:-:S02]  /*27bd0*/  FSEL R224, R81, -INF , !P1 ;  /* 0xff80000051e07808 */ /* 0x000fc40004800000 */
[----:B------:R-:W-:Y:S01]  /*27be0*/  ISETP.GT.U32.AND P1, PT, R220, R208, PT ;  /* 0x000000d0dc00720c */ /* 0x000fe20003f24070 */
[----:B------:R-:W4:Y:S01]  /*27bf0*/  LDL.64 R80, [R1+0x870] ;  /* 0x0008700001507983 */ /* 0x000f220000100a00 */
[----:B------:R-:W-:Y:S02]  /*27c00*/  ISETP.GT.U32.AND.EX P4, PT, R219, RZ, PT, P4 ;  /* 0x000000ffdb00720c */ /* 0x000fe40003f84140 */
[----:B------:R-:W-:Y:S02]  /*27c10*/  ISETP.GT.U32.AND.EX P0, PT, R221, RZ, PT, P0 ;  /* 0x000000ffdd00720c */ /* 0x000fe40003f04100 */
[----:B------:R-:W-:Y:S02]  /*27c20*/  ISETP.GT.U32.AND.EX P1, PT, R215, RZ, PT, P1 ;  /* 0x000000ffd700720c */ /* 0x000fe40003f24110 */
[----:B------:R-:W-:Y:S02]  /*27c30*/  FSEL R219, R82, -INF , !P0 ;  /* 0xff80000052db7808 */ /* 0x000fe40004000000 */
[----:B------:R-:W-:-:S02]  /*27c40*/  FSEL R220, R83, -INF , !P4 ;  /* 0xff80000053dc7808 */ /* 0x000fc40006000000 */
[-C--:B------:R-:W-:Y:S02]  /*27c50*/  ISETP.GT.U32.AND P0, PT, R222, R208.reuse, PT ;  /* 0x000000d0de00720c */ /* 0x080fe40003f04070 */
[-C--:B------:R-:W-:Y:S02]  /*27c60*/  ISETP.GT.U32.AND P4, PT, R216, R208.reuse, PT ;  /* 0x000000d0d800720c */ /* 0x080fe40003f84070 */
[----:B------:R-:W-:Y:S02]  /*27c70*/  FSEL R216, R85, -INF , !P1 ;  /* 0xff80000055d87808 */ /* 0x000fe40004800000 */
[----:B------:R-:W-:Y:S02]  /*27c80*/  ISETP.GT.U32.AND P1, PT, R212, R208, PT ;  /* 0x000000d0d400720c */ /* 0x000fe40003f24070 */
[----:B------:R-:W-:Y:S02]  /*27c90*/  ISETP.GT.U32.AND.EX P0, PT, R217, RZ, PT, P0 ;  /* 0x000000ffd900720c */ /* 0x000fe40003f04100 */
[----:B------:R-:W-:-:S02]  /*27ca0*/  ISETP.GT.U32.AND.EX P4, PT, R211, RZ, PT, P4 ;  /* 0x000000ffd300720c */ /* 0x000fc40003f84140 */
[----:B------:R-:W-:Y:S02]  /*27cb0*/  ISETP.GT.U32.AND.EX P1, PT, R194, RZ, PT, P1 ;  /* 0x000000ffc200720c */ /* 0x000fe40003f24110 */
[----:B------:R-:W-:Y:S02]  /*27cc0*/  FSEL R215, R84, -INF , !P0 ;  /* 0xff80000054d77808 */ /* 0x000fe40004000000 */
[----:B------:R-:W-:Y:S02]  /*27cd0*/  FSEL R212, R87, -INF , !P4 ;  /* 0xff80000057d47808 */ /* 0x000fe40006000000 */
[-C--:B------:R-:W-:Y:S02]  /*27ce0*/  ISETP.GT.U32.AND P0, PT, R218, R208.reuse, PT ;  /* 0x000000d0da00720c */ /* 0x080fe40003f04070 */
[----:B------:R-:W-:Y:S02]  /*27cf0*/  ISETP.GT.U32.AND P4, PT, R195, R208, PT ;  /* 0x000000d0c300720c */ /* 0x000fe40003f84070 */
[----:B------:R-:W-:-:S02]  /*27d00*/  FSEL R195, R89, -INF , !P1 ;  /* 0xff80000059c37808 */ /* 0x000fc40004800000 */
[-C--:B------:R-:W-:Y:S02]  /*27d10*/  ISETP.GT.U32.AND P1, PT, R191, R208.reuse, PT ;  /* 0x000000d0bf00720c */ /* 0x080fe40003f24070 */
[----:B------:R-:W-:Y:S02]  /*27d20*/  ISETP.GT.U32.AND.EX P0, PT, R213, RZ, PT, P0 ;  /* 0x000000ffd500720c */ /* 0x000fe40003f04100 */
[----:B------:R-:W-:Y:S02]  /*27d30*/  ISETP.GT.U32.AND.EX P1, PT, R186, RZ, PT, P1 ;  /* 0x000000ffba00720c */ /* 0x000fe40003f24110 */
[----:B------:R-:W-:Y:S02]  /*27d40*/  FSEL R211, R86, -INF , !P0 ;  /* 0xff80000056d37808 */ /* 0x000fe40004000000 */
[----:B------:R-:W-:Y:S02]  /*27d50*/  ISETP.GT.U32.AND P0, PT, R214, R208, PT ;  /* 0x000000d0d600720c */ /* 0x000fe40003f04070 */
[----:B------:R-:W-:-:S02]  /*27d60*/  FSEL R214, R93, -INF , !P1 ;  /* 0xff8000005dd67808 */ /* 0x000fc40004800000 */
[----:B------:R-:W-:-:S04]  /*27d70*/  ISETP.GT.U32.AND P1, PT, R181, R208, PT ;  /* 0x000000d0b500720c */ /* 0x000fc80003f24070 */
[----:B------:R-:W-:-:S04]  /*27d80*/  ISETP.GT.U32.AND.EX P1, PT, R179, RZ, PT, P1 ;  /* 0x000000ffb300720c */ /* 0x000fc80003f24110 */
[----:B------:R-:W-:Y:S02]  /*27d90*/  FSEL R221, R97, -INF , !P1 ;  /* 0xff80000061dd7808 */ /* 0x000fe40004800000 */
[----:B------:R-:W-:-:S04]  /*27da0*/  ISETP.GT.U32.AND P1, PT, R176, R208, PT ;  /* 0x000000d0b000720c */ /* 0x000fc80003f24070 */
[----:B------:R-:W-:-:S04]  /*27db0*/  ISETP.GT.U32.AND.EX P1, PT, R173, RZ, PT, P1 ;  /* 0x000000ffad00720c */ /* 0x000fc80003f24110 */
[----:B------:R-:W-:Y:S02]  /*27dc0*/  FSEL R222, R100, -INF , !P1 ;  /* 0xff80000064de7808 */ /* 0x000fe40004800000 */
[----:B------:R-:W-:Y:S01]  /*27dd0*/  ISETP.GT.U32.AND P1, PT, R172, R208, PT ;  /* 0x000000d0ac00720c */ /* 0x000fe20003f24070 */
[----:B------:R-:W-:Y:S04]  /*27de0*/  STL [R1+0x1080], R204 ;  /* 0x001080cc01007387 */ /* 0x000fe80000100800 */
[----:B------:R-:W-:Y:S01]  /*27df0*/  STL [R1+0x107c], R205 ;  /* 0x00107ccd01007387 */ /* 0x000fe20000100800 */
[----:B---3--:R-:W-:-:S03]  /*27e00*/  ISETP.GT.U32.AND.EX P1, PT, R3, RZ, PT, P1 ;  /* 0x000000ff0300720c */ /* 0x008fc60003f24110 */
[----:B------:R-:W3:Y:S01]  /*27e10*/  LDL.LU R3, [R1+0x50] ;  /* 0x0000500001037983 */ /* 0x000ee20000300800 */
[----:B------:R-:W-:Y:S01]  /*27e20*/  FMUL R88, R88, R132 ;  /* 0x0000008458587220 */ /* 0x000fe20000400000 */
[----:B------:R-:W-:-:S04]  /*27e30*/  ISETP.GT.U32.AND.EX P0, PT, R198, RZ, PT, P0 ;  /* 0x000000ffc600720c */ /* 0x000fc80003f04100 */
[----:B------:R-:W-:Y:S02]  /*27e40*/  FSEL R194, R88, -INF , !P0 ;  /* 0xff80000058c27808 */ /* 0x000fe40004000000 */
[----:B------:R-:W-:Y:S01]  /*27e50*/  ISETP.GT.U32.AND P0, PT, R210, R208, PT ;  /* 0x000000d0d200720c */ /* 0x000fe20003f04070 */
[----:B------:R-:W-:-:S03]  /*27e60*/  FMUL R90, R90, R132 ;  /* 0x000000845a5a7220 */ /* 0x000fc60000400000 */
[----:B------:R-:W-:-:S04]  /*27e70*/  ISETP.GT.U32.AND.EX P0, PT, R192, RZ, PT, P0 ;  /* 0x000000ffc000720c */ /* 0x000fc80003f04100 */
[----:B------:R-:W-:Y:S02]  /*27e80*/  FSEL R192, R90, -INF , !P0 ;  /* 0xff8000005ac07808 */ /* 0x000fe40004000000 */
[----:B------:R-:W-:Y:S01]  /*27e90*/  ISETP.GT.U32.AND P0, PT, R193, R208, PT ;  /* 0x000000d0c100720c */ /* 0x000fe20003f04070 */
[----:B------:R-:W-:-:S03]  /*27ea0*/  FMUL R92, R92, R132 ;  /* 0x000000845c5c7220 */ /* 0x000fc60000400000 */
[----:B------:R-:W-:-:S04]  /*27eb0*/  ISETP.GT.U32.AND.EX P0, PT, R188, RZ, PT, P0 ;  /* 0x000000ffbc00720c */ /* 0x000fc80003f04100 */
[----:B------:R-:W-:Y:S02]  /*27ec0*/  FSEL R193, R92, -INF , !P0 ;  /* 0xff8000005cc17808 */ /* 0x000fe40004000000 */
[----:B------:R-:W-:Y:S01]  /*27ed0*/  ISETP.GT.U32.AND P0, PT, R189, R208, PT ;  /* 0x000000d0bd00720c */ /* 0x000fe20003f04070 */
[-C--:B------:R-:W-:Y:S01]  /*27ee0*/  FMUL R94, R94, R132.reuse ;  /* 0x000000845e5e7220 */ /* 0x080fe20000400000 */
[----:B------:R-:W-:Y:S02]  /*27ef0*/  FMUL R91, R91, R132 ;  /* 0x000000845b5b7220 */ /* 0x000fe40000400000 */
[----:B------:R-:W-:Y:S02]  /*27f00*/  ISETP.GT.U32.AND.EX P0, PT, R184, RZ, PT, P0 ;  /* 0x000000ffb800720c */ /* 0x000fe40003f04100 */
[----:B------:R-:W-:Y:S02]  /*27f10*/  ISETP.GT.U32.AND.EX P4, PT, R190, RZ, PT, P4 ;  /* 0x000000ffbe00720c */ /* 0x000fe40003f84140 */
[----:B------:R-:W-:-:S02]  /*27f20*/  FSEL R213, R94, -INF , !P0 ;  /* 0xff8000005ed57808 */ /* 0x000fc40004000000 */
[----:B------:R-:W-:Y:S01]  /*27f30*/  ISETP.GT.U32.AND P0, PT, R185, R208, PT ;  /* 0x000000d0b900720c */ /* 0x000fe20003f04070 */
[----:B------:R-:W-:Y:S01]  /*27f40*/  FMUL R96, R96, R132 ;  /* 0x0000008460607220 */ /* 0x000fe20000400000 */
[----:B------:R-:W-:Y:S02]  /*27f50*/  FSEL R210, R91, -INF , !P4 ;  /* 0xff8000005bd27808 */ /* 0x000fe40006000000 */
[----:B------:R-:W-:Y:S02]  /*27f60*/  ISETP.GT.U32.AND P4, PT, R187, R208, PT ;  /* 0x000000d0bb00720c */ /* 0x000fe40003f84070 */
[----:B------:R-:W-:Y:S01]  /*27f70*/  ISETP.GT.U32.AND.EX P0, PT, R180, RZ, PT, P0 ;  /* 0x000000ffb400720c */ /* 0x000fe20003f04100 */
[----:B------:R-:W-:Y:S01]  /*27f80*/  FMUL R95, R95, R132 ;  /* 0x000000845f5f7220 */ /* 0x000fe20000400000 */
[----:B------:R-:W-:Y:S02]  /*27f90*/  ISETP.GT.U32.AND.EX P4, PT, R182, RZ, PT, P4 ;  /* 0x000000ffb600720c */ /* 0x000fe40003f84140 */
[----:B------:R-:W-:-:S02]  /*27fa0*/  FSEL R217, R96, -INF , !P0 ;  /* 0xff80000060d97808 */ /* 0x000fc40004000000 */
[----:B------:R-:W-:Y:S01]  /*27fb0*/  ISETP.GT.U32.AND P0, PT, R183, R208, PT ;  /* 0x000000d0b700720c */ /* 0x000fe20003f04070 */
[----:B------:R-:W-:Y:S01]  /*27fc0*/  FMUL R98, R98, R132 ;  /* 0x0000008462627220 */ /* 0x000fe20000400000 */
[----:B------:R-:W-:Y:S02]  /*27fd0*/  FSEL R218, R95, -INF , !P4 ;  /* 0xff8000005fda7808 */ /* 0x000fe40006000000 */
[----:B------:R-:W-:Y:S02]  /*27fe0*/  ISETP.GT.U32.AND P4, PT, R178, R208, PT ;  /* 0x000000d0b200720c */ /* 0x000fe40003f84070 */
[----:B------:R-:W-:Y:S02]  /*27ff0*/  ISETP.GT.U32.AND.EX P0, PT, R177, RZ, PT, P0 ;  /* 0x000000ffb100720c */ /* 0x000fe40003f04100 */
[----:B------:R-:W-:Y:S02]  /*28000*/  MOV R64, R204 ;  /* 0x000000cc00407202 */ /* 0x000fe40000000f00 */
[----:B------:R-:W-:-:S02]  /*28010*/  MOV R65, R205 ;  /* 0x000000cd00417202 */ /* 0x000fc40000000f00 */
[----:B------:R-:W-:Y:S02]  /*28020*/  ISETP.GT.U32.AND.EX P4, PT, R175, RZ, PT, P4 ;  /* 0x000000ffaf00720c */ /* 0x000fe40003f84140 */
[----:B------:R-:W-:Y:S01]  /*28030*/  FSEL R175, R98, -INF , !P0 ;  /* 0xff80000062af7808 */ /* 0x000fe20004000000 */
[----:B------:R-:W-:Y:S01]  /*28040*/  IMAD.WIDE R64, R2, 0x2, R64 ;  /* 0x0000000202407825 */ /* 0x000fe200078e0240 */
[----:B------:R-:W-:-:S04]  /*28050*/  ISETP.GT.U32.AND P0, PT, R170, R208, PT ;  /* 0x000000d0aa00720c */ /* 0x000fc80003f04070 */
[----:B--2---:R-:W-:Y:S02]  /*28060*/  ISETP.GT.U32.AND.EX P0, PT, R61, RZ, PT, P0 ;  /* 0x000000ff3d00720c */ /* 0x004fe40003f04100 */
[----:B------:R1:W2:Y:S01]  /*28070*/  LDG.E.U16 R61, desc[UR8][R64.64] ;  /* 0x00000008403d7981 */ /* 0x0002a2000c1e1500 */
[----:B------:R-:W-:Y:S01]  /*28080*/  FMUL R102, R102, R132 ;  /* 0x0000008466667220 */ /* 0x000fe20000400000 */
[----:B-1----:R-:W-:-:S04]  /*28090*/  IMAD.WIDE R64, R2, 0x2, R70 ;  /* 0x0000000202407825 */ /* 0x002fc800078e0246 */
[----:B------:R-:W-:Y:S01]  /*280a0*/  FSEL R176, R102, -INF , !P1 ;  /* 0xff80000066b07808 */ /* 0x000fe20004800000 */
[----:B------:R1:W2:Y:S01]  /*280b0*/  LDG.E.U16 R62, desc[UR8][R64.64] ;  /* 0x00000008403e7981 */ /* 0x0002a2000c1e1500 */
[----:B------:R-:W-:Y:S01]  /*280c0*/  ISETP.GT.U32.AND P1, PT, R68, R208, PT ;  /* 0x000000d04400720c */ /* 0x000fe20003f24070 */
[----:B-1----:R-:W-:Y:S02]  /*280d0*/  IMAD.WIDE R64, R2, 0x2, R76 ;  /* 0x0000000202407825 */ /* 0x002fe400078e024c */
[----:B------:R-:W2:Y:S04]  /*280e0*/  LDL.64 R76, [R1+0x790] ;  /* 0x00079000014c7983 */ /* 0x000ea80000100a00 */
[----:B------:R-:W2:Y:S04]  /*280f0*/  LDL.LU R69, [R1+0x4c] ;  /* 0x00004c0001457983 */ /* 0x000ea80000300800 */
[----:B------:R-:W2:Y:S01]  /*28100*/  LDL.LU R68, [R1+0x54] ;  /* 0x0000540001447983 */ /* 0x000ea20000300800 */
[----:B------:R-:W-:-:S03]  /*28110*/  FMUL R99, R99, R132 ;  /* 0x0000008463637220 */ /* 0x000fc60000400000 */
[----:B------:R-:W2:Y:S01]  /*28120*/  LDL.64 R92, [R1+0x760] ;  /* 0x00076000015c7983 */ /* 0x000ea20000100a00 */
[----:B------:R-:W-:Y:S01]  /*28130*/  FMUL R103, R103, R132 ;  /* 0x0000008467677220 */ /* 0x000fe20000400000 */
[----:B------:R-:W-:Y:S02]  /*28140*/  FSEL R226, R99, -INF , !P4 ;  /* 0xff80000063e27808 */ /* 0x000fe40006000000 */
[----:B------:R-:W2:Y:S01]  /*28150*/  LDL.64 R90, [R1+0x700] ;  /* 0x00070000015a7983 */ /* 0x000ea20000100a00 */
[-C--:B------:R-:W-:Y:S02]  /*28160*/  ISETP.GT.U32.AND P4, PT, R174, R208.reuse, PT ;  /* 0x000000d0ae00720c */ /* 0x080fe40003f84070 */
[----:B------:R-:W-:Y:S01]  /*28170*/  FSEL R174, R103, -INF , !P0 ;  /* 0xff80000067ae7808 */ /* 0x000fe20004000000 */
[----:B------:R-:W2:Y:S01]  /*28180*/  LDL.64 R78, [R1+0x730] ;  /* 0x00073000014e7983 */ /* 0x000ea20000100a00 */
[----:B------:R-:W-:Y:S01]  /*28190*/  ISETP.GT.U32.AND P0, PT, R249, R208, PT ;  /* 0x000000d0f900720c */ /* 0x000fe20003f04070 */
[----:B------:R-:W-:-:S02]  /*281a0*/  FMUL R104, R104, R132 ;  /* 0x0000008468687220 */ /* 0x000fc40000400000 */
[----:B------:R-:W2:Y:S01]  /*281b0*/  LDL.LU R84, [R1+0x64] ;  /* 0x0000640001547983 */ /* 0x000ea20000300800 */
[----:B------:R-:W-:-:S03]  /*281c0*/  ISETP.GT.U32.AND.EX P0, PT, R201, RZ, PT, P0 ;  /* 0x000000ffc900720c */ /* 0x000fc60003f04100 */
[----:B------:R-:W2:Y:S01]  /*281d0*/  LDL.LU R89, [R1+0x68] ;  /* 0x0000680001597983 */ /* 0x000ea20000300800 */
[----:B------:R-:W-:-:S03]  /*281e0*/  FSEL R173, R104, -INF , !P0 ;  /* 0xff80000068ad7808 */ /* 0x000fc60004000000 */
[----:B------:R4:W2:Y:S04]  /*281f0*/  LDG.E.U16 R71, desc[UR8][R64.64] ;  /* 0x0000000840477981 */ /* 0x0008a8000c1e1500 */
[----:B------:R-:W2:Y:S04]  /*28200*/  LDL.LU R82, [R1+0x60] ;  /* 0x0000600001527983 */ /* 0x000ea80000300800 */
[----:B------:R-:W2:Y:S01]  /*28210*/  LDL.64 R96, [R1+0x6d0] ;  /* 0x0006d00001607983 */ /* 0x000ea20000100a00 */
[----:B----4-:R-:W-:-:S03]  /*28220*/  IMAD.WIDE R64, R2, 0x2, R80 ;  /* 0x0000000202407825 */ /* 0x010fc600078e0250 */
[----:B------:R-:W4:Y:S04]  /*28230*/  LDL.LU R81, [R1+0x5c] ;  /* 0x00005c0001517983 */ /* 0x000f280000300800 */
[----:B------:R-:W4:Y:S01]  /*28240*/  LDL.LU R80, [R1+0x6c] ;  /* 0x00006c0001507983 */ /* 0x000f220000300800 */
[----:B---3--:R-:W-:-:S03]  /*28250*/  ISETP.GT.U32.AND P0, PT, R3, R208, PT ;  /* 0x000000d00300720c */ /* 0x008fc60003f04070 */
[----:B------:R-:W3:Y:S04]  /*28260*/  LDL.LU R3, [R1+0x58] ;  /* 0x0000580001037983 */ /* 0x000ee80000300800 */
[----:B------:R-:W3:Y:S04]  /*28270*/  LDL.64 R86, [R1+0x670] ;  /* 0x0006700001567983 */ /* 0x000ee80000100a00 */
[----:B------:R-:W3:Y:S01]  /*28280*/  LDL.64 R94, [R1+0x6a0] ;  /* 0x0006a000015e7983 */ /* 0x000ee20000100a00 */
[----:B------:R-:W-:Y:S01]  /*28290*/  FMUL R101, R101, R132 ;  /* 0x0000008465657220 */ /* 0x000fe20000400000 */
[----:B------:R-:W-:Y:S01]  /*282a0*/  ISETP.GT.U32.AND.EX P4, PT, R171, RZ, PT, P4 ;  /* 0x000000ffab00720c */ /* 0x000fe20003f84140 */
[----:B------:R-:W-:-:S04]  /*282b0*/  IMAD.WIDE R66, R2, 0x2, R66 ;  /* 0x0000000202427825 */ /* 0x000fc800078e0242 */
[----:B------:R-:W-:Y:S01]  /*282c0*/  FMUL R105, R105, R132 ;  /* 0x0000008469697220 */ /* 0x000fe20000400000 */
[----:B------:R-:W3:Y:S01]  /*282d0*/  LDL.64 R102, [R1+0x610] ;  /* 0x0006100001667983 */ /* 0x000ee20000100a00 */
[----:B------:R-:W-:Y:S02]  /*282e0*/  FSEL R225, R101, -INF , !P4 ;  /* 0xff80000065e17808 */ /* 0x000fe40006000000 */
[----:B------:R-:W-:Y:S01]  /*282f0*/  ISETP.GT.U32.AND P4, PT, R169, R208, PT ;  /* 0x000000d0a900720c */ /* 0x000fe20003f84070 */
[----:B------:R1:W3:Y:S03]  /*28300*/  LDG.E.U16 R70, desc[UR8][R66.64] ;  /* 0x0000000842467981 */ /* 0x0002e6000c1e1500 */
[----:B------:R-:W-:Y:S01]  /*28310*/  ISETP.GT.U32.AND.EX P4, PT, R207, RZ, PT, P4 ;  /* 0x000000ffcf00720c */ /* 0x000fe20003f84140 */
[----:B-1----:R-:W-:Y:S02]  /*28320*/  IMAD.WIDE R66, R2, 0x2, R72 ;  /* 0x0000000202427825 */ /* 0x002fe400078e0248 */
[----:B------:R1:W3:Y:S01]  /*28330*/  LDG.E.U16 R72, desc[UR8][R64.64] ;  /* 0x0000000840487981 */ /* 0x0002e2000c1e1500 */
[----:B------:R-:W-:Y:S01]  /*28340*/  FSEL R170, R105, -INF , !P4 ;  /* 0xff80000069aa7808 */ /* 0x000fe20006000000 */
[----:B------:R-:W-:-:S02]  /*28350*/  FMUL R106, R106, R132 ;  /* 0x000000846a6a7220 */ /* 0x000fc40000400000 */
[----:B------:R0:W3:Y:S01]  /*28360*/  LDG.E.U16 R73, desc[UR8][R66.64] ;  /* 0x0000000842497981 */ /* 0x0000e2000c1e1500 */
[----:B-1----:R-:W-:-:S05]  /*28370*/  IMAD.WIDE R64, R2, 0x2, R74 ;  /* 0x0000000202407825 */ /* 0x002fca00078e024a */
[----:B------:R2:W3:Y:S01]  /*28380*/  LDG.E.U16 R74, desc[UR8][R64.64] ;  /* 0x00000008404a7981 */ /* 0x0004e2000c1e1500 */
[----:B0-----:R-:W-:-:S04]  /*28390*/  IMAD.WIDE R66, R2, 0x2, R202 ;  /* 0x0000000202427825 */ /* 0x001fc800078e02ca */
[----:B------:R-:W-:Y:S01]  /*283a0*/  FMUL R108, R108, R132 ;  /* 0x000000846c6c7220 */ /* 0x000fe20000400000 */
[----:B------:R-:W3:Y:S01]  /*283b0*/  LDG.E.U16 R75, desc[UR8][R66.64] ;  /* 0x00000008424b7981 */ /* 0x000ee2000c1e1500 */
[----:B--2---:R-:W-:Y:S01]  /*283c0*/  IMAD.WIDE R64, R2, 0x2, R76 ;  /* 0x0000000202407825 */ /* 0x004fe200078e024c */
[----:B------:R-:W-:-:S04]  /*283d0*/  ISETP.GT.U32.AND P4, PT, R69, R208, PT ;  /* 0x000000d04500720c */ /* 0x000fc80003f84070 */
[----:B------:R0:W2:Y:S01]  /*283e0*/  LDG.E.U16 R76, desc[UR8][R64.64] ;  /* 0x00000008404c7981 */ /* 0x0000a2000c1e1500 */
[----:B------:R-:W-:-:S03]  /*283f0*/  ISETP.GT.U32.AND.EX P0, PT, R68, RZ, PT, P0 ;  /* 0x000000ff4400720c */ /* 0x000fc60003f04100 */
[----:B------:R-:W2:Y:S04]  /*28400*/  LDL.64 R68, [R1+0x640] ;  /* 0x0006400001447983 */ /* 0x000ea80000100a00 */
[----:B------:R-:W2:Y:S01]  /*28410*/  LDL.LU R88, [R1+0x74] ;  /* 0x0000740001587983 */ /* 0x000ea20000300800 */
[----:B0-----:R-:W-:-:S03]  /*28420*/  IMAD.WIDE R64, R2, 0x2, R92 ;  /* 0x0000000202407825 */ /* 0x001fc600078e025c */
[----:B------:R-:W2:Y:S04]  /*28430*/  LDL.LU R83, [R1+0x78] ;  /* 0x0000780001537983 */ /* 0x000ea80000300800 */
[----:B------:R-:W2:Y:S04]  /*28440*/  LDL.64 R92, [R1+0x5e0] ;  /* 0x0005e000015c7983 */ /* 0x000ea80000100a00 */
[----:B------:R0:W2:Y:S01]  /*28450*/  LDG.E.U16 R77, desc[UR8][R64.64] ;  /* 0x00000008404d7981 */ /* 0x0000a2000c1e1500 */
[----:B------:R-:W-:Y:S02]  /*28460*/  FSEL R171, R106, -INF , !P0 ;  /* 0xff8000006aab7808 */ /* 0x000fe40004000000 */
[----:B------:R-:W-:Y:S01]  /*28470*/  ISETP.GT.U32.AND P0, PT, R84, R208, PT ;  /* 0x000000d05400720c */ /* 0x000fe20003f04070 */
[C---:B------:R-:W-:Y:S01]  /*28480*/  IMAD.WIDE R66, R2.reuse, 0x2, R78 ;  /* 0x0000000202427825 */ /* 0x040fe200078e024e */
[----:B------:R-:W2:Y:S04]  /*28490*/  LDL.64 R84, [R1+0x5b0] ;  /* 0x0005b00001547983 */ /* 0x000ea80000100a00 */
[----:B------:R-:W2:Y:S01]  /*284a0*/  LDG.E.U16 R78, desc[UR8][R66.64] ;  /* 0x00000008424e7981 */ /* 0x000ea2000c1e1500 */
[----:B0-----:R-:W-:-:S03]  /*284b0*/  IMAD.WIDE R64, R2, 0x2, R90 ;  /* 0x0000000202407825 */ /* 0x001fc600078e025a */
[----:B------:R-:W2:Y:S01]  /*284c0*/  LDL.64 R90, [R1+0x580] ;  /* 0x00058000015a7983 */ /* 0x000ea20000100a00 */
[----:B------:R-:W-:-:S03]  /*284d0*/  ISETP.GT.U32.AND.EX P0, PT, R82, RZ, PT, P0 ;  /* 0x000000ff5200720c */ /* 0x000fc60003f04100 */
[----:B------:R0:W2:Y:S04]  /*284e0*/  LDG.E.U16 R79, desc[UR8][R64.64] ;  /* 0x00000008404f7981 */ /* 0x0000a8000c1e1500 */
[----:B------:R-:W2:Y:S01]  /*284f0*/  LDL.LU R98, [R1+0x34] ;  /* 0x0000340001627983 */ /* 0x000ea20000300800 */
[----:B------:R-:W-:-:S03]  /*28500*/  FSEL R190, R108, -INF , !P0 ;  /* 0xff8000006cbe7808 */ /* 0x000fc60004000000 */
[----:B------:R-:W2:Y:S01]  /*28510*/  LDL.LU R100, [R1+0x70] ;  /* 0x0000700001647983 */ /* 0x000ea20000300800 */
[----:B0-----:R-:W-:-:S03]  /*28520*/  IMAD.WIDE R64, R2, 0x2, R96 ;  /* 0x0000000202407825 */ /* 0x001fc600078e0260 */
[----:B------:R-:W2:Y:S01]  /*28530*/  LDL.64 R96, [R1+0x550] ;  /* 0x0005500001607983 */ /* 0x000ea20000100a00 */
[----:B----4-:R-:W-:-:S03]  /*28540*/  ISETP.GT.U32.AND P0, PT, R80, R208, PT ;  /* 0x000000d05000720c */ /* 0x010fc60003f04070 */
[----:B------:R0:W4:Y:S01]  /*28550*/  LDG.E.U16 R80, desc[UR8][R64.64] ;  /* 0x0000000840507981 */ /* 0x000122000c1e1500 */
[----:B---3--:R-:W-:Y:S01]  /*28560*/  ISETP.GT.U32.AND.EX P1, PT, R3, RZ, PT, P1 ;  /* 0x000000ff0300720c */ /* 0x008fe20003f24110 */
[C---:B------:R-:W-:Y:S02]  /*28570*/  IMAD.WIDE R66, R2.reuse, 0x2, R86 ;  /* 0x0000000202427825 */ /* 0x040fe400078e0256 */
[----:B------:R-:W3:Y:S02]  /*28580*/  LDL.64 R86, [R1+0x520] ;  /* 0x0005200001567983 */ /* 0x000ee40000100a00 */
[----:B0-----:R-:W-:Y:S02]  /*28590*/  IMAD.WIDE R64, R2, 0x2, R94 ;  /* 0x0000000202407825 */ /* 0x001fe400078e025e */
[----:B------:R-:W4:Y:S04]  /*285a0*/  LDL.LU R3, [R1+0x48] ;  /* 0x0000480001037983 */ /* 0x000f280000300800 */
[----:B------:R-:W4:Y:S01]  /*285b0*/  LDL.64 R94, [R1+0x4f0] ;  /* 0x0004f000015e7983 */ /* 0x000f220000100a00 */
[-C--:B------:R-:W-:Y:S01]  /*285c0*/  FMUL R107, R107, R132.reuse ;  /* 0x000000846b6b7220 */ /* 0x080fe20000400000 */
[----:B------:R-:W-:Y:S01]  /*285d0*/  ISETP.GT.U32.AND.EX P4, PT, R89, RZ, PT, P4 ;  /* 0x000000ff5900720c */ /* 0x000fe20003f84140 */
[----:B------:R-:W-:Y:S01]  /*285e0*/  FMUL R110, R110, R132 ;  /* 0x000000846e6e7220 */ /* 0x000fe20000400000 */
[----:B------:R-:W4:Y:S02]  /*285f0*/  LDG.E.U16 R82, desc[UR8][R66.64] ;  /* 0x0000000842527981 */ /* 0x000f24000c1e1500 */
[----:B------:R-:W-:-:S02]  /*28600*/  FSEL R191, R107, -INF , !P4 ;  /* 0xff8000006bbf7808 */ /* 0x000fc40006000000 */
[----:B------:R-:W-:Y:S01]  /*28610*/  ISETP.GT.U32.AND P4, PT, R81, R208, PT ;  /* 0x000000d05100720c */ /* 0x000fe20003f84070 */
[-C--:B------:R-:W-:Y:S01]  /*28620*/  FMUL R111, R111, R132.reuse ;  /* 0x000000846f6f7220 */ /* 0x080fe20000400000 */
[----:B------:R0:W4:Y:S04]  /*28630*/  LDG.E.U16 R81, desc[UR8][R64.64] ;  /* 0x0000000840517981 */ /* 0x000128000c1e1500 */
[----:B------:R-:W4:Y:S01]  /*28640*/  LDL.64 R106, [R1+0x3a0] ;  /* 0x0003a000016a7983 */ /* 0x000f220000100a00 */
[-C--:B------:R-:W-:Y:S01]  /*28650*/  FMUL R112, R112, R132.reuse ;  /* 0x0000008470707220 */ /* 0x080fe20000400000 */
[-C--:B------:R-:W-:Y:S01]  /*28660*/  FMUL R113, R113, R132.reuse ;  /* 0x0000008471717220 */ /* 0x080fe20000400000 */
[----:B------:R-:W-:Y:S01]  /*28670*/  FMUL R109, R109, R132 ;  /* 0x000000846d6d7220 */ /* 0x000fe20000400000 */
[----:B------:R-:W4:Y:S01]  /*28680*/  LDL.64 R104, [R1+0x8a0] ;  /* 0x0008a00001687983 */ /* 0x000f220000100a00 */
[----:B0-----:R-:W-:-:S03]  /*28690*/  IMAD.WIDE R64, R2, 0x2, R102 ;  /* 0x0000000202407825 */ /* 0x001fc600078e0266 */
[----:B------:R-:W4:Y:S01]  /*286a0*/  LDL.64 R102, [R1+0x460] ;  /* 0x0004600001667983 */ /* 0x000f220000100a00 */
[----:B------:R-:W-:Y:S01]  /*286b0*/  FSEL R187, R111, -INF , !P1 ;  /* 0xff8000006fbb7808 */ /* 0x000fe20004800000 */
[----:B--2---:R-:W-:-:S06]  /*286c0*/  IMAD.WIDE R68, R2, 0x2, R68 ;  /* 0x0000000202447825 */ /* 0x004fcc00078e0244 */
[----:B------:R-:W2:Y:S01]  /*286d0*/  LDG.E.U16 R68, desc[UR8][R68.64] ;  /* 0x0000000844447981 */ /* 0x000ea2000c1e1500 */
[----:B------:R-:W-:Y:S02]  /*286e0*/  ISETP.GT.U32.AND.EX P4, PT, R88, RZ, PT, P4 ;  /* 0x000000ff5800720c */ /* 0x000fe40003f84140 */
[----:B------:R-:W-:Y:S01]  /*286f0*/  ISETP.GT.U32.AND.EX P0, PT, R83, RZ, PT, P0 ;  /* 0x000000ff5300720c */ /* 0x000fe20003f04100 */
[----:B------:R-:W2:Y:S04]  /*28700*/  LDL.64 R88, [R1+0x4c0] ;  /* 0x0004c00001587983 */ /* 0x000ea80000100a00 */
[----:B------:R0:W2:Y:S02]  /*28710*/  LDG.E.U16 R69, desc[UR8][R64.64] ;  /* 0x0000000840457981 */ /* 0x0000a4000c1e1500 */
[----:B0-----:R-:W-:Y:S01]  /*28720*/  IMAD.WIDE R64, R2, 0x2, R92 ;  /* 0x0000000202407825 */ /* 0x001fe200078e025c */
[----:B------:R-:W-:Y:S01]  /*28730*/  FSEL R188, R110, -INF , !P4 ;  /* 0xff8000006ebc7808 */ /* 0x000fe20006000000 */
[----:B------:R-:W2:Y:S04]  /*28740*/  LDL.64 R92, [R1+0x430] ;  /* 0x00043000015c7983 */ /* 0x000ea80000100a00 */
[----:B------:R0:W2:Y:S01]  /*28750*/  LDG.E.U16 R83, desc[UR8][R64.64] ;  /* 0x0000000840537981 */ /* 0x0000a2000c1e1500 */
[----:B------:R-:W-:Y:S01]  /*28760*/  IMAD.WIDE R66, R2, 0x2, R84 ;  /* 0x0000000202427825 */ /* 0x000fe200078e0254 */
[----:B------:R-:W-:-:S03]  /*28770*/  ISETP.GT.U32.AND P1, PT, R100, R208, PT ;  /* 0x000000d06400720c */ /* 0x000fc60003f24070 */
[----:B0-----:R-:W-:Y:S01]  /*28780*/  IMAD.WIDE R64, R2, 0x2, R90 ;  /* 0x0000000202407825 */ /* 0x001fe200078e025a */
[----:B------:R-:W-:Y:S01]  /*28790*/  ISETP.GT.U32.AND P4, PT, R98, R208, PT ;  /* 0x000000d06200720c */ /* 0x000fe20003f84070 */
[----:B------:R-:W2:Y:S04]  /*287a0*/  LDL.64 R90, [R1+0x490] ;  /* 0x00049000015a7983 */ /* 0x000ea80000100a00 */
[----:B------:R0:W2:Y:S04]  /*287b0*/  LDG.E.U16 R85, desc[UR8][R64.64] ;  /* 0x0000000840557981 */ /* 0x0000a8000c1e1500 */
[----:B------:R-:W2:Y:S04]  /*287c0*/  LDL.64 R98, [R1+0x400] ;  /* 0x0004000001627983 */ /* 0x000ea80000100a00 */
[----:B------:R3:W2:Y:S01]  /*287d0*/  LDG.E.U16 R84, desc[UR8][R66.64] ;  /* 0x0000000842547981 */ /* 0x0006a2000c1e1500 */
[----:B0-----:R-:W-:-:S03]  /*287e0*/  IMAD.WIDE R64, R2, 0x2, R96 ;  /* 0x0000000202407825 */ /* 0x001fc600078e0260 */
[----:B------:R-:W2:Y:S01]  /*287f0*/  LDL.64 R100, [R1+0x340] ;  /* 0x0003400001647983 */ /* 0x000ea20000100a00 */
[----:B------:R-:W-:-:S03]  /*28800*/  ISETP.GT.U32.AND.EX P4, PT, R167, RZ, PT, P4 ;  /* 0x000000ffa700720c */ /* 0x000fc60003f84140 */
[----:B------:R-:W2:Y:S01]  /*28810*/  LDL.64 R96, [R1+0x370] ;  /* 0x0003700001607983 */ /* 0x000ea20000100a00 */
[----:B------:R-:W-:Y:S01]  /*28820*/  FSEL R189, R109, -INF , !P0 ;  /* 0xff8000006dbd7808 */ /* 0x000fe20004000000 */
[-C--:B------:R-:W-:Y:S01]  /*28830*/  FMUL R114, R114, R132.reuse ;  /* 0x0000008472727220 */ /* 0x080fe20000400000 */
[----:B------:R-:W-:Y:S01]  /*28840*/  FMUL R115, R115, R132 ;  /* 0x0000008473737220 */ /* 0x000fe20000400000 */
[----:B------:R-:W2:Y:S01]  /*28850*/  LDL.64 R110, [R1+0x7f8] ;  /* 0x0007f800016e7983 */ /* 0x000ea20000100a00 */
[----:B---3--:R-:W-:Y:S01]  /*28860*/  IMAD.WIDE R66, R2, 0x2, R86 ;  /* 0x0000000202427825 */ /* 0x008fe200078e0256 */
[----:B----4-:R-:W-:Y:S02]  /*28870*/  ISETP.GT.U32.AND.EX P1, PT, R3, RZ, PT, P1 ;  /* 0x000000ff0300720c */ /* 0x010fe40003f24110 */
[----:B------:R0:W3:Y:S04]  /*28880*/  LDG.E.U16 R86, desc[UR8][R64.64] ;  /* 0x0000000840567981 */ /* 0x0000e8000c1e1500 */
[----:B------:R2:W4:Y:S01]  /*28890*/  LDG.E.U16 R87, desc[UR8][R66.64] ;  /* 0x0000000842577981 */ /* 0x000522000c1e1500 */
[----:B------:R-:W-:-:S03]  /*288a0*/  FSEL R185, R113, -INF , !P4 ;  /* 0xff80000071b97808 */ /* 0x000fc60006000000 */
[----:B------:R-:W3:Y:S01]  /*288b0*/  LDL.64 R108, [R1+0x8d8] ;  /* 0x0008d800016c7983 */ /* 0x000ee20000100a00 */
[----:B0-----:R-:W-:-:S03]  /*288c0*/  IMAD.WIDE R64, R2, 0x2, R94 ;  /* 0x0000000202407825 */ /* 0x001fc600078e025e */
[----:B------:R-:W3:Y:S01]  /*288d0*/  LDL.64 R94, [R1+0x3d0] ;  /* 0x0003d000015e7983 */ /* 0x000ee20000100a00 */
[----:B------:R-:W-:-:S03]  /*288e0*/  FSEL R186, R112, -INF , !P1 ;  /* 0xff80000070ba7808 */ /* 0x000fc60004800000 */
[----:B------:R-:W4:Y:S01]  /*288f0*/  LDL.64 R112, [R1+0x948] ;  /* 0x0009480001707983 */ /* 0x000f220000100a00 */
[-C--:B------:R-:W-:Y:S02]  /*28900*/  ISETP.GT.U32.AND P0, PT, R166, R208.reuse, PT ;  /* 0x000000d0a600720c */ /* 0x080fe40003f04070 */
[----:B------:R-:W-:Y:S02]  /*28910*/  ISETP.GT.U32.AND P1, PT, R168, R208, PT ;  /* 0x000000d0a800720c */ /* 0x000fe40003f24070 */
[----:B------:R-:W-:Y:S02]  /*28920*/  ISETP.GT.U32.AND.EX P0, PT, R163, RZ, PT, P0 ;  /* 0x000000ffa300720c */ /* 0x000fe40003f04100 */
[----:B------:R-:W-:Y:S02]  /*28930*/  ISETP.GT.U32.AND.EX P1, PT, R165, RZ, PT, P1 ;  /* 0x000000ffa500720c */ /* 0x000fe40003f24110 */
[----:B------:R-:W-:Y:S02]  /*28940*/  FSEL R183, R115, -INF , !P0 ;  /* 0xff80000073b77808 */ /* 0x000fe40004000000 */
[----:B------:R-:W-:-:S02]  /*28950*/  FSEL R184, R114, -INF , !P1 ;  /* 0xff80000072b87808 */ /* 0x000fc40004800000 */
[----:B------:R-:W4:Y:S01]  /*28960*/  LDL.64 R114, [R1+0x788] ;  /* 0x0007880001727983 */ /* 0x000f220000100a00 */
[----:B--2---:R-:W-:-:S03]  /*28970*/  IMAD.WIDE R66, R2, 0x2, R88 ;  /* 0x0000000202427825 */ /* 0x004fc600078e0258 */
[----:B------:R-:W2:Y:S04]  /*28980*/  LDG.E.U16 R88, desc[UR8][R64.64] ;  /* 0x0000000840587981 */ /* 0x000ea8000c1e1500 */
[----:B------:R0:W2:Y:S02]  /*28990*/  LDG.E.U16 R89, desc[UR8][R66.64] ;  /* 0x0000000842597981 */ /* 0x0000a4000c1e1500 */
[----:B0-----:R-:W-:-:S05]  /*289a0*/  IMAD.WIDE R66, R2, 0x2, R92 ;  /* 0x0000000202427825 */ /* 0x001fca00078e025c */
[----:B------:R-:W2:Y:S01]  /*289b0*/  LDG.E.U16 R92, desc[UR8][R66.64] ;  /* 0x00000008425c7981 */ /* 0x000ea2000c1e1500 */
[----:B------:R-:W-:-:S05]  /*289c0*/  IMAD.WIDE R64, R2, 0x2, R90 ;  /* 0x0000000202407825 */ /* 0x000fca00078e025a */
[----:B------:R0:W2:Y:S02]  /*289d0*/  LDG.E.U16 R90, desc[UR8][R64.64] ;  /* 0x00000008405a7981 */ /* 0x0000a4000c1e1500 */
[C---:B0-----:R-:W-:Y:S02]  /*289e0*/  IMAD.WIDE R64, R2.reuse, 0x2, R102 ;  /* 0x0000000202407825 */ /* 0x041fe400078e0266 */
[----:B------:R-:W2:Y:S04]  /*289f0*/  LDL.64 R102, [R1+0x868] ;  /* 0x0008680001667983 */ /* 0x000ea80000100a00 */
[----:B------:R0:W2:Y:S02]  /*28a00*/  LDG.E.U16 R91, desc[UR8][R64.64] ;  /* 0x00000008405b7981 */ /* 0x0000a4000c1e1500 */
[----:B0-----:R-:W-:-:S02]  /*28a10*/  IMAD.WIDE R64, R2, 0x2, R98 ;  /* 0x0000000202407825 */ /* 0x001fc400078e0262 */
[----:B------:R-:W2:Y:S04]  /*28a20*/  LDL.64 R98, [R1+0x910] ;  /* 0x0009100001627983 */ /* 0x000ea80000100a00 */
[----:B------:R3:W2:Y:S02]  /*28a30*/  LDG.E.U16 R93, desc[UR8][R64.64] ;  /* 0x00000008405d7981 */ /* 0x0006a4000c1e1500 */
[----:B---3--:R-:W-:-:S05]  /*28a40*/  IMAD.WIDE R64, R2, 0x2, R94 ;  /* 0x0000000202407825 */ /* 0x008fca00078e025e */
[----:B------:R0:W3:Y:S02]  /*28a50*/  LDG.E.U16 R94, desc[UR8][R64.64] ;  /* 0x00000008405e7981 */ /* 0x0000e4000c1e1500 */
[C---:B0-----:R-:W-:Y:S02]  /*28a60*/  IMAD.WIDE R64, R2.reuse, 0x2, R106 ;  /* 0x0000000202407825 */ /* 0x041fe400078e026a */
[----:B------:R-:W3:Y:S04]  /*28a70*/  LDL.64 R106, [R1+0x7c0] ;  /* 0x0007c000016a7983 */ /* 0x000ee80000100a00 */
[----:B------:R0:W3:Y:S02]  /*28a80*/  LDG.E.U16 R95, desc[UR8][R64.64] ;  /* 0x00000008405f7981 */ /* 0x0000e4000c1e1500 */
[----:B0-----:R-:W-:-:S02]  /*28a90*/  IMAD.WIDE R64, R2, 0x2, R100 ;  /* 0x0000000202407825 */ /* 0x001fc400078e0264 */
[----:B------:R-:W3:Y:S02]  /*28aa0*/  LDL.64 R100, [R1+0x830] ;  /* 0x0008300001647983 */ /* 0x000ee40000100a00 */
[C---:B------:R-:W-:Y:S02]  /*28ab0*/  IMAD.WIDE R66, R2.reuse, 0x2, R96 ;  /* 0x0000000202427825 */ /* 0x040fe400078e0260 */
[----:B------:R4:W3:Y:S04]  /*28ac0*/  LDG.E.U16 R97, desc[UR8][R64.64] ;  /* 0x0000000840617981 */ /* 0x0008e8000c1e1500 */
[----:B------:R2:W3:Y:S01]  /*28ad0*/  LDG.E.U16 R96, desc[UR8][R66.64] ;  /* 0x0000000842607981 */ /* 0x0004e2000c1e1500 */
[----:B----4-:R-:W-:Y:S01]  /*28ae0*/  IMAD.WIDE R64, R2, 0x2, R112 ;  /* 0x0000000202407825 */ /* 0x010fe200078e0270 */
[----:B------:R-:W-:-:S03]  /*28af0*/  ISETP.GT.U32.AND P4, PT, R162, R208, PT ;  /* 0x000000d0a200720c */ /* 0x000fc60003f84070 */
[----:B------:R-:W-:Y:S01]  /*28b00*/  FMUL R117, R117, R132 ;  /* 0x0000008475757220 */ /* 0x000fe20000400000 */
[----:B------:R-:W-:Y:S01]  /*28b10*/  ISETP.GT.U32.AND P0, PT, R158, R208, PT ;  /* 0x000000d09e00720c */ /* 0x000fe20003f04070 */
[-C--:B------:R-:W-:Y:S01]  /*28b20*/  FMUL R118, R118, R132.reuse ;  /* 0x0000008476767220 */ /* 0x080fe20000400000 */
[----:B------:R-:W-:Y:S01]  /*28b30*/  ISETP.GT.U32.AND.EX P4, PT, R159, RZ, PT, P4 ;  /* 0x000000ff9f00720c */ /* 0x000fe20003f84140 */
[----:B------:R-:W-:Y:S01]  /*28b40*/  FMUL R119, R119, R132 ;  /* 0x0000008477777220 */ /* 0x000fe20000400000 */
[----:B------:R-:W4:Y:S02]  /*28b50*/  LDL.64 R112, [R1+0x758] ;  /* 0x0007580001707983 */ /* 0x000f240000100a00 */
[----:B------:R-:W-:Y:S02]  /*28b60*/  FSEL R182, R117, -INF , !P4 ;  /* 0xff80000075b67808 */ /* 0x000fe40006000000 */
[----:B------:R-:W-:Y:S01]  /*28b70*/  ISETP.GT.U32.AND P4, PT, R160, R208, PT ;  /* 0x000000d0a000720c */ /* 0x000fe20003f84070 */
[----:B------:R-:W-:Y:S01]  /*28b80*/  FMUL R116, R116, R132 ;  /* 0x0000008474747220 */ /* 0x000fe20000400000 */
[----:B------:R-:W-:Y:S01]  /*28b90*/  ISETP.GT.U32.AND.EX P0, PT, R155, RZ, PT, P0 ;  /* 0x000000ff9b00720c */ /* 0x000fe20003f04100 */
[----:B------:R-:W4:Y:S01]  /*28ba0*/  LDL.64 R158, [R1+0x6c8] ;  /* 0x0006c800019e7983 */ /* 0x000f220000100a00 */
[----:B------:R-:W-:-:S02]  /*28bb0*/  ISETP.GT.U32.AND.EX P4, PT, R157, RZ, PT, P4 ;  /* 0x000000ff9d00720c */ /* 0x000fc40003f84140 */
[----:B------:R-:W-:Y:S02]  /*28bc0*/  FSEL R180, R119, -INF , !P0 ;  /* 0xff80000077b47808 */ /* 0x000fe40004000000 */
[----:B------:R-:W-:Y:S02]  /*28bd0*/  FSEL R179, R118, -INF , !P4 ;  /* 0xff80000076b37808 */ /* 0x000fe40006000000 */
[----:B------:R-:W4:Y:S01]  /*28be0*/  LDL.64 R118, [R1+0x698] ;  /* 0x0006980001767983 */ /* 0x000f220000100a00 */
[----:B------:R-:W-:-:S03]  /*28bf0*/  ISETP.GT.U32.AND P0, PT, R154, R208, PT ;  /* 0x000000d09a00720c */ /* 0x000fc60003f04070 */
[----:B------:R-:W4:Y:S01]  /*28c00*/  LDL.64 R154, [R1+0x638] ;  /* 0x00063800019a7983 */ /* 0x000f220000100a00 */
[----:B--2---:R-:W-:-:S03]  /*28c10*/  IMAD.WIDE R66, R2, 0x2, R98 ;  /* 0x0000000202427825 */ /* 0x004fc600078e0262 */
[----:B------:R0:W2:Y:S04]  /*28c20*/  LDG.E.U16 R98, desc[UR8][R64.64] ;  /* 0x0000000840627981 */ /* 0x0000a8000c1e1500 */
[----:B------:R1:W2:Y:S01]  /*28c30*/  LDG.E.U16 R99, desc[UR8][R66.64] ;  /* 0x0000000842637981 */ /* 0x0002a2000c1e1500 */
[----:B0-----:R-:W-:-:S04]  /*28c40*/  IMAD.WIDE R64, R2, 0x2, R108 ;  /* 0x0000000202407825 */ /* 0x001fc800078e026c */
[C---:B-1----:R-:W-:Y:S02]  /*28c50*/  IMAD.WIDE R66, R2.reuse, 0x2, R104 ;  /* 0x0000000202427825 */ /* 0x042fe400078e0268 */
[----:B------:R0:W2:Y:S04]  /*28c60*/  LDG.E.U16 R104, desc[UR8][R64.64] ;  /* 0x0000000840687981 */ /* 0x0000a8000c1e1500 */
[----:B------:R1:W2:Y:S01]  /*28c70*/  LDG.E.U16 R105, desc[UR8][R66.64] ;  /* 0x0000000842697981 */ /* 0x0002a2000c1e1500 */
[----:B0-----:R-:W-:-:S03]  /*28c80*/  IMAD.WIDE R64, R2, 0x2, R102 ;  /* 0x0000000202407825 */ /* 0x001fc600078e0266 */
[----:B------:R-:W2:Y:S04]  /*28c90*/  LDL.64 R102, [R1+0x6f8] ;  /* 0x0006f80001667983 */ /* 0x000ea80000100a00 */
[----:B------:R3:W2:Y:S01]  /*28ca0*/  LDG.E.U16 R108, desc[UR8][R64.64] ;  /* 0x00000008406c7981 */ /* 0x0006a2000c1e1500 */
[----:B-1----:R-:W-:Y:S01]  /*28cb0*/  IMAD.WIDE R66, R2, 0x2, R110 ;  /* 0x0000000202427825 */ /* 0x002fe200078e026e */
[----:B------:R-:W-:-:S03]  /*28cc0*/  ISETP.GT.U32.AND P1, PT, R164, R208, PT ;  /* 0x000000d0a400720c */ /* 0x000fc60003f24070 */
[----:B---3--:R-:W-:Y:S01]  /*28cd0*/  IMAD.WIDE R64, R2, 0x2, R100 ;  /* 0x0000000202407825 */ /* 0x008fe200078e0264 */
[----:B------:R-:W-:Y:S01]  /*28ce0*/  ISETP.GT.U32.AND P4, PT, R156, R208, PT ;  /* 0x000000d09c00720c */ /* 0x000fe20003f84070 */
[----:B------:R-:W3:Y:S04]  /*28cf0*/  LDL.64 R100, [R1+0x728] ;  /* 0x0007280001647983 */ /* 0x000ee80000100a00 */
[----:B------:R0:W3:Y:S01]  /*28d00*/  LDG.E.U16 R109, desc[UR8][R64.64] ;  /* 0x00000008406d7981 */ /* 0x0000e2000c1e1500 */
[----:B------:R-:W-:Y:S01]  /*28d10*/  ISETP.GT.U32.AND.EX P1, PT, R161, RZ, PT, P1 ;  /* 0x000000ffa100720c */ /* 0x000fe20003f24110 */
[-C--:B------:R-:W-:Y:S02]  /*28d20*/  FMUL R123, R123, R132.reuse ;  /* 0x000000847b7b7220 */ /* 0x080fe40000400000 */
[----:B------:R-:W3:Y:S01]  /*28d30*/  LDL.64 R156, [R1+0x668] ;  /* 0x00066800019c7983 */ /* 0x000ee20000100a00 */
[----:B------:R-:W-:Y:S01]  /*28d40*/  ISETP.GT.U32.AND.EX P0, PT, R151, RZ, PT, P0 ;  /* 0x000000ff9700720c */ /* 0x000fe20003f04100 */
[-C--:B------:R-:W-:Y:S01]  /*28d50*/  FMUL R124, R124, R132.reuse ;  /* 0x000000847c7c7220 */ /* 0x080fe20000400000 */
[----:B------:R-:W-:Y:S01]  /*28d60*/  FMUL R120, R120, R132 ;  /* 0x0000008478787220 */ /* 0x000fe20000400000 */
[----:B------:R-:W3:Y:S01]  /*28d70*/  LDG.E.U16 R110, desc[UR8][R66.64] ;  /* 0x00000008426e7981 */ /* 0x000ee2000c1e1500 */
[----:B0-----:R-:W-:-:S05]  /*28d80*/  IMAD.WIDE R64, R2, 0x2, R106 ;  /* 0x0000000202407825 */ /* 0x001fca00078e026a */
[----:B------:R0:W3:Y:S02]  /*28d90*/  LDG.E.U16 R111, desc[UR8][R64.64] ;  /* 0x00000008406f7981 */ /* 0x0000e4000c1e1500 */
[----:B0-----:R-:W-:Y:S02]  /*28da0*/  IMAD.WIDE R64, R2, 0x2, R114 ;  /* 0x0000000202407825 */ /* 0x001fe400078e0272 */
[----:B------:R-:W3:Y:S01]  /*28db0*/  LDL.64 R114, [R1+0x5d8] ;  /* 0x0005d80001727983 */ /* 0x000ee20000100a00 */
[----:B------:R-:W-:Y:S02]  /*28dc0*/  FSEL R181, R116, -INF , !P1 ;  /* 0xff80000074b57808 */ /* 0x000fe40004800000 */
[----:B------:R-:W-:Y:S01]  /*28dd0*/  ISETP.GT.U32.AND P1, PT, R150, R208, PT ;  /* 0x000000d09600720c */ /* 0x000fe20003f24070 */
[-C--:B------:R-:W-:Y:S01]  /*28de0*/  FMUL R107, R121, R132.reuse ;  /* 0x00000084796b7220 */ /* 0x080fe20000400000 */
[----:B------:R-:W-:Y:S01]  /*28df0*/  FMUL R106, R122, R132 ;  /* 0x000000847a6a7220 */ /* 0x000fe20000400000 */
[----:B------:R-:W3:Y:S01]  /*28e00*/  LDL.64 R150, [R1+0x5a8] ;  /* 0x0005a80001967983 */ /* 0x000ee20000100a00 */
[----:B------:R-:W-:-:S02]  /*28e10*/  ISETP.GT.U32.AND.EX P1, PT, R147, RZ, PT, P1 ;  /* 0x000000ff9300720c */ /* 0x000fc40003f24110 */
[----:B------:R-:W-:Y:S02]  /*28e20*/  FSEL R107, R107, -INF , !P0 ;  /* 0xff8000006b6b7808 */ /* 0x000fe40004000000 */
[----:B------:R-:W-:Y:S02]  /*28e30*/  FSEL R178, R123, -INF , !P1 ;  /* 0xff8000007bb27808 */ /* 0x000fe40004800000 */
[----:B------:R-:W3:Y:S01]  /*28e40*/  LDL.64 R122, [R1+0x608] ;  /* 0x00060800017a7983 */ /* 0x000ee20000100a00 */
[----:B------:R-:W-:-:S04]  /*28e50*/  ISETP.GT.U32.AND P0, PT, R148, R208, PT ;  /* 0x000000d09400720c */ /* 0x000fc80003f04070 */
[----:B------:R-:W-:Y:S01]  /*28e60*/  ISETP.GT.U32.AND.EX P0, PT, R145, RZ, PT, P0 ;  /* 0x000000ff9100720c */ /* 0x000fe20003f04100 */
[----:B----4-:R-:W-:Y:S01]  /*28e70*/  IMAD.WIDE R66, R2, 0x2, R112 ;  /* 0x0000000202427825 */ /* 0x010fe200078e0270 */
[----:B------:R-:W-:Y:S01]  /*28e80*/  ISETP.GT.U32.AND.EX P4, PT, R153, RZ, PT, P4 ;  /* 0x000000ff9900720c */ /* 0x000fe20003f84140 */
[----:B------:R-:W4:Y:S01]  /*28e90*/  LDG.E.U16 R112, desc[UR8][R64.64] ;  /* 0x0000000840707981 */ /* 0x000f22000c1e1500 */
[-C--:B------:R-:W-:Y:S02]  /*28ea0*/  ISETP.GT.U32.AND P1, PT, R144, R208.reuse, PT ;  /* 0x000000d09000720c */ /* 0x080fe40003f24070 */
[----:B------:R-:W-:Y:S01]  /*28eb0*/  FSEL R177, R120, -INF , !P4 ;  /* 0xff80000078b17808 */ /* 0x000fe20006000000 */
[----:B------:R-:W4:Y:S01]  /*28ec0*/  LDL.64 R144, [R1+0x518] ;  /* 0x0005180001907983 */ /* 0x000f220000100a00 */
[----:B------:R-:W-:-:S03]  /*28ed0*/  ISETP.GT.U32.AND P4, PT, R152, R208, PT ;  /* 0x000000d09800720c */ /* 0x000fc60003f84070 */
[----:B------:R0:W4:Y:S01]  /*28ee0*/  LDG.E.U16 R113, desc[UR8][R66.64] ;  /* 0x0000000842717981 */ /* 0x000122000c1e1500 */
[----:B------:R-:W-:Y:S02]  /*28ef0*/  ISETP.GT.U32.AND.EX P4, PT, R149, RZ, PT, P4 ;  /* 0x000000ff9500720c */ /* 0x000fe40003f84140 */
[----:B------:R-:W-:Y:S01]  /*28f00*/  ISETP.GT.U32.AND.EX P1, PT, R141, RZ, PT, P1 ;  /* 0x000000ff8d00720c */ /* 0x000fe20003f24110 */
[----:B------:R-:W4:Y:S01]  /*28f10*/  LDL.64 R152, [R1+0x548] ;  /* 0x0005480001987983 */ /* 0x000f220000100a00 */
[----:B0-----:R-:W-:Y:S01]  /*28f20*/  IMAD.WIDE R66, R2, 0x2, R118 ;  /* 0x0000000202427825 */ /* 0x001fe200078e0276 */
[----:B------:R-:W-:Y:S02]  /*28f30*/  FSEL R106, R106, -INF , !P4 ;  /* 0xff8000006a6a7808 */ /* 0x000fe40006000000 */
[----:B------:R-:W4:Y:S04]  /*28f40*/  LDL.64 R148, [R1+0x4e8] ;  /* 0x0004e80001947983 */ /* 0x000f280000100a00 */
[----:B------:R0:W4:Y:S01]  /*28f50*/  LDG.E.U16 R119, desc[UR8][R66.64] ;  /* 0x0000000842777981 */ /* 0x000122000c1e1500 */
[----:B------:R-:W-:Y:S01]  /*28f60*/  ISETP.GT.U32.AND P4, PT, R142, R208, PT ;  /* 0x000000d08e00720c */ /* 0x000fe20003f84070 */
[----:B0-----:R-:W-:-:S03]  /*28f70*/  IMAD.WIDE R66, R2, 0x2, R154 ;  /* 0x0000000202427825 */ /* 0x001fc600078e029a */
[----:B------:R-:W-:Y:S02]  /*28f80*/  ISETP.GT.U32.AND.EX P4, PT, R139, RZ, PT, P4 ;  /* 0x000000ff8b00720c */ /* 0x000fe40003f84140 */
[----:B------:R-:W4:Y:S01]  /*28f90*/  LDG.E.U16 R121, desc[UR8][R66.64] ;  /* 0x0000000842797981 */ /* 0x000f22000c1e1500 */
[----:B--2---:R-:W-:-:S05]  /*28fa0*/  IMAD.WIDE R102, R2, 0x2, R102 ;  /* 0x0000000202667825 */ /* 0x004fca00078e0266 */
[----:B------:R0:W2:Y:S02]  /*28fb0*/  LDG.E.U16 R117, desc[UR8][R102.64] ;  /* 0x0000000866757981 */ /* 0x0000a4000c1e1500 */
[----:B0-----:R-:W-:-:S05]  /*28fc0*/  FMUL R103, R126, R132 ;  /* 0x000000847e677220 */ /* 0x001fca0000400000 */
[----:B------:R-:W-:Y:S02]  /*28fd0*/  FSEL R103, R103, -INF , !P1 ;  /* 0xff80000067677808 */ /* 0x000fe40004800000 */
[----:B------:R-:W-:Y:S01]  /*28fe0*/  ISETP.GT.U32.AND P1, PT, R138, R208, PT ;  /* 0x000000d08a00720c */ /* 0x000fe20003f24070 */
[----:B---3--:R-:W-:-:S05]  /*28ff0*/  IMAD.WIDE R100, R2, 0x2, R100 ;  /* 0x0000000202647825 */ /* 0x008fca00078e0264 */
[----:B------:R0:W3:Y:S02]  /*29000*/  LDG.E.U16 R116, desc[UR8][R100.64] ;  /* 0x0000000864747981 */ /* 0x0000e4000c1e1500 */
[----:B0-----:R-:W-:Y:S02]  /*29010*/  FSEL R100, R124, -INF , !P0 ;  /* 0xff8000007c647808 */ /* 0x001fe40004000000 */
[----:B------:R-:W-:Y:S02]  /*29020*/  ISETP.GT.U32.AND P0, PT, R146, R208, PT ;  /* 0x000000d09200720c */ /* 0x000fe40003f04070 */
[----:B------:R-:W2:Y:S02]  /*29030*/  LDL.64 R146, [R1+0x578] ;  /* 0x0005780001927983 */ /* 0x000ea40000100a00 */
[----:B------:R-:W-:Y:S02]  /*29040*/  ISETP.GT.U32.AND.EX P0, PT, R143, RZ, PT, P0 ;  /* 0x000000ff8f00720c */ /* 0x000fe40003f04100 */
[----:B------:R-:W3:Y:S01]  /*29050*/  LDL.64 R142, [R1+0x4b8] ;  /* 0x0004b800018e7983 */ /* 0x000ee20000100a00 */
[----:B------:R-:W-:-:S03]  /*29060*/  IMAD.WIDE R66, R2, 0x2, R114 ;  /* 0x0000000202427825 */ /* 0x000fc600078e0272 */
[----:B------:R-:W3:Y:S04]  /*29070*/  LDL.64 R114, [R1+0x488] ;  /* 0x0004880001727983 */ /* 0x000ee80000100a00 */
[----:B------:R-:W-:Y:S04]  /*29080*/  STL [R1+0x1084], R196 ;  /* 0x001084c401007387 */ /* 0x000fe80000100800 */
[----:B------:R-:W-:Y:S04]  /*29090*/  STL [R1+0x1088], R197 ;  /* 0x001088c501007387 */ /* 0x000fe80000100800 */
[----:B------:R-:W3:Y:S01]  /*290a0*/  LDL.64 R138, [R1+0x428] ;  /* 0x00042800018a7983 */ /* 0x000ee20000100a00 */
[----:B------:R-:W-:-:S03]  /*290b0*/  IMAD.WIDE R64, R2, 0x2, R158 ;  /* 0x0000000202407825 */ /* 0x000fc600078e029e */
[----:B------:R-:W3:Y:S04]  /*290c0*/  LDL.64 R154, [R1+0x458] ;  /* 0x00045800019a7983 */ /* 0x000ee80000100a00 */
[----:B------:R0:W3:Y:S02]  /*290d0*/  LDG.E.U16 R118, desc[UR8][R64.64] ;  /* 0x0000000840767981 */ /* 0x0000e4000c1e1500 */
[----:B0-----:R-:W-:-:S05]  /*290e0*/  IMAD.WIDE R64, R2, 0x2, R156 ;  /* 0x0000000202407825 */ /* 0x001fca00078e029c */
[----:B------:R0:W3:Y:S02]  /*290f0*/  LDG.E.U16 R120, desc[UR8][R64.64] ;  /* 0x0000000840787981 */ /* 0x0000e4000c1e1500 */
[C---:B0-----:R-:W-:Y:S02]  /*29100*/  IMAD.WIDE R64, R2.reuse, 0x2, R122 ;  /* 0x0000000202407825 */ /* 0x041fe400078e027a */
[----:B------:R-:W3:Y:S04]  /*29110*/  LDG.E.U16 R123, desc[UR8][R66.64] ;  /* 0x00000008427b7981 */ /* 0x000ee8000c1e1500 */
[----:B------:R0:W3:Y:S02]  /*29120*/  LDG.E.U16 R122, desc[UR8][R64.64] ;  /* 0x00000008407a7981 */ /* 0x0000e4000c1e1500 */
[----:B0-----:R-:W-:-:S02]  /*29130*/  IMAD.WIDE R64, R2, 0x2, R150 ;  /* 0x0000000202407825 */ /* 0x001fc400078e0296 */
[----:B------:R-:W3:Y:S02]  /*29140*/  LDL.64 R150, [R1+0x3f8] ;  /* 0x0003f80001967983 */ /* 0x000ee40000100a00 */
[-C--:B------:R-:W-:Y:S01]  /*29150*/  FMUL R101, R125, R132.reuse ;  /* 0x000000847d657220 */ /* 0x080fe20000400000 */
[----:B------:R-:W-:Y:S01]  /*29160*/  FMUL R102, R127, R132 ;  /* 0x000000847f667220 */ /* 0x000fe20000400000 */
[----:B------:R4:W3:Y:S03]  /*29170*/  LDG.E.U16 R124, desc[UR8][R64.64] ;  /* 0x00000008407c7981 */ /* 0x0008e6000c1e1500 */
[----:B------:R-:W-:Y:S02]  /*29180*/  FSEL R101, R101, -INF , !P0 ;  /* 0xff80000065657808 */ /* 0x000fe40004000000 */
[----:B------:R-:W-:Y:S01]  /*29190*/  ISETP.GT.U32.AND P0, PT, R136, R208, PT ;  /* 0x000000d08800720c */ /* 0x000fe20003f04070 */
[----:B----4-:R-:W-:-:S02]  /*291a0*/  IMAD.WIDE R64, R2, 0x2, R152 ;  /* 0x0000000202407825 */ /* 0x010fc400078e0298 */
[----:B------:R-:W4:Y:S01]  /*291b0*/  LDL.64 R152, [R1+0x368] ;  /* 0x0003680001987983 */ /* 0x000f220000100a00 */
[----:B------:R-:W-:Y:S01]  /*291c0*/  ISETP.GT.U32.AND.EX P0, PT, R134, RZ, PT, P0 ;  /* 0x000000ff8600720c */ /* 0x000fe20003f04100 */
[----:B--2---:R-:W-:Y:S01]  /*291d0*/  IMAD.WIDE R66, R2, 0x2, R146 ;  /* 0x0000000202427825 */ /* 0x004fe200078e0292 */
[----:B------:R-:W-:Y:S01]  /*291e0*/  FSEL R102, R102, -INF , !P4 ;  /* 0xff80000066667808 */ /* 0x000fe20006000000 */
[----:B------:R-:W2:Y:S04]  /*291f0*/  LDL.64 R146, [R1+0x3c8] ;  /* 0x0003c80001927983 */ /* 0x000ea80000100a00 */
[----:B------:R0:W2:Y:S01]  /*29200*/  LDG.E.U16 R125, desc[UR8][R66.64] ;  /* 0x00000008427d7981 */ /* 0x0000a2000c1e1500 */
[----:B------:R-:W-:-:S03]  /*29210*/  FMUL R4, R4, R132 ;  /* 0x0000008404047220 */ /* 0x000fc60000400000 */
[----:B------:R-:W2:Y:S01]  /*29220*/  LDG.E.U16 R126, desc[UR8][R64.64] ;  /* 0x00000008407e7981 */ /* 0x000ea2000c1e1500 */
[----:B0-----:R-:W-:-:S03]  /*29230*/  IMAD.WIDE R66, R2, 0x2, R144 ;  /* 0x0000000202427825 */ /* 0x001fc600078e0290 */
[----:B------:R-:W2:Y:S04]  /*29240*/  LDL.64 R144, [R1+0x398] ;  /* 0x0003980001907983 */ /* 0x000ea80000100a00 */
[----:B------:R3:W2:Y:S02]  /*29250*/  LDG.E.U16 R127, desc[UR8][R66.64] ;  /* 0x00000008427f7981 */ /* 0x0006a4000c1e1500 */
[C---:B---3--:R-:W-:Y:S02]  /*29260*/  IMAD.WIDE R66, R2.reuse, 0x2, R142 ;  /* 0x0000000202427825 */ /* 0x048fe400078e028e */
[----:B------:R-:W3:Y:S04]  /*29270*/  LDL.64 R142, [R1+0x330] ;  /* 0x00033000018e7983 */ /* 0x000ee80000100a00 */
[----:B------:R0:W3:Y:S02]  /*29280*/  LDG.E.U16 R134, desc[UR8][R66.64] ;  /* 0x0000000842867981 */ /* 0x0000e4000c1e1500 */
[----:B0-----:R-:W-:-:S02]  /*29290*/  IMAD.WIDE R66, R2, 0x2, R138 ;  /* 0x0000000202427825 */ /* 0x001fc400078e028a */
[----:B------:R-:W3:Y:S01]  /*292a0*/  LDL.64 R138, [R1+0x8d0] ;  /* 0x0008d000018a7983 */ /* 0x000ee20000100a00 */
[----:B------:R-:W-:Y:S01]  /*292b0*/  ISETP.GT.U32.AND P4, PT, R196, R208, PT ;  /* 0x000000d0c400720c */ /* 0x000fe20003f84070 */
[----:B------:R-:W-:Y:S02]  /*292c0*/  IMAD.WIDE R64, R2, 0x2, R148 ;  /* 0x0000000202407825 */ /* 0x000fe400078e0294 */
[----:B------:R-:W3:Y:S01]  /*292d0*/  LDL.64 R148, [R1+0x940] ;  /* 0x0009400001947983 */ /* 0x000ee20000100a00 */
[----:B------:R-:W-:-:S04]  /*292e0*/  ISETP.GT.U32.AND.EX P4, PT, R197, RZ, PT, P4 ;  /* 0x000000ffc500720c */ /* 0x000fc80003f84140 */
[----:B------:R-:W-:Y:S02]  /*292f0*/  FSEL R4, R4, -INF , !P4 ;  /* 0xff80000004047808 */ /* 0x000fe40006000000 */
[----:B------:R-:W-:Y:S02]  /*29300*/  ISETP.GT.U32.AND P4, PT, R140, R208, PT ;  /* 0x000000d08c00720c */ /* 0x000fe40003f84070 */
[----:B------:R-:W3:Y:S01]  /*29310*/  LDL.64 R140, [R1+0x908] ;  /* 0x00090800018c7983 */ /* 0x000ee20000100a00 */
[----:B------:R-:W-:Y:S01]  /*29320*/  ISETP.GT.U32.AND.EX P2, PT, R133, RZ, PT, P2 ;  /* 0x000000ff8500720c */ /* 0x000fe20003f44120 */
[C---:B------:R-:W-:Y:S01]  /*29330*/  IMAD.WIDE R114, R2.reuse, 0x2, R114 ;  /* 0x0000000202727825 */ /* 0x040fe200078e0272 */
[----:B------:R-:W-:Y:S01]  /*29340*/  ISETP.GT.U32.AND.EX P4, PT, R137, RZ, PT, P4 ;  /* 0x000000ff8900720c */ /* 0x000fe20003f84140 */
[----:B------:R0:W3:Y:S04]  /*29350*/  LDG.E.U16 R133, desc[UR8][R64.64] ;  /* 0x0000000840857981 */ /* 0x0000e8000c1e1500 */
[----:B------:R-:W3:Y:S04]  /*29360*/  LDL.64 R136, [R1+0x898] ;  /* 0x0008980001887983 */ /* 0x000ee80000100a00 */
[----:B------:R-:W3:Y:S01]  /*29370*/  LDG.E.U16 R114, desc[UR8][R114.64] ;  /* 0x0000000872727981 */ /* 0x000ee2000c1e1500 */
[----:B0-----:R-:W-:-:S03]  /*29380*/  IMAD.WIDE R64, R2, 0x2, R154 ;  /* 0x0000000202407825 */ /* 0x001fc600078e029a */
[----:B------:R0:W-:Y:S01]  /*29390*/  STS.U16 [R206+UR4+0x30000], R61 ;  /* 0x0300003dce007988 */ /* 0x0001e20008000404 */
[----:B------:R-:W-:Y:S01]  /*293a0*/  ISETP.GT.U32.AND.EX P1, PT, R135, RZ, PT, P1 ;  /* 0x000000ff8700720c */ /* 0x000fe20003f24110 */
[-C--:B------:R-:W-:Y:S01]  /*293b0*/  FMUL R128, R128, R132.reuse ;  /* 0x0000008480807220 */ /* 0x080fe20000400000 */
[-C--:B------:R-:W-:Y:S01]  /*293c0*/  FMUL R129, R129, R132.reuse ;  /* 0x0000008481817220 */ /* 0x080fe20000400000 */
[-C--:B------:R-:W-:Y:S01]  /*293d0*/  FMUL R130, R130, R132.reuse ;  /* 0x0000008482827220 */ /* 0x080fe20000400000 */
[----:B------:R-:W-:Y:S01]  /*293e0*/  FMUL R131, R131, R132 ;  /* 0x0000008483837220 */ /* 0x000fe20000400000 */
[----:B------:R1:W3:Y:S04]  /*293f0*/  LDG.E.U16 R115, desc[UR8][R64.64] ;  /* 0x0000000840737981 */ /* 0x0002e8000c1e1500 */
[----:B------:R4:W3:Y:S04]  /*29400*/  LDG.E.U16 R132, desc[UR8][R66.64] ;  /* 0x0000000842847981 */ /* 0x0008e8000c1e1500 */
[----:B------:R4:W-:Y:S01]  /*29410*/  STS.U16 [R206+UR4+0x30800], R70 ;  /* 0x03080046ce007988 */ /* 0x0009e20008000404 */
[----:B-1----:R-:W-:-:S03]  /*29420*/  IMAD.WIDE R64, R2, 0x2, R150 ;  /* 0x0000000202407825 */ /* 0x002fc600078e0296 */
[----:B------:R-:W3:Y:S04]  /*29430*/  LDL.64 R150, [R1+0x828] ;  /* 0x0008280001967983 */ /* 0x000ee80000100a00 */
[----:B0-----:R2:W3:Y:S01]  /*29440*/  LDG.E.U16 R61, desc[UR8][R64.64] ;  /* 0x00000008403d7981 */ /* 0x0014e2000c1e1500 */
[----:B----4-:R-:W-:-:S03]  /*29450*/  IMAD.WIDE R66, R2, 0x2, R152 ;  /* 0x0000000202427825 */ /* 0x010fc600078e0298 */
[----:B------:R0:W-:Y:S04]  /*29460*/  STS.U16 [R206+UR4+0x30400], R62 ;  /* 0x0304003ece007988 */ /* 0x0001e80008000404 */
[----:B------:R-:W4:Y:S04]  /*29470*/  LDG.E.U16 R70, desc[UR8][R66.64] ;  /* 0x0000000842467981 */ /* 0x000f28000c1e1500 */
[----:B------:R1:W-:Y:S04]  /*29480*/  STS.U16 [R206+UR4+0x30c00], R71 ;  /* 0x030c0047ce007988 */ /* 0x0003e80008000404 */
[----:B------:R-:W-:Y:S04]  /*29490*/  STS.U16 [R206+UR4+0x31000], R72 ;  /* 0x03100048ce007988 */ /* 0x000fe80008000404 */
[----:B------:R-:W-:Y:S04]  /*294a0*/  STS.U16 [R206+UR4+0x31400], R73 ;  /* 0x03140049ce007988 */ /* 0x000fe80008000404 */
[----:B------:R0:W-:Y:S04]  /*294b0*/  STS.U16 [R206+UR4+0x31800], R74 ;  /* 0x0318004ace007988 */ /* 0x0001e80008000404 */
[----:B------:R0:W-:Y:S04]  /*294c0*/  STS.U16 [R206+UR4+0x31c00], R75 ;  /* 0x031c004bce007988 */ /* 0x0001e80008000404 */
[----:B------:R-:W-:Y:S04]  /*294d0*/  STS.U16 [R206+UR4+0x32800], R78 ;  /* 0x0328004ece007988 */ /* 0x000fe80008000404 */
[----:B------:R0:W-:Y:S04]  /*294e0*/  STS.U16 [R206+UR4+0x32000], R76 ;  /* 0x0320004cce007988 */ /* 0x0001e80008000404 */
[----:B------:R-:W4:Y:S04]  /*294f0*/  LDL.64 R154, [R1+0x690] ;  /* 0x00069000019a7983 */ /* 0x000f280000100a00 */
[----:B------:R0:W-:Y:S04]  /*29500*/  STS.U16 [R206+UR4+0x32400], R77 ;  /* 0x0324004dce007988 */ /* 0x0001e80008000404 */
[----:B------:R0:W-:Y:S04]  /*29510*/  STS.U16 [R206+UR4+0x32c00], R79 ;  /* 0x032c004fce007988 */ /* 0x0001e80008000404 */
[----:B------:R-:W4:Y:S01]  /*29520*/  LDL.64 R152, [R1+0x600] ;  /* 0x0006000001987983 */ /* 0x000f220000100a00 */
[----:B--2---:R-:W-:-:S03]  /*29530*/  IMAD.WIDE R64, R2, 0x2, R146 ;  /* 0x0000000202407825 */ /* 0x004fc600078e0292 */
[----:B------:R-:W2:Y:S04]  /*29540*/  LDL.64 R146, [R1+0x860] ;  /* 0x0008600001927983 */ /* 0x000ea80000100a00 */
[----:B------:R0:W4:Y:S02]  /*29550*/  LDG.E.U16 R135, desc[UR8][R64.64] ;  /* 0x0000000840877981 */ /* 0x000124000c1e1500 */
[C---:B0-----:R-:W-:Y:S02]  /*29560*/  IMAD.WIDE R64, R2.reuse, 0x2, R144 ;  /* 0x0000000202407825 */ /* 0x041fe400078e0290 */
[----:B------:R-:W4:Y:S04]  /*29570*/  LDL.64 R144, [R1+0x7f0] ;  /* 0x0007f00001907983 */ /* 0x000f280000100a00 */
[----:B------:R0:W4:Y:S01]  /*29580*/  LDG.E.U16 R62, desc[UR8][R64.64] ;  /* 0x00000008403e7981 */ /* 0x000122000c1e1500 */
[----:B---3--:R-:W-:-:S03]  /*29590*/  IMAD.WIDE R66, R2, 0x2, R138 ;  /* 0x0000000202427825 */ /* 0x008fc600078e028a */
[----:B------:R-:W3:Y:S01]  /*295a0*/  LDL.64 R138, [R1+0x720] ;  /* 0x00072000018a7983 */ /* 0x000ee20000100a00 */
[----:B0-----:R-:W-:-:S03]  /*295b0*/  IMAD.WIDE R64, R2, 0x2, R142 ;  /* 0x0000000202407825 */ /* 0x001fc600078e028e */
[----:B------:R-:W3:Y:S04]  /*295c0*/  LDL.64 R142, [R1+0x7b8] ;  /* 0x0007b800018e7983 */ /* 0x000ee80000100a00 */
[----:B-1----:R0:W3:Y:S04]  /*295d0*/  LDG.E.U16 R71, desc[UR8][R64.64] ;  /* 0x0000000840477981 */ /* 0x0020e8000c1e1500 */
[----:B------:R-:W3:Y:S01]  /*295e0*/  LDG.E.U16 R74, desc[UR8][R66.64] ;  /* 0x00000008424a7981 */ /* 0x000ee2000c1e1500 */
[----:B0-----:R-:W-:-:S03]  /*295f0*/  IMAD.WIDE R64, R2, 0x2, R148 ;  /* 0x0000000202407825 */ /* 0x001fc600078e0294 */
[----:B------:R-:W3:Y:S04]  /*29600*/  LDL.64 R148, [R1+0x780] ;  /* 0x0007800001947983 */ /* 0x000ee80000100a00 */
[----:B------:R0:W3:Y:S02]  /*29610*/  LDG.E.U16 R72, desc[UR8][R64.64] ;  /* 0x0000000840487981 */ /* 0x0000e4000c1e1500 */
[C---:B0-----:R-:W-:Y:S02]  /*29620*/  IMAD.WIDE R64, R2.reuse, 0x2, R140 ;  /* 0x0000000202407825 */ /* 0x041fe400078e028c */
[----:B------:R-:W3:Y:S04]  /*29630*/  LDL.64 R140, [R1+0x750] ;  /* 0x00075000018c7983 */ /* 0x000ee80000100a00 */
[----:B------:R0:W3:Y:S02]  /*29640*/  LDG.E.U16 R73, desc[UR8][R64.64] ;  /* 0x0000000840497981 */ /* 0x0000e4000c1e1500 */
[----:B0-----:R-:W-:-:S02]  /*29650*/  IMAD.WIDE R64, R2, 0x2, R136 ;  /* 0x0000000202407825 */ /* 0x001fc400078e0288 */
[----:B------:R-:W3:Y:S04]  /*29660*/  LDL.64 R136, [R1+0x6f0] ;  /* 0x0006f00001887983 */ /* 0x000ee80000100a00 */
[----:B------:R2:W3:Y:S02]  /*29670*/  LDG.E.U16 R75, desc[UR8][R64.64] ;  /* 0x00000008404b7981 */ /* 0x0004e4000c1e1500 */
[C---:B--2---:R-:W-:Y:S02]  /*29680*/  IMAD.WIDE R64, R2.reuse, 0x2, R146 ;  /* 0x0000000202407825 */ /* 0x044fe400078e0292 */
[----:B------:R-:W2:Y:S04]  /*29690*/  LDL.64 R146, [R1+0x6c0] ;  /* 0x0006c00001927983 */ /* 0x000ea80000100a00 */
[----:B------:R-:W2:Y:S01]  /*296a0*/  LDG.E.U16 R76, desc[UR8][R64.64] ;  /* 0x00000008404c7981 */ /* 0x000ea2000c1e1500 */
[----:B----4-:R-:W-:-:S03]  /*296b0*/  IMAD.WIDE R66, R2, 0x2, R144 ;  /* 0x0000000202427825 */ /* 0x010fc600078e0290 */
[----:B------:R-:W4:Y:S04]  /*296c0*/  LDL.64 R144, [R1+0x660] ;  /* 0x0006600001907983 */ /* 0x000f280000100a00 */
[----:B------:R3:W4:Y:S02]  /*296d0*/  LDG.E.U16 R78, desc[UR8][R66.64] ;  /* 0x00000008424e7981 */ /* 0x000724000c1e1500 */
[C---:B---3--:R-:W-:Y:S02]  /*296e0*/  IMAD.WIDE R66, R2.reuse, 0x2, R138 ;  /* 0x0000000202427825 */ /* 0x048fe400078e028a */
[----:B------:R-:W3:Y:S02]  /*296f0*/  LDL.64 R138, [R1+0x5a0] ;  /* 0x0005a000018a7983 */ /* 0x000ee40000100a00 */
[----:B------:R-:W-:-:S02]  /*29700*/  IMAD.WIDE R64, R2, 0x2, R150 ;  /* 0x0000000202407825 */ /* 0x000fc400078e0296 */
[----:B------:R0:W-:Y:S04]  /*29710*/  STS.U16 [R206+UR4+0x33000], R80 ;  /* 0x03300050ce007988 */ /* 0x0001e80008000404 */
[----:B------:R1:W3:Y:S04]  /*29720*/  LDG.E.U16 R77, desc[UR8][R64.64] ;  /* 0x00000008404d7981 */ /* 0x0002e8000c1e1500 */
[----:B------:R-:W3:Y:S01]  /*29730*/  LDL.64 R150, [R1+0x570] ;  /* 0x0005700001967983 */ /* 0x000ee20000100a00 */
[----:B-1----:R-:W-:-:S03]  /*29740*/  IMAD.WIDE R64, R2, 0x2, R142 ;  /* 0x0000000202407825 */ /* 0x002fc600078e028e */
[----:B------:R-:W3:Y:S04]  /*29750*/  LDL.64 R142, [R1+0x630] ;  /* 0x00063000018e7983 */ /* 0x000ee80000100a00 */
[----:B------:R1:W3:Y:S02]  /*29760*/  LDG.E.U16 R79, desc[UR8][R64.64] ;  /* 0x00000008404f7981 */ /* 0x0002e4000c1e1500 */
[C---:B-1----:R-:W-:Y:S02]  /*29770*/  IMAD.WIDE R64, R2.reuse, 0x2, R148 ;  /* 0x0000000202407825 */ /* 0x042fe400078e0294 */
[----:B------:R1:W-:Y:S04]  /*29780*/  STS.U16 [R206+UR4+0x33c00], R68 ;  /* 0x033c0044ce007988 */ /* 0x0003e80008000404 */
[----:B0-----:R0:W3:Y:S04]  /*29790*/  LDG.E.U16 R80, desc[UR8][R64.64] ;  /* 0x0000000840507981 */ /* 0x0010e8000c1e1500 */
[----:B------:R-:W3:Y:S01]  /*297a0*/  LDL.64 R148, [R1+0x510] ;  /* 0x0005100001947983 */ /* 0x000ee20000100a00 */
[----:B0-----:R-:W-:-:S03]  /*297b0*/  IMAD.WIDE R64, R2, 0x2, R140 ;  /* 0x0000000202407825 */ /* 0x001fc600078e028c */
[----:B------:R-:W3:Y:S04]  /*297c0*/  LDL.64 R140, [R1+0x5d0] ;  /* 0x0005d000018c7983 */ /* 0x000ee80000100a00 */
[----:B-1----:R0:W3:Y:S02]  /*297d0*/  LDG.E.U16 R68, desc[UR8][R64.64] ;  /* 0x0000000840447981 */ /* 0x0020e4000c1e1500 */
[C---:B0-----:R-:W-:Y:S02]  /*297e0*/  IMAD.WIDE R64, R2.reuse, 0x2, R136 ;  /* 0x0000000202407825 */ /* 0x041fe400078e0288 */
[----:B------:R-:W3:Y:S04]  /*297f0*/  LDL.64 R136, [R1+0x540] ;  /* 0x0005400001887983 */ /* 0x000ee80000100a00 */
[----:B------:R0:W-:Y:S04]  /*29800*/  STS.U16 [R206+UR4+0x33400], R81 ;  /* 0x03340051ce007988 */ /* 0x0001e80008000404 */
[----:B------:R1:W-:Y:S04]  /*29810*/  STS.U16 [R206+UR4+0x34000], R69 ;  /* 0x03400045ce007988 */ /* 0x0003e80008000404 */
[----:B0-----:R-:W3:Y:S04]  /*29820*/  LDG.E.U16 R81, desc[UR8][R66.64] ;  /* 0x0000000842517981 */ /* 0x001ee8000c1e1500 */
[----:B-1----:R2:W3:Y:S04]  /*29830*/  LDG.E.U16 R69, desc[UR8][R64.64] ;  /* 0x0000000840457981 */ /* 0x0024e8000c1e1500 */
[----:B------:R0:W-:Y:S01]  /*29840*/  STS.U16 [R206+UR4+0x34800], R84 ;  /* 0x03480054ce007988 */ /* 0x0001e20008000404 */
[----:B--2---:R-:W-:-:S03]  /*29850*/  IMAD.WIDE R64, R2, 0x2, R146 ;  /* 0x0000000202407825 */ /* 0x004fc600078e0292 */
[----:B------:R-:W2:Y:S01]  /*29860*/  LDL.64 R146, [R1+0x4e0] ;  /* 0x0004e00001927983 */ /* 0x000ea20000100a00 */
[----:B----4-:R-:W-:-:S03]  /*29870*/  IMAD.WIDE R66, R2, 0x2, R144 ;  /* 0x0000000202427825 */ /* 0x010fc600078e0290 */
[----:B------:R-:W4:Y:S04]  /*29880*/  LDL.64 R144, [R1+0x4b0] ;  /* 0x0004b00001907983 */ /* 0x000f280000100a00 */
[----:B0-----:R3:W4:Y:S02]  /*29890*/  LDG.E.U16 R84, desc[UR8][R66.64] ;  /* 0x0000000842547981 */ /* 0x001724000c1e1500 */
[C---:B---3--:R-:W-:Y:S02]  /*298a0*/  IMAD.WIDE R66, R2.reuse, 0x2, R138 ;  /* 0x0000000202427825 */ /* 0x048fe400078e028a */
[----:B------:R-:W3:Y:S04]  /*298b0*/  LDL.64 R138, [R1+0x420] ;  /* 0x00042000018a7983 */ /* 0x000ee80000100a00 */
[----:B------:R0:W-:Y:S04]  /*298c0*/  STS.U16 [R206+UR4+0x33800], R82 ;  /* 0x03380052ce007988 */ /* 0x0001e80008000404 */
[----:B------:R1:W-:Y:S04]  /*298d0*/  STS.U16 [R206+UR4+0x34400], R83 ;  /* 0x03440053ce007988 */ /* 0x0003e80008000404 */
[----:B0-----:R0:W3:Y:S02]  /*298e0*/  LDG.E.U16 R82, desc[UR8][R64.64] ;  /* 0x0000000840527981 */ /* 0x0010e4000c1e1500 */
[----:B0-----:R-:W-:-:S02]  /*298f0*/  IMAD.WIDE R64, R2, 0x2, R154 ;  /* 0x0000000202407825 */ /* 0x001fc400078e029a */
[----:B------:R0:W-:Y:S04]  /*29900*/  STS.U16 [R206+UR4+0x34c00], R85 ;  /* 0x034c0055ce007988 */ /* 0x0001e80008000404 */
[----:B-1----:R1:W3:Y:S04]  /*29910*/  LDG.E.U16 R83, desc[UR8][R64.64] ;  /* 0x0000000840537981 */ /* 0x0022e8000c1e1500 */
[----:B------:R0:W-:Y:S04]  /*29920*/  STS.U16 [R206+UR4+0x35000], R86 ;  /* 0x03500056ce007988 */ /* 0x0001e80008000404 */
[----:B------:R0:W-:Y:S01]  /*29930*/  STS.U16 [R206+UR4+0x35400], R87 ;  /* 0x03540057ce007988 */ /* 0x0001e20008000404 */
[----:B-1----:R-:W-:-:S03]  /*29940*/  IMAD.WIDE R64, R2, 0x2, R142 ;  /* 0x0000000202407825 */ /* 0x002fc600078e028e */
[----:B------:R-:W3:Y:S04]  /*29950*/  LDL.64 R142, [R1+0x480] ;  /* 0x00048000018e7983 */ /* 0x000ee80000100a00 */
[----:B0-----:R0:W3:Y:S04]  /*29960*/  LDG.E.U16 R85, desc[UR8][R64.64] ;  /* 0x0000000840557981 */ /* 0x0010e8000c1e1500 */
[----:B------:R1:W-:Y:S04]  /*29970*/  STS.U16 [R206+UR4+0x35c00], R89 ;  /* 0x035c0059ce007988 */ /* 0x0003e80008000404 */
[----:B------:R-:W3:Y:S01]  /*29980*/  LDL.64 R154, [R1+0x3c0] ;  /* 0x0003c000019a7983 */ /* 0x000ee20000100a00 */
[----:B0-----:R-:W-:-:S05]  /*29990*/  IMAD.WIDE R64, R2, 0x2, R152 ;  /* 0x0000000202407825 */ /* 0x001fca00078e0298 */
[----:B------:R0:W3:Y:S02]  /*299a0*/  LDG.E.U16 R86, desc[UR8][R64.64] ;  /* 0x0000000840567981 */ /* 0x0000e4000c1e1500 */
[C---:B0-----:R-:W-:Y:S02]  /*299b0*/  IMAD.WIDE R64, R2.reuse, 0x2, R140 ;  /* 0x0000000202407825 */ /* 0x041fe400078e028c */
[----:B------:R-:W3:Y:S04]  /*299c0*/  LDL.64 R140, [R1+0x450] ;  /* 0x00045000018c7983 */ /* 0x000ee80000100a00 */
[----:B------:R0:W3:Y:S02]  /*299d0*/  LDG.E.U16 R87, desc[UR8][R64.64] ;  /* 0x0000000840577981 */ /* 0x0000e4000c1e1500 */
[----:B0-----:R-:W-:-:S05]  /*299e0*/  IMAD.WIDE R64, R2, 0x2, R150 ;  /* 0x0000000202407825 */ /* 0x001fca00078e0296 */
[----:B-1----:R0:W3:Y:S02]  /*299f0*/  LDG.E.U16 R89, desc[UR8][R64.64] ;  /* 0x0000000840597981 */ /* 0x0020e4000c1e1500 */
[C---:B0-----:R-:W-:Y:S02]  /*29a00*/  IMAD.WIDE R64, R2.reuse, 0x2, R136 ;  /* 0x0000000202407825 */ /* 0x041fe400078e0288 */
[----:B------:R-:W3:Y:S04]  /*29a10*/  LDL.64 R136, [R1+0x3f0] ;  /* 0x0003f00001887983 */ /* 0x000ee80000100a00 */
[----:B------:R0:W-:Y:S04]  /*29a20*/  STS.U16 [R206+UR4+0x36000], R90 ;  /* 0x0360005ace007988 */ /* 0x0001e80008000404 */
[----:B------:R1:W-:Y:S04]  /*29a30*/  STS.U16 [R206+UR4+0x35800], R88 ;  /* 0x03580058ce007988 */ /* 0x0003e80008000404 */
[----:B0-----:R0:W3:Y:S04]  /*29a40*/  LDG.E.U16 R90, desc[UR8][R64.64] ;  /* 0x00000008405a7981 */ /* 0x0010e8000c1e1500 */
[----:B------:R0:W-:Y:S04]  /*29a50*/  STS.U16 [R206+UR4+0x36400], R91 ;  /* 0x0364005bce007988 */ /* 0x0001e80008000404 */
[----:B-1----:R2:W3:Y:S01]  /*29a60*/  LDG.E.U16 R88, desc[UR8][R66.64] ;  /* 0x0000000842587981 */ /* 0x0024e2000c1e1500 */
[----:B0-----:R-:W-:-:S03]  /*29a70*/  IMAD.WIDE R64, R2, 0x2, R148 ;  /* 0x0000000202407825 */ /* 0x001fc600078e0294 */
[----:B------:R-:W3:Y:S04]  /*29a80*/  LDL.64 R148, [R1+0x390] ;  /* 0x0003900001947983 */ /* 0x000ee80000100a00 */
[----:B------:R4:W3:Y:S04]  /*29a90*/  LDG.E.U16 R91, desc[UR8][R64.64] ;  /* 0x00000008405b7981 */ /* 0x0008e8000c1e1500 */
[----:B------:R0:W-:Y:S01]  /*29aa0*/  STS.U16 [R206+UR4+0x36800], R92 ;  /* 0x0368005cce007988 */ /* 0x0001e20008000404 */
[----:B--2---:R-:W-:-:S03]  /*29ab0*/  IMAD.WIDE R66, R2, 0x2, R146 ;  /* 0x0000000202427825 */ /* 0x004fc600078e0292 */
[----:B------:R-:W2:Y:S04]  /*29ac0*/  LDL.64 R146, [R1+0x360] ;  /* 0x0003600001927983 */ /* 0x000ea80000100a00 */
[----:B0-----:R3:W2:Y:S01]  /*29ad0*/  LDG.E.U16 R92, desc[UR8][R66.64] ;  /* 0x00000008425c7981 */ /* 0x0016a2000c1e1500 */
[----:B----4-:R-:W-:-:S03]  /*29ae0*/  IMAD.WIDE R64, R2, 0x2, R144 ;  /* 0x0000000202407825 */ /* 0x010fc600078e0290 */
[----:B------:R-:W4:Y:S04]  /*29af0*/  LDL.64 R144, [R1+0x328] ;  /* 0x0003280001907983 */ /* 0x000f280000100a00 */
[----:B------:R-:W-:Y:S04]  /*29b00*/  STL [R1+0x108c], R206 ;  /* 0x00108cce01007387 */ /* 0x000fe80000100800 */
[----:B------:R-:W4:Y:S04]  /*29b10*/  LDL.64 R152, [R1+0x938] ;  /* 0x0009380001987983 */ /* 0x000f280000100a00 */
[----:B------:R-:W4:Y:S04]  /*29b20*/  LDL.64 R150, [R1+0x900] ;  /* 0x0009000001967983 */ /* 0x000f280000100a00 */
[----:B------:R0:W-:Y:S04]  /*29b30*/  STS.U16 [R206+UR4+0x36c00], R93 ;  /* 0x036c005dce007988 */ /* 0x0001e80008000404 */
[----:B------:R-:W-:Y:S04]  /*29b40*/  STS.U16 [R206+UR4+0x37000], R94 ;  /* 0x0370005ece007988 */ /* 0x000fe80008000404 */
[----:B------:R-:W-:Y:S04]  /*29b50*/  STS.U16 [R206+UR4+0x37400], R95 ;  /* 0x0374005fce007988 */ /* 0x000fe80008000404 */
[----:B0-----:R0:W4:Y:S01]  /*29b60*/  LDG.E.U16 R93, desc[UR8][R64.64] ;  /* 0x00000008405d7981 */ /* 0x001122000c1e1500 */
[----:B---3--:R-:W-:-:S03]  /*29b70*/  IMAD.WIDE R66, R2, 0x2, R138 ;  /* 0x0000000202427825 */ /* 0x008fc600078e028a */
[----:B------:R-:W3:Y:S04]  /*29b80*/  LDL.64 R138, [R1+0x890] ;  /* 0x00089000018a7983 */ /* 0x000ee80000100a00 */
[----:B------:R-:W-:Y:S04]  /*29b90*/  STS.U16 [R206+UR4+0x37c00], R97 ;  /* 0x037c0061ce007988 */ /* 0x000fe80008000404 */
[----:B------:R1:W-:Y:S04]  /*29ba0*/  STS.U16 [R206+UR4+0x37800], R96 ;  /* 0x03780060ce007988 */ /* 0x0003e80008000404 */
[----:B------:R-:W3:Y:S04]  /*29bb0*/  LDL.64 R156, [R1+0x718] ;  /* 0x00071800019c7983 */ /* 0x000ee80000100a00 */
[----:B-1----:R-:W3:Y:S01]  /*29bc0*/  LDG.E.U16 R96, desc[UR8][R66.64] ;  /* 0x0000000842607981 */ /* 0x002ee2000c1e1500 */
[----:B0-----:R-:W-:-:S03]  /*29bd0*/  IMAD.WIDE R64, R2, 0x2, R142 ;  /* 0x0000000202407825 */ /* 0x001fc600078e028e */
[----:B------:R-:W3:Y:S04]  /*29be0*/  LDL.64 R142, [R1+0x8c8] ;  /* 0x0008c800018e7983 */ /* 0x000ee80000100a00 */
[----:B------:R0:W3:Y:S02]  /*29bf0*/  LDG.E.U16 R94, desc[UR8][R64.64] ;  /* 0x00000008405e7981 */ /* 0x0000e4000c1e1500 */
[----:B0-----:R-:W-:Y:S01]  /*29c00*/  IMAD.WIDE R64, R2, 0x2, R140 ;  /* 0x0000000202407825 */ /* 0x001fe200078e028c */
[C---:B------:R-:W-:Y:S02]  /*29c10*/  SHF.L.U32 R141, R209.reuse, 0x1, RZ ;  /* 0x00000001d18d7819 */ /* 0x040fe400000006ff */
[----:B------:R-:W-:Y:S02]  /*29c20*/  LOP3.LUT R140, R209, 0x40, RZ, 0xc0, !PT ;  /* 0x00000040d18c7812 */ /* 0x000fe400078ec0ff */
[----:B------:R-:W-:Y:S01]  /*29c30*/  LOP3.LUT R141, R141, 0x7e, RZ, 0xc0, !PT ;  /* 0x0000007e8d8d7812 */ /* 0x000fe200078ec0ff */
[----:B------:R0:W3:Y:S03]  /*29c40*/  LDG.E.U16 R95, desc[UR8][R64.64] ;  /* 0x00000008405f7981 */ /* 0x0000e6000c1e1500 */
[----:B------:R-:W-:-:S04]  /*29c50*/  LEA R140, R140, R141, 0x9 ;  /* 0x0000008d8c8c7211 */ /* 0x000fc800078e48ff */
[----:B------:R-:W-:-:S05]  /*29c60*/  LOP3.LUT R140, R140, 0x10, RZ, 0x3c, !PT ;  /* 0x000000108c8c7812 */ /* 0x000fca00078e3cff */
[----:B------:R1:W-:Y:S01]  /*29c70*/  STS.U16 [R140+UR4+0x30080], R98 ;  /* 0x030080628c007988 */ /* 0x0003e20008000404 */
[----:B0-----:R-:W-:-:S03]  /*29c80*/  IMAD.WIDE R64, R2, 0x2, R136 ;  /* 0x0000000202407825 */ /* 0x001fc600078e0288 */
[----:B------:R-:W3:Y:S04]  /*29c90*/  LDL.64 R136, [R1+0x858] ;  /* 0x0008580001887983 */ /* 0x000ee80000100a00 */
[----:B------:R0:W3:Y:S02]  /*29ca0*/  LDG.E.U16 R97, desc[UR8][R64.64] ;  /* 0x0000000840617981 */ /* 0x0000e4000c1e1500 */
[C---:B0-----:R-:W-:Y:S02]  /*29cb0*/  IMAD.WIDE R64, R2.reuse, 0x2, R154 ;  /* 0x0000000202407825 */ /* 0x041fe400078e029a */
[----:B------:R0:W-:Y:S04]  /*29cc0*/  STS.U16 [R140+UR4+0x30480], R99 ;  /* 0x030480638c007988 */ /* 0x0001e80008000404 */
[----:B-1----:R1:W3:Y:S04]  /*29cd0*/  LDG.E.U16 R98, desc[UR8][R64.64] ;  /* 0x0000000840627981 */ /* 0x0022e8000c1e1500 */
[----:B------:R-:W3:Y:S01]  /*29ce0*/  LDL.64 R154, [R1+0x778] ;  /* 0x00077800019a7983 */ /* 0x000ee20000100a00 */
[----:B-1----:R-:W-:-:S03]  /*29cf0*/  IMAD.WIDE R64, R2, 0x2, R148 ;  /* 0x0000000202407825 */ /* 0x002fc600078e0294 */
[----:B------:R-:W3:Y:S04]  /*29d00*/  LDL.64 R148, [R1+0x820] ;  /* 0x0008200001947983 */ /* 0x000ee80000100a00 */
[----:B0-----:R4:W3:Y:S04]  /*29d10*/  LDG.E.U16 R99, desc[UR8][R64.64] ;  /* 0x0000000840637981 */ /* 0x0018e8000c1e1500 */
[----:B------:R0:W-:Y:S04]  /*29d20*/  STS.U16 [R140+UR4+0x30880], R104 ;  /* 0x030880688c007988 */ /* 0x0001e80008000404 */
[----:B------:R1:W-:Y:S04]  /*29d30*/  STS.U16 [R140+UR4+0x30c80], R105 ;  /* 0x030c80698c007988 */ /* 0x0003e80008000404 */
[----:B------:R0:W-:Y:S04]  /*29d40*/  STS.U16 [R140+UR4+0x31080], R108 ;  /* 0x0310806c8c007988 */ /* 0x0001e80008000404 */
[----:B------:R0:W-:Y:S01]  /*29d50*/  STS.U16 [R140+UR4+0x31480], R109 ;  /* 0x0314806d8c007988 */ /* 0x0001e20008000404 */
[----:B--2---:R-:W-:-:S03]  /*29d60*/  IMAD.WIDE R66, R2, 0x2, R146 ;  /* 0x0000000202427825 */ /* 0x004fc600078e0292 */
[----:B------:R-:W2:Y:S04]  /*29d70*/  LDL.64 R146, [R1+0x7e8] ;  /* 0x0007e80001927983 */ /* 0x000ea80000100a00 */
[----:B0-----:R-:W2:Y:S01]  /*29d80*/  LDG.E.U16 R104, desc[UR8][R66.64] ;  /* 0x0000000842687981 */ /* 0x001ea2000c1e1500 */
[----:B----4-:R-:W-:-:S03]  /*29d90*/  IMAD.WIDE R64, R2, 0x2, R144 ;  /* 0x0000000202407825 */ /* 0x010fc600078e0290 */
[----:B------:R-:W4:Y:S04]  /*29da0*/  LDL.64 R144, [R1+0x7b0] ;  /* 0x0007b00001907983 */ /* 0x000f280000100a00 */
[----:B-1----:R0:W4:Y:S02]  /*29db0*/  LDG.E.U16 R105, desc[UR8][R64.64] ;  /* 0x0000000840697981 */ /* 0x002124000c1e1500 */
[C---:B0-----:R-:W-:Y:S02]  /*29dc0*/  IMAD.WIDE R64, R2.reuse, 0x2, R152 ;  /* 0x0000000202407825 */ /* 0x041fe400078e0298 */
[----:B------:R-:W4:Y:S04]  /*29dd0*/  LDL.64 R152, [R1+0x748] ;  /* 0x0007480001987983 */ /* 0x000f280000100a00 */
[----:B------:R0:W4:Y:S02]  /*29de0*/  LDG.E.U16 R108, desc[UR8][R64.64] ;  /* 0x00000008406c7981 */ /* 0x000124000c1e1500 */
[----:B0-----:R-:W-:-:S02]  /*29df0*/  IMAD.WIDE R64, R2, 0x2, R150 ;  /* 0x0000000202407825 */ /* 0x001fc400078e0296 */
[----:B------:R-:W-:Y:S04]  /*29e00*/  STS.U16 [R140+UR4+0x31880], R110 ;  /* 0x0318806e8c007988 */ /* 0x000fe80008000404 */
[----:B------:R3:W4:Y:S04]  /*29e10*/  LDG.E.U16 R109, desc[UR8][R64.64] ;  /* 0x00000008406d7981 */ /* 0x000728000c1e1500 */
[----:B------:R-:W4:Y:S01]  /*29e20*/  LDL.64 R150, [R1+0x688] ;  /* 0x0006880001967983 */ /* 0x000f220000100a00 */
[----:B---3--:R-:W-:-:S03]  /*29e30*/  IMAD.WIDE R64, R2, 0x2, R138 ;  /* 0x0000000202407825 */ /* 0x008fc600078e028a */
[----:B------:R-:W3:Y:S04]  /*29e40*/  LDL.64 R138, [R1+0x6b8] ;  /* 0x0006b800018a7983 */ /* 0x000ee80000100a00 */
[----:B------:R0:W-:Y:S04]  /*29e50*/  STS.U16 [R140+UR4+0x31c80], R111 ;  /* 0x031c806f8c007988 */ /* 0x0001e80008000404 */
[----:B0-----:R0:W3:Y:S01]  /*29e60*/  LDG.E.U16 R111, desc[UR8][R64.64] ;  /* 0x00000008406f7981 */ /* 0x0010e2000c1e1500 */
[----:B------:R-:W-:-:S03]  /*29e70*/  IMAD.WIDE R66, R2, 0x2, R142 ;  /* 0x0000000202427825 */ /* 0x000fc600078e028e */
[----:B------:R-:W3:Y:S04]  /*29e80*/  LDL.64 R142, [R1+0x6e8] ;  /* 0x0006e800018e7983 */ /* 0x000ee80000100a00 */
[----:B------:R-:W3:Y:S04]  /*29e90*/  LDG.E.U16 R110, desc[UR8][R66.64] ;  /* 0x00000008426e7981 */ /* 0x000ee8000c1e1500 */
[----:B------:R1:W-:Y:S04]  /*29ea0*/  STS.U16 [R140+UR4+0x32080], R112 ;  /* 0x032080708c007988 */ /* 0x0003e80008000404 */
[----:B------:R0:W-:Y:S04]  /*29eb0*/  STS.U16 [R140+UR4+0x32480], R113 ;  /* 0x032480718c007988 */ /* 0x0001e80008000404 */
[----:B------:R0:W-:Y:S04]  /*29ec0*/  STS.U16 [R140+UR4+0x32880], R116 ;  /* 0x032880748c007988 */ /* 0x0001e80008000404 */
[----:B------:R0:W-:Y:S04]  /*29ed0*/  STS.U16 [R140+UR4+0x32c80], R117 ;  /* 0x032c80758c007988 */ /* 0x0001e80008000404 */
[----:B------:R0:W-:Y:S04]  /*29ee0*/  STS.U16 [R140+UR4+0x33080], R118 ;  /* 0x033080768c007988 */ /* 0x0001e80008000404 */
[----:B------:R0:W-:Y:S02]  /*29ef0*/  STS.U16 [R140+UR4+0x33480], R119 ;  /* 0x033480778c007988 */ /* 0x0001e40008000404 */
[----:B0-----:R-:W-:-:S05]  /*29f00*/  IMAD.WIDE R64, R2, 0x2, R136 ;  /* 0x0000000202407825 */ /* 0x001fca00078e0288 */
[----:B------:R0:W3:Y:S02]  /*29f10*/  LDG.E.U16 R136, desc[UR8][R64.64] ;  /* 0x0000000840887981 */ /* 0x0000e4000c1e1500 */
[C---:B0-----:R-:W-:Y:S02]  /*29f20*/  IMAD.WIDE R64, R2.reuse, 0x2, R148 ;  /* 0x0000000202407825 */ /* 0x041fe400078e0294 */
[----:B------:R-:W3:Y:S04]  /*29f30*/  LDL.64 R148, [R1+0x658] ;  /* 0x0006580001947983 */ /* 0x000ee80000100a00 */
[----:B-1----:R4:W3:Y:S01]  /*29f40*/  LDG.E.U16 R112, desc[UR8][R64.64] ;  /* 0x0000000840707981 */ /* 0x0028e2000c1e1500 */
[----:B--2---:R-:W-:-:S03]  /*29f50*/  IMAD.WIDE R66, R2, 0x2, R146 ;  /* 0x0000000202427825 */ /* 0x004fc600078e0292 */
[----:B------:R-:W2:Y:S04]  /*29f60*/  LDL.64 R146, [R1+0x628] ;  /* 0x0006280001927983 */ /* 0x000ea80000100a00 */
[----:B------:R0:W2:Y:S01]  /*29f70*/  LDG.E.U16 R113, desc[UR8][R66.64] ;  /* 0x0000000842717981 */ /* 0x0000a2000c1e1500 */
[----:B----4-:R-:W-:-:S03]  /*29f80*/  IMAD.WIDE R64, R2, 0x2, R144 ;  /* 0x0000000202407825 */ /* 0x010fc600078e0290 */
[----:B------:R-:W4:Y:S01]  /*29f90*/  LDL.64 R144, [R1+0x5f8] ;  /* 0x0005f80001907983 */ /* 0x000f220000100a00 */
[----:B0-----:R-:W-:-:S03]  /*29fa0*/  IMAD.WIDE R66, R2, 0x2, R154 ;  /* 0x0000000202427825 */ /* 0x001fc600078e029a */
[----:B------:R0:W4:Y:S04]  /*29fb0*/  LDG.E.U16 R116, desc[UR8][R64.64] ;  /* 0x0000000840747981 */ /* 0x000128000c1e1500 */
[----:B------:R1:W4:Y:S04]  /*29fc0*/  LDG.E.U16 R117, desc[UR8][R66.64] ;  /* 0x0000000842757981 */ /* 0x000328000c1e1500 */
[----:B------:R-:W4:Y:S01]  /*29fd0*/  LDL.64 R154, [R1+0x5c8] ;  /* 0x0005c800019a7983 */ /* 0x000f220000100a00 */
[----:B0-----:R-:W-:-:S03]  /*29fe0*/  IMAD.WIDE R64, R2, 0x2, R152 ;  /* 0x0000000202407825 */ /* 0x001fc600078e0298 */
[----:B------:R-:W4:Y:S01]  /*29ff0*/  LDL.64 R152, [R1+0x598] ;  /* 0x0005980001987983 */ /* 0x000f220000100a00 */
[----:B-1----:R-:W-:-:S03]  /*2a000*/  IMAD.WIDE R66, R2, 0x2, R156 ;  /* 0x0000000202427825 */ /* 0x002fc600078e029c */
[----:B------:R-:W4:Y:S04]  /*2a010*/  LDG.E.U16 R118, desc[UR8][R64.64] ;  /* 0x0000000840767981 */ /* 0x000f28000c1e1500 */
[----:B------:R3:W4:Y:S02]  /*2a020*/  LDG.E.U16 R119, desc[UR8][R66.64] ;  /* 0x0000000842777981 */ /* 0x000724000c1e1500 */
[C---:B---3--:R-:W-:Y:S02]  /*2a030*/  IMAD.WIDE R66, R2.reuse, 0x2, R138 ;  /* 0x0000000202427825 */ /* 0x048fe400078e028a */
[----:B------:R-:W3:Y:S04]  /*2a040*/  LDL.64 R138, [R1+0x538] ;  /* 0x00053800018a7983 */ /* 0x000ee80000100a00 */
[----:B------:R-:W-:Y:S04]  /*2a050*/  STS.U16 [R140+UR4+0x33880], R120 ;  /* 0x033880788c007988 */ /* 0x000fe80008000404 */
[----:B------:R0:W-:Y:S01]  /*2a060*/  STS.U16 [R140+UR4+0x33c80], R121 ;  /* 0x033c80798c007988 */ /* 0x0001e20008000404 */
[----:B------:R-:W-:-:S03]  /*2a070*/  IMAD.WIDE R64, R2, 0x2, R142 ;  /* 0x0000000202407825 */ /* 0x000fc600078e028e */
[----:B0-----:R-:W3:Y:S04]  /*2a080*/  LDG.E.U16 R121, desc[UR8][R66.64] ;  /* 0x0000000842797981 */ /* 0x001ee8000c1e1500 */
[----:B------:R-:W3:Y:S04]  /*2a090*/  LDL.64 R142, [R1+0x568] ;  /* 0x00056800018e7983 */ /* 0x000ee80000100a00 */
[----:B------:R0:W-:Y:S04]  /*2a0a0*/  STS.U16 [R140+UR4+0x34080], R122 ;  /* 0x0340807a8c007988 */ /* 0x0001e80008000404 */
[----:B------:R1:W-:Y:S04]  /*2a0b0*/  STS.U16 [R140+UR4+0x34480], R123 ;  /* 0x0344807b8c007988 */ /* 0x0003e80008000404 */
[----:B------:R0:W3:Y:S04]  /*2a0c0*/  LDG.E.U16 R120, desc[UR8][R64.64] ;  /* 0x0000000840787981 */ /* 0x0000e8000c1e1500 */
[----:B------:R1:W-:Y:S01]  /*2a0d0*/  STS.U16 [R140+UR4+0x34880], R124 ;  /* 0x0348807c8c007988 */ /* 0x0003e20008000404 */
[----:B0-----:R-:W-:-:S03]  /*2a0e0*/  IMAD.WIDE R64, R2, 0x2, R150 ;  /* 0x0000000202407825 */ /* 0x001fc600078e0296 */
[----:B------:R-:W3:Y:S04]  /*2a0f0*/  LDL.64 R150, [R1+0x508] ;  /* 0x0005080001967983 */ /* 0x000ee80000100a00 */
[----:B------:R0:W-:Y:S04]  /*2a100*/  STS.U16 [R140+UR4+0x34c80], R125 ;  /* 0x034c807d8c007988 */ /* 0x0001e80008000404 */
[----:B------:R2:W3:Y:S04]  /*2a110*/  LDG.E.U16 R122, desc[UR8][R64.64] ;  /* 0x00000008407a7981 */ /* 0x0004e8000c1e1500 */
[----:B------:R-:W-:Y:S04]  /*2a120*/  STS.U16 [R140+UR4+0x35080], R126 ;  /* 0x0350807e8c007988 */ /* 0x000fe80008000404 */
[----:B------:R0:W-:Y:S04]  /*2a130*/  STS.U16 [R140+UR4+0x35480], R127 ;  /* 0x0354807f8c007988 */ /* 0x0001e80008000404 */
[----:B------:R-:W-:Y:S04]  /*2a140*/  STS.U16 [R140+UR4+0x35880], R133 ;  /* 0x035880858c007988 */ /* 0x000fe80008000404 */
[----:B------:R-:W-:Y:S04]  /*2a150*/  STS.U16 [R140+UR4+0x35c80], R134 ;  /* 0x035c80868c007988 */ /* 0x000fe80008000404 */
[----:B------:R-:W-:Y:S04]  /*2a160*/  STS.U16 [R140+UR4+0x36080], R114 ;  /* 0x036080728c007988 */ /* 0x000fe80008000404 */
[----:B------:R-:W-:Y:S04]  /*2a170*/  STS.U16 [R140+UR4+0x36480], R115 ;  /* 0x036480738c007988 */ /* 0x000fe80008000404 */
[----:B------:R0:W-:Y:S01]  /*2a180*/  STS.U16 [R140+UR4+0x36880], R132 ;  /* 0x036880848c007988 */ /* 0x0001e20008000404 */
[----:B------:R-:W-:-:S03]  /*2a190*/  IMAD.WIDE R66, R2, 0x2, R148 ;  /* 0x0000000202427825 */ /* 0x000fc600078e0294 */
[----:B------:R-:W3:Y:S04]  /*2a1a0*/  LDL.64 R148, [R1+0x4d8] ;  /* 0x0004d80001947983 */ /* 0x000ee80000100a00 */
[----:B-1----:R4:W3:Y:S01]  /*2a1b0*/  LDG.E.U16 R123, desc[UR8][R66.64] ;  /* 0x00000008427b7981 */ /* 0x0028e2000c1e1500 */
[----:B--2---:R-:W-:-:S03]  /*2a1c0*/  IMAD.WIDE R64, R2, 0x2, R146 ;  /* 0x0000000202407825 */ /* 0x004fc600078e0292 */
[----:B------:R-:W2:Y:S04]  /*2a1d0*/  LDL.64 R146, [R1+0x4a8] ;  /* 0x0004a80001927983 */ /* 0x000ea80000100a00 */
[----:B------:R-:W2:Y:S01]  /*2a1e0*/  LDG.E.U16 R124, desc[UR8][R64.64] ;  /* 0x00000008407c7981 */ /* 0x000ea2000c1e1500 */
[----:B----4-:R-:W-:-:S03]  /*2a1f0*/  IMAD.WIDE R66, R2, 0x2, R144 ;  /* 0x0000000202427825 */ /* 0x010fc600078e0290 */
[----:B------:R-:W4:Y:S04]  /*2a200*/  LDL.64 R144, [R1+0x478] ;  /* 0x0004780001907983 */ /* 0x000f280000100a00 */
[----:B0-----:R0:W4:Y:S02]  /*2a210*/  LDG.E.U16 R125, desc[UR8][R66.64] ;  /* 0x00000008427d7981 */ /* 0x001124000c1e1500 */
[C---:B0-----:R-:W-:Y:S02]  /*2a220*/  IMAD.WIDE R66, R2.reuse, 0x2, R152 ;  /* 0x0000000202427825 */ /* 0x041fe400078e0298 */
[----:B------:R-:W-:Y:S04]  /*2a230*/  STS.U16 [R140+UR4+0x36c80], R61 ;  /* 0x036c803d8c007988 */ /* 0x000fe80008000404 */
[----:B------:R0:W4:Y:S01]  /*2a240*/  LDG.E.U16 R127, desc[UR8][R66.64] ;  /* 0x00000008427f7981 */ /* 0x000122000c1e1500 */
[----:B------:R-:W-:-:S03]  /*2a250*/  IMAD.WIDE R64, R2, 0x2, R154 ;  /* 0x0000000202407825 */ /* 0x000fc600078e029a */
[----:B------:R1:W-:Y:S04]  /*2a260*/  STS.U16 [R140+UR4+0x37080], R135 ;  /* 0x037080878c007988 */ /* 0x0003e80008000404 */
[----:B------:R3:W4:Y:S01]  /*2a270*/  LDG.E.U16 R126, desc[UR8][R64.64] ;  /* 0x00000008407e7981 */ /* 0x000722000c1e1500 */
[----:B0-----:R-:W-:Y:S02]  /*2a280*/  FMNMX3 R66, R4, R0, R5, !PT ;  /* 0x0000000004427276 */ /* 0x001fe40007800005 */
[----:B------:R-:W-:Y:S01]  /*2a290*/  SHF.L.U32 R137, R209, 0x1, RZ ;  /* 0x00000001d1897819 */ /* 0x000fe200000006ff */
[----:B------:R-:W4:Y:S01]  /*2a2a0*/  LDL.64 R152, [R1+0x7a0] ;  /* 0x0007a00001987983 */ /* 0x000f220000100a00 */
[----:B------:R-:W-:-:S03]  /*2a2b0*/  FMNMX3 R132, R66, R6, R7, !PT ;  /* 0x0000000642847276 */ /* 0x000fc60007800007 */
[----:B-1----:R-:W4:Y:S01]  /*2a2c0*/  LDL.64 R134, [R1+0x3e8] ;  /* 0x0003e80001867983 */ /* 0x002f220000100a00 */
[C---:B------:R-:W-:Y:S02]  /*2a2d0*/  LOP3.LUT R3, R209.reuse, 0x40, RZ, 0xc0, !PT ;  /* 0x00000040d1037812 */ /* 0x040fe400078ec0ff */
[----:B------:R-:W-:Y:S01]  /*2a2e0*/  SHF.L.U32 R162, R209, 0x1, RZ ;  /* 0x00000001d1a27819 */ /* 0x000fe200000006ff */
[----:B------:R-:W4:Y:S01]  /*2a2f0*/  LDL.64 R154, [R1+0x588] ;  /* 0x00058800019a7983 */ /* 0x000f220000100a00 */
[----:B---3--:R-:W-:-:S03]  /*2a300*/  IMAD.WIDE R66, R2, 0x2, R138 ;  /* 0x0000000202427825 */ /* 0x008fc600078e028a */
[----:B------:R-:W3:Y:S01]  /*2a310*/  LDL.64 R138, [R1+0x448] ;  /* 0x00044800018a7983 */ /* 0x000ee20000100a00 */
[----:B------:R-:W-:-:S03]  /*2a320*/  FMNMX3 R132, R132, R8, R9, !PT ;  /* 0x0000000884847276 */ /* 0x000fc60007800009 */
[----:B------:R-:W3:Y:S01]  /*2a330*/  LDG.E.U16 R115, desc[UR8][R66.64] ;  /* 0x0000000842737981 */ /* 0x000ee2000c1e1500 */
[----:B------:R-:W-:-:S03]  /*2a340*/  IMAD.WIDE R64, R2, 0x2, R142 ;  /* 0x0000000202407825 */ /* 0x000fc600078e028e */
[----:B------:R-:W3:Y:S04]  /*2a350*/  LDL.64 R142, [R1+0x418] ;  /* 0x00041800018e7983 */ /* 0x000ee80000100a00 */
[----:B------:R0:W3:Y:S01]  /*2a360*/  LDG.E.U16 R114, desc[UR8][R64.64] ;  /* 0x0000000840727981 */ /* 0x0000e2000c1e1500 */
[----:B------:R-:W-:-:S03]  /*2a370*/  FMNMX3 R133, R132, R10, R11, !PT ;  /* 0x0000000a84857276 */ /* 0x000fc6000780000b */
[----:B------:R-:W-:Y:S01]  /*2a380*/  STS.U16 [R140+UR4+0x37480], R62 ;  /* 0x0374803e8c007988 */ /* 0x000fe20008000404 */
[----:B0-----:R-:W-:-:S03]  /*2a390*/  IMAD.WIDE R64, R2, 0x2, R150 ;  /* 0x0000000202407825 */ /* 0x001fc600078e0296 */
[----:B------:R-:W-:Y:S04]  /*2a3a0*/  STS.U16 [R140+UR4+0x37880], R70 ;  /* 0x037880468c007988 */ /* 0x000fe80008000404 */
[----:B------:R2:W3:Y:S04]  /*2a3b0*/  LDG.E.U16 R61, desc[UR8][R64.64] ;  /* 0x00000008403d7981 */ /* 0x0004e8000c1e1500 */
[----:B------:R0:W-:Y:S01]  /*2a3c0*/  STS.U16 [R140+UR4+0x37c80], R71 ;  /* 0x037c80478c007988 */ /* 0x0001e20008000404 */
[----:B------:R-:W-:-:S03]  /*2a3d0*/  LOP3.LUT R137, R137, 0x7e, RZ, 0xc0, !PT ;  /* 0x0000007e89897812 */ /* 0x000fc600078ec0ff */
[----:B------:R-:W3:Y:S04]  /*2a3e0*/  LDL.64 R150, [R1+0x5c0] ;  /* 0x0005c00001967983 */ /* 0x000ee80000100a00 */
[----:B0-----:R-:W3:Y:S01]  /*2a3f0*/  LDL.64 R140, [R1+0x320] ;  /* 0x00032000018c7983 */ /* 0x001ee20000100a00 */
[----:B------:R-:W-:-:S03]  /*2a400*/  IMAD.WIDE R66, R2, 0x2, R148 ;  /* 0x0000000202427825 */ /* 0x000fc600078e0294 */
[----:B------:R-:W3:Y:S04]  /*2a410*/  LDL.64 R148, [R1+0x3b8] ;  /* 0x0003b80001947983 */ /* 0x000ee80000100a00 */
[----:B------:R4:W3:Y:S01]  /*2a420*/  LDG.E.U16 R132, desc[UR8][R66.64] ;  /* 0x0000000842847981 */ /* 0x0008e2000c1e1500 */
[----:B--2---:R-:W-:-:S03]  /*2a430*/  IMAD.WIDE R64, R2, 0x2, R146 ;  /* 0x0000000202407825 */ /* 0x004fc600078e0292 */
[----:B------:R-:W2:Y:S04]  /*2a440*/  LDL.64 R146, [R1+0x388] ;  /* 0x0003880001927983 */ /* 0x000ea80000100a00 */
[----:B------:R3:W2:Y:S01]  /*2a450*/  LDG.E.U16 R62, desc[UR8][R64.64] ;  /* 0x00000008403e7981 */ /* 0x0006a2000c1e1500 */
[----:B----4-:R-:W-:-:S03]  /*2a460*/  IMAD.WIDE R66, R2, 0x2, R144 ;  /* 0x0000000202427825 */ /* 0x010fc600078e0290 */
[----:B------:R-:W4:Y:S04]  /*2a470*/  LDL.64 R144, [R1+0x358] ;  /* 0x0003580001907983 */ /* 0x000f280000100a00 */
[----:B------:R-:W4:Y:S01]  /*2a480*/  LDG.E.U16 R70, desc[UR8][R66.64] ;  /* 0x0000000842467981 */ /* 0x000f22000c1e1500 */
[----:B---3--:R-:W-:-:S03]  /*2a490*/  IMAD.WIDE R64, R2, 0x2, R138 ;  /* 0x0000000202407825 */ /* 0x008fc600078e028a */
[----:B------:R-:W3:Y:S04]  /*2a4a0*/  LDL.64 R138, [R1+0x930] ;  /* 0x00093000018a7983 */ /* 0x000ee80000100a00 */
[----:B------:R0:W3:Y:S02]  /*2a4b0*/  LDG.E.U16 R71, desc[UR8][R64.64] ;  /* 0x0000000840477981 */ /* 0x0000e4000c1e1500 */
[C---:B0-----:R-:W-:Y:S02]  /*2a4c0*/  IMAD.WIDE R64, R2.reuse, 0x2, R134 ;  /* 0x0000000202407825 */ /* 0x041fe400078e0286 */
[----:B------:R-:W3:Y:S02]  /*2a4d0*/  LDL.64 R134, [R1+0x8c0] ;  /* 0x0008c00001867983 */ /* 0x000ee40000100a00 */
[----:B------:R-:W-:-:S02]  /*2a4e0*/  IMAD.WIDE R66, R2, 0x2, R142 ;  /* 0x0000000202427825 */ /* 0x000fc400078e028e */
[----:B------:R-:W3:Y:S01]  /*2a4f0*/  LDL.64 R142, [R1+0x8f8] ;  /* 0x0008f800018e7983 */ /* 0x000ee20000100a00 */
[----:B------:R-:W-:-:S04]  /*2a500*/  LEA R3, R3, R137, 0x9 ;  /* 0x0000008903037211 */ /* 0x000fc800078e48ff */
[----:B------:R-:W-:-:S05]  /*2a510*/  LOP3.LUT R3, R3, 0x20, RZ, 0x3c, !PT ;  /* 0x0000002003037812 */ /* 0x000fca00078e3cff */
[----:B------:R0:W-:Y:S04]  /*2a520*/  STS.U16 [R3+UR4+0x30100], R72 ;  /* 0x0301004803007988 */ /* 0x0001e80008000404 */
[----:B------:R1:W-:Y:S04]  /*2a530*/  STS.U16 [R3+UR4+0x30500], R73 ;  /* 0x0305004903007988 */ /* 0x0003e80008000404 */
[----:B0-----:R0:W3:Y:S04]  /*2a540*/  LDG.E.U16 R72, desc[UR8][R66.64] ;  /* 0x0000000842487981 */ /* 0x0010e8000c1e1500 */
[----:B-1----:R2:W3:Y:S04]  /*2a550*/  LDG.E.U16 R73, desc[UR8][R64.64] ;  /* 0x0000000840497981 */ /* 0x0024e8000c1e1500 */
[----:B------:R1:W-:Y:S04]  /*2a560*/  STS.U16 [R3+UR4+0x30900], R74 ;  /* 0x0309004a03007988 */ /* 0x0003e80008000404 */
[----:B------:R0:W-:Y:S04]  /*2a570*/  STS.U16 [R3+UR4+0x30d00], R75 ;  /* 0x030d004b03007988 */ /* 0x0001e80008000404 */
[----:B------:R0:W-:Y:S02]  /*2a580*/  STS.U16 [R3+UR4+0x31100], R76 ;  /* 0x0311004c03007988 */ /* 0x0001e40008000404 */
[----:B0-----:R-:W-:-:S02]  /*2a590*/  IMAD.WIDE R66, R2, 0x2, R148 ;  /* 0x0000000202427825 */ /* 0x001fc400078e0294 */
        /* <DEDUP_REMOVED lines=8> */
[----:B------:R-:W4:Y:S04]  /*2a620*/  LDL.64 R140, [R1+0x7e0] ;  /* 0x0007e000018c7983 */ /* 0x000f280000100a00 */
[----:B------:R3:W4:Y:S02]  /*2a630*/  LDG.E.U16 R76, desc[UR8][R66.64] ;  /* 0x00000008424c7981 */ /* 0x000724000c1e1500 */
[C---:B---3--:R-:W-:Y:S02]  /*2a640*/  IMAD.WIDE R66, R2.reuse, 0x2, R138 ;  /* 0x0000000202427825 */ /* 0x048fe400078e028a */
[----:B------:R-:W3:Y:S04]  /*2a650*/  LDL.64 R138, [R1+0x7a8] ;  /* 0x0007a800018a7983 */ /* 0x000ee80000100a00 */
[----:B------:R0:W-:Y:S04]  /*2a660*/  STS.U16 [R3+UR4+0x31500], R77 ;  /* 0x0315004d03007988 */ /* 0x0001e80008000404 */
[----:B------:R1:W-:Y:S04]  /*2a670*/  STS.U16 [R3+UR4+0x31900], R78 ;  /* 0x0319004e03007988 */ /* 0x0003e80008000404 */
[----:B0-----:R-:W3:Y:S04]  /*2a680*/  LDG.E.U16 R77, desc[UR8][R64.64] ;  /* 0x00000008404d7981 */ /* 0x001ee8000c1e1500 */
[----:B-1----:R0:W3:Y:S02]  /*2a690*/  LDG.E.U16 R78, desc[UR8][R66.64] ;  /* 0x00000008424e7981 */ /* 0x0020e4000c1e1500 */
[----:B0-----:R-:W-:-:S02]  /*2a6a0*/  IMAD.WIDE R66, R2, 0x2, R134 ;  /* 0x0000000202427825 */ /* 0x001fc400078e0286 */
[----:B------:R-:W3:Y:S02]  /*2a6b0*/  LDL.64 R134, [R1+0x740] ;  /* 0x0007400001867983 */ /* 0x000ee40000100a00 */
[C---:B------:R-:W-:Y:S02]  /*2a6c0*/  IMAD.WIDE R64, R2.reuse, 0x2, R142 ;  /* 0x0000000202407825 */ /* 0x040fe400078e028e */
[----:B------:R-:W3:Y:S04]  /*2a6d0*/  LDL.64 R142, [R1+0x770] ;  /* 0x00077000018e7983 */ /* 0x000ee80000100a00 */
        /* <DEDUP_REMOVED lines=64> */
[----:B------:R0:W-:Y:S04]  /*2aae0*/  STS.U16 [R3+UR4+0x36100], R94 ;  /* 0x0361005e03007988 */ /* 0x0001e80008000404 */
[----:B------:R0:W-:Y:S04]  /*2aaf0*/  STS.U16 [R3+UR4+0x36500], R95 ;  /* 0x0365005f03007988 */ /* 0x0001e80008000404 */
[----:B------:R0:W-:Y:S01]  /*2ab00*/  STS.U16 [R3+UR4+0x36900], R96 ;  /* 0x0369006003007988 */ /* 0x0001e20008000404 */
[----:B-1----:R-:W-:-:S03]  /*2ab10*/  IMAD.WIDE R66, R2, 0x2, R148 ;  /* 0x0000000202427825 */ /* 0x002fc600078e0294 */
[----:B------:R-:W3:Y:S04]  /*2ab20*/  LDL.64 R148, [R1+0x350] ;  /* 0x0003500001947983 */ /* 0x000ee80000100a00 */
[----:B0-----:R4:W3:Y:S01]  /*2ab30*/  LDG.E.U16 R94, desc[UR8][R66.64] ;  /* 0x00000008425e7981 */ /* 0x0018e2000c1e1500 */
[----:B--2---:R-:W-:-:S03]  /*2ab40*/  IMAD.WIDE R64, R2, 0x2, R146 ;  /* 0x0000000202407825 */ /* 0x004fc600078e0292 */
[----:B------:R-:W2:Y:S04]  /*2ab50*/  LDL.64 R146, [R1+0x410] ;  /* 0x0004100001927983 */ /* 0x000ea80000100a00 */
[----:B------:R0:W2:Y:S01]  /*2ab60*/  LDG.E.U16 R95, desc[UR8][R64.64] ;  /* 0x00000008405f7981 */ /* 0x0000a2000c1e1500 */
[----:B----4-:R-:W-:-:S04]  /*2ab70*/  IMAD.WIDE R66, R2, 0x2, R144 ;  /* 0x0000000202427825 */ /* 0x010fc800078e0290 */
[C---:B0-----:R-:W-:Y:S01]  /*2ab80*/  IMAD.WIDE R64, R2.reuse, 0x2, R140 ;  /* 0x0000000202407825 */ /* 0x041fe200078e028c */
[----:B------:R3:W4:Y:S04]  /*2ab90*/  LDG.E.U16 R96, desc[UR8][R66.64] ;  /* 0x0000000842607981 */ /* 0x000728000c1e1500 */
[----:B------:R-:W4:Y:S01]  /*2aba0*/  LDL.64 R140, [R1+0x3e0] ;  /* 0x0003e000018c7983 */ /* 0x000f220000100a00 */
[----:B---3--:R-:W-:-:S03]  /*2abb0*/  IMAD.WIDE R66, R2, 0x2, R138 ;  /* 0x0000000202427825 */ /* 0x008fc600078e028a */
[----:B------:R-:W3:Y:S04]  /*2abc0*/  LDL.64 R138, [R1+0x3b0] ;  /* 0x0003b000018a7983 */ /* 0x000ee80000100a00 */
[----:B------:R0:W-:Y:S04]  /*2abd0*/  STS.U16 [R3+UR4+0x36d00], R97 ;  /* 0x036d006103007988 */ /* 0x0001e80008000404 */
[----:B------:R1:W-:Y:S04]  /*2abe0*/  STS.U16 [R3+UR4+0x37100], R98 ;  /* 0x0371006203007988 */ /* 0x0003e80008000404 */
[----:B0-----:R-:W3:Y:S04]  /*2abf0*/  LDG.E.U16 R97, desc[UR8][R64.64] ;  /* 0x0000000840617981 */ /* 0x001ee8000c1e1500 */
[----:B-1----:R0:W3:Y:S02]  /*2ac00*/  LDG.E.U16 R98, desc[UR8][R66.64] ;  /* 0x0000000842627981 */ /* 0x0020e4000c1e1500 */
[----:B0-----:R-:W-:-:S02]  /*2ac10*/  IMAD.WIDE R66, R2, 0x2, R134 ;  /* 0x0000000202427825 */ /* 0x001fc400078e0286 */
[----:B------:R-:W3:Y:S02]  /*2ac20*/  LDL.64 R134, [R1+0x380] ;  /* 0x0003800001867983 */ /* 0x000ee40000100a00 */
[----:B------:R-:W-:Y:S02]  /*2ac30*/  IMAD.WIDE R64, R2, 0x2, R142 ;  /* 0x0000000202407825 */ /* 0x000fe400078e028e */
[----:B------:R-:W3:Y:S01]  /*2ac40*/  LDL.64 R142, [R1+0x318] ;  /* 0x00031800018e7983 */ /* 0x000ee20000100a00 */
[----:B------:R-:W-:Y:S02]  /*2ac50*/  LOP3.LUT R162, R162, 0x7e, RZ, 0xc0, !PT ;  /* 0x0000007ea2a27812 */ /* 0x000fe400078ec0ff */
[----:B------:R-:W-:Y:S01]  /*2ac60*/  LOP3.LUT R145, R209, 0x40, RZ, 0xc0, !PT ;  /* 0x00000040d1917812 */ /* 0x000fe200078ec0ff */
[----:B------:R0:W-:Y:S04]  /*2ac70*/  STS.U16 [R3+UR4+0x37500], R99 ;  /* 0x0375006303007988 */ /* 0x0001e80008000404 */
[----:B------:R1:W-:Y:S01]  /*2ac80*/  STS.U16 [R3+UR4+0x37900], R104 ;  /* 0x0379006803007988 */ /* 0x0003e20008000404 */
[----:B------:R-:W-:-:S03]  /*2ac90*/  LEA R145, R145, R162, 0x9 ;  /* 0x000000a291917211 */ /* 0x000fc600078e48ff */
[----:B0-----:R0:W3:Y:S04]  /*2aca0*/  LDG.E.U16 R99, desc[UR8][R64.64] ;  /* 0x0000000840637981 */ /* 0x0010e8000c1e1500 */
[----:B-1----:R2:W3:Y:S01]  /*2acb0*/  LDG.E.U16 R104, desc[UR8][R66.64] ;  /* 0x0000000842687981 */ /* 0x0024e2000c1e1500 */
[----:B------:R-:W-:Y:S01]  /*2acc0*/  LOP3.LUT R145, R145, 0x30, RZ, 0x3c, !PT ;  /* 0x0000003091917812 */ /* 0x000fe200078e3cff */
[C---:B0-----:R-:W-:Y:S02]  /*2acd0*/  IMAD.WIDE R64, R2.reuse, 0x2, R150 ;  /* 0x0000000202407825 */ /* 0x041fe400078e0296 */
[----:B------:R-:W3:Y:S04]  /*2ace0*/  LDL.64 R150, [R1+0x928] ;  /* 0x0009280001967983 */ /* 0x000ee80000100a00 */
[----:B------:R0:W-:Y:S04]  /*2acf0*/  STS.U16 [R3+UR4+0x37d00], R105 ;  /* 0x037d006903007988 */ /* 0x0001e80008000404 */
[----:B------:R-:W-:Y:S04]  /*2ad00*/  STS.U16 [R145+UR4+0x30180], R108 ;  /* 0x0301806c91007988 */ /* 0x000fe80008000404 */
[----:B0-----:R4:W3:Y:S04]  /*2ad10*/  LDG.E.U16 R105, desc[UR8][R64.64] ;  /* 0x0000000840697981 */ /* 0x0018e8000c1e1500 */
[----:B------:R-:W-:Y:S04]  /*2ad20*/  STS.U16 [R145+UR4+0x30580], R109 ;  /* 0x0305806d91007988 */ /* 0x000fe80008000404 */
[----:B------:R-:W-:Y:S04]  /*2ad30*/  STS.U16 [R145+UR4+0x30980], R110 ;  /* 0x0309806e91007988 */ /* 0x000fe80008000404 */
[----:B------:R-:W-:Y:S04]  /*2ad40*/  STS.U16 [R145+UR4+0x30d80], R111 ;  /* 0x030d806f91007988 */ /* 0x000fe80008000404 */
[----:B------:R0:W-:Y:S04]  /*2ad50*/  STS.U16 [R145+UR4+0x31180], R136 ;  /* 0x0311808891007988 */ /* 0x0001e80008000404 */
[----:B0-----:R-:W3:Y:S01]  /*2ad60*/  LDL.64 R136, [R1+0x848] ;  /* 0x0008480001887983 */ /* 0x001ee20000100a00 */
[----:B--2---:R-:W-:-:S03]  /*2ad70*/  IMAD.WIDE R66, R2, 0x2, R146 ;  /* 0x0000000202427825 */ /* 0x004fc600078e0292 */
[----:B------:R-:W2:Y:S04]  /*2ad80*/  LDL.64 R146, [R1+0x8f0] ;  /* 0x0008f00001927983 */ /* 0x000ea80000100a00 */
[----:B------:R3:W2:Y:S01]  /*2ad90*/  LDG.E.U16 R108, desc[UR8][R66.64] ;  /* 0x00000008426c7981 */ /* 0x0006a2000c1e1500 */
[----:B----4-:R-:W-:-:S03]  /*2ada0*/  IMAD.WIDE R64, R2, 0x2, R140 ;  /* 0x0000000202407825 */ /* 0x010fc600078e028c */
[----:B------:R-:W4:Y:S01]  /*2adb0*/  LDL.64 R140, [R1+0x8b8] ;  /* 0x0008b800018c7983 */ /* 0x000f220000100a00 */
[----:B------:R-:W-:-:S03]  /*2adc0*/  FMNMX3 R133, R133, R12, R13, !PT ;  /* 0x0000000c85857276 */ /* 0x000fc6000780000d */
[----:B------:R-:W4:Y:S01]  /*2add0*/  LDG.E.U16 R109, desc[UR8][R64.64] ;  /* 0x00000008406d7981 */ /* 0x000f22000c1e1500 */
[----:B---3--:R-:W-:-:S03]  /*2ade0*/  IMAD.WIDE R66, R2, 0x2, R138 ;  /* 0x0000000202427825 */ /* 0x008fc600078e028a */
[----:B------:R-:W3:Y:S04]  /*2adf0*/  LDL.64 R138, [R1+0x880] ;  /* 0x00088000018a7983 */ /* 0x000ee80000100a00 */
[----:B------:R0:W3:Y:S02]  /*2ae00*/  LDG.E.U16 R110, desc[UR8][R66.64] ;  /* 0x00000008426e7981 */ /* 0x0000e4000c1e1500 */
[----:B0-----:R-:W-:Y:S02]  /*2ae10*/  IMAD.WIDE R66, R2, 0x2, R148 ;  /* 0x0000000202427825 */ /* 0x001fe400078e0294 */
[----:B------:R-:W3:Y:S01]  /*2ae20*/  LDL.64 R148, [R1+0x810] ;  /* 0x0008100001947983 */ /* 0x000ee20000100a00 */
[----:B------:R-:W-:-:S04]  /*2ae30*/  FMNMX3 R133, R133, R14, R15, !PT ;  /* 0x0000000e85857276 */ /* 0x000fc8000780000f */
        /* <DEDUP_REMOVED lines=28> */
[----:B------:R-:W-:Y:S01]  /*2b000*/  FMNMX3 R133, R133, R240, R235, !PT ;  /* 0x000000f085857276 */ /* 0x000fe200078000eb */
[----:B------:R-:W-:-:S03]  /*2b010*/  IMAD.WIDE R64, R2, 0x2, R134 ;  /* 0x0000000202407825 */ /* 0x000fc600078e0286 */
[----:B------:R-:W-:Y:S02]  /*2b020*/  FMNMX3 R133, R133, R236, R231, !PT ;  /* 0x000000ec85857276 */ /* 0x000fe400078000e7 */
[----:B------:R0:W3:Y:S02]  /*2b030*/  LDG.E.U16 R111, desc[UR8][R64.64] ;  /* 0x00000008406f7981 */ /* 0x0000e4000c1e1500 */
[----:B------:R-:W-:-:S04]  /*2b040*/  FMNMX3 R133, R133, R232, R227, !PT ;  /* 0x000000e885857276 */ /* 0x000fc800078000e3 */
[----:B------:R-:W-:Y:S01]  /*2b050*/  FMNMX3 R133, R133, R228, R223, !PT ;  /* 0x000000e485857276 */ /* 0x000fe200078000df */
[----:B0-----:R-:W-:Y:S02]  /*2b060*/  IMAD.WIDE R64, R2, 0x2, R142 ;  /* 0x0000000202407825 */ /* 0x001fe400078e028e */
[----:B------:R-:W3:Y:S01]  /*2b070*/  LDL.64 R142, [R1+0x7d8] ;  /* 0x0007d800018e7983 */ /* 0x000ee20000100a00 */
[----:B------:R-:W-:-:S04]  /*2b080*/  FMNMX3 R133, R133, R224, R219, !PT ;  /* 0x000000e085857276 */ /* 0x000fc800078000db */
[----:B------:R-:W-:-:S04]  /*2b090*/  FMNMX3 R133, R133, R220, R215, !PT ;  /* 0x000000dc85857276 */ /* 0x000fc800078000d7 */
[----:B------:R-:W-:-:S04]  /*2b0a0*/  FMNMX3 R133, R133, R216, R211, !PT ;  /* 0x000000d885857276 */ /* 0x000fc800078000d3 */
[----:B------:R-:W-:-:S04]  /*2b0b0*/  FMNMX3 R133, R133, R212, R194, !PT ;  /* 0x000000d485857276 */ /* 0x000fc800078000c2 */
[----:B------:R-:W-:Y:S01]  /*2b0c0*/  FMNMX3 R133, R133, R195, R192, !PT ;  /* 0x000000c385857276 */ /* 0x000fe200078000c0 */
[----:B------:R0:W-:Y:S03]  /*2b0d0*/  STS.U16 [R145+UR4+0x31580], R112 ;  /* 0x0315807091007988 */ /* 0x0001e60008000404 */
[----:B------:R-:W-:Y:S02]  /*2b0e0*/  FMNMX3 R134, R133, R210, R193, !PT ;  /* 0x000000d285867276 */ /* 0x000fe400078000c1 */
[----:B------:R1:W3:Y:S04]  /*2b0f0*/  LDG.E.U16 R133, desc[UR8][R66.64] ;  /* 0x0000000842857981 */ /* 0x0002e8000c1e1500 */
[----:B0-----:R2:W3:Y:S01]  /*2b100*/  LDG.E.U16 R112, desc[UR8][R64.64] ;  /* 0x0000000840707981 */ /* 0x0014e2000c1e1500 */
[----:B-1----:R-:W-:-:S03]  /*2b110*/  IMAD.WIDE R66, R2, 0x2, R150 ;  /* 0x0000000202427825 */ /* 0x002fc600078e0296 */
[----:B------:R0:W-:Y:S04]  /*2b120*/  STS.U16 [R145+UR4+0x31980], R113 ;  /* 0x0319807191007988 */ /* 0x0001e80008000404 */
[----:B------:R1:W-:Y:S04]  /*2b130*/  STS.U16 [R145+UR4+0x31d80], R116 ;  /* 0x031d807491007988 */ /* 0x0003e80008000404 */
[----:B------:R-:W3:Y:S04]  /*2b140*/  LDL.64 R150, [R1+0x648] ;  /* 0x0006480001967983 */ /* 0x000ee80000100a00 */
[----:B0-----:R4:W3:Y:S04]  /*2b150*/  LDG.E.U16 R113, desc[UR8][R66.64] ;  /* 0x0000000842717981 */ /* 0x0018e8000c1e1500 */
[----:B------:R0:W-:Y:S04]  /*2b160*/  STS.U16 [R145+UR4+0x32180], R117 ;  /* 0x0321807591007988 */ /* 0x0001e80008000404 */
[----:B------:R0:W-:Y:S01]  /*2b170*/  STS.U16 [R145+UR4+0x32580], R118 ;  /* 0x0325807691007988 */ /* 0x0001e20008000404 */
[----:B--2---:R-:W-:-:S03]  /*2b180*/  IMAD.WIDE R64, R2, 0x2, R146 ;  /* 0x0000000202407825 */ /* 0x004fc600078e0292 */
[----:B------:R-:W2:Y:S04]  /*2b190*/  LDL.64 R146, [R1+0x768] ;  /* 0x0007680001927983 */ /* 0x000ea80000100a00 */
[----:B-1----:R-:W2:Y:S01]  /*2b1a0*/  LDG.E.U16 R116, desc[UR8][R64.64] ;  /* 0x0000000840747981 */ /* 0x002ea2000c1e1500 */
[----:B----4-:R-:W-:-:S03]  /*2b1b0*/  IMAD.WIDE R66, R2, 0x2, R140 ;  /* 0x0000000202427825 */ /* 0x010fc600078e028c */
[----:B------:R-:W4:Y:S04]  /*2b1c0*/  LDL.64 R140, [R1+0x738] ;  /* 0x00073800018c7983 */ /* 0x000f280000100a00 */
[----:B0-----:R0:W4:Y:S02]  /*2b1d0*/  LDG.E.U16 R117, desc[UR8][R66.64] ;  /* 0x0000000842757981 */ /* 0x001124000c1e1500 */
[C---:B0-----:R-:W-:Y:S02]  /*2b1e0*/  IMAD.WIDE R66, R2.reuse, 0x2, R136 ;  /* 0x0000000202427825 */ /* 0x041fe400078e0288 */
[----:B------:R-:W4:Y:S02]  /*2b1f0*/  LDL.64 R136, [R1+0x6d8] ;  /* 0x0006d80001887983 */ /* 0x000f240000100a00 */
[----:B---3--:R-:W-:-:S02]  /*2b200*/  IMAD.WIDE R64, R2, 0x2, R138 ;  /* 0x0000000202407825 */ /* 0x008fc400078e028a */
[----:B------:R-:W3:Y:S04]  /*2b210*/  LDL.64 R138, [R1+0x708] ;  /* 0x00070800018a7983 */ /* 0x000ee80000100a00 */
[----:B------:R0:W3:Y:S02]  /*2b220*/  LDG.E.U16 R118, desc[UR8][R64.64] ;  /* 0x0000000840767981 */ /* 0x0000e4000c1e1500 */
[C---:B0-----:R-:W-:Y:S02]  /*2b230*/  IMAD.WIDE R64, R2.reuse, 0x2, R148 ;  /* 0x0000000202407825 */ /* 0x041fe400078e0294 */
[----:B------:R-:W3:Y:S04]  /*2b240*/  LDL.64 R148, [R1+0x6a8] ;  /* 0x0006a80001947983 */ /* 0x000ee80000100a00 */
[----:B------:R0:W-:Y:S04]  /*2b250*/  STS.U16 [R145+UR4+0x32980], R119 ;  /* 0x0329807791007988 */ /* 0x0001e80008000404 */
[----:B0-----:R-:W3:Y:S04]  /*2b260*/  LDG.E.U16 R119, desc[UR8][R66.64] ;  /* 0x0000000842777981 */ /* 0x001ee8000c1e1500 */
[----:B------:R0:W-:Y:S04]  /*2b270*/  STS.U16 [R145+UR4+0x32d80], R120 ;  /* 0x032d807891007988 */ /* 0x0001e80008000404 */
[----:B------:R-:W-:Y:S04]  /*2b280*/  STS.U16 [R145+UR4+0x33180], R121 ;  /* 0x0331807991007988 */ /* 0x000fe80008000404 */
[----:B0-----:R0:W3:Y:S04]  /*2b290*/  LDG.E.U16 R120, desc[UR8][R64.64] ;  /* 0x0000000840787981 */ /* 0x0010e8000c1e1500 */
[----:B------:R1:W-:Y:S01]  /*2b2a0*/  STS.U16 [R145+UR4+0x33580], R122 ;  /* 0x0335807a91007988 */ /* 0x0003e20008000404 */
[----:B0-----:R-:W-:-:S05]  /*2b2b0*/  IMAD.WIDE R64, R2, 0x2, R152 ;  /* 0x0000000202407825 */ /* 0x001fca00078e0298 */
[----:B-1----:R-:W3:Y:S04]  /*2b2c0*/  LDG.E.U16 R122, desc[UR8][R64.64] ;  /* 0x00000008407a7981 */ /* 0x002ee8000c1e1500 */
[----:B------:R0:W-:Y:S04]  /*2b2d0*/  STS.U16 [R145+UR4+0x33980], R123 ;  /* 0x0339807b91007988 */ /* 0x0001e80008000404 */
[----:B------:R1:W-:Y:S01]  /*2b2e0*/  STS.U16 [R145+UR4+0x33d80], R124 ;  /* 0x033d807c91007988 */ /* 0x0003e20008000404 */
[----:B------:R-:W-:-:S03]  /*2b2f0*/  IMAD.WIDE R66, R2, 0x2, R142 ;  /* 0x0000000202427825 */ /* 0x000fc600078e028e */
[----:B------:R-:W3:Y:S04]  /*2b300*/  LDL.64 R142, [R1+0x678] ;  /* 0x00067800018e7983 */ /* 0x000ee80000100a00 */
[----:B------:R2:W3:Y:S02]  /*2b310*/  LDG.E.U16 R121, desc[UR8][R66.64] ;  /* 0x0000000842797981 */ /* 0x0004e4000c1e1500 */
[C---:B--2---:R-:W-:Y:S02]  /*2b320*/  IMAD.WIDE R66, R2.reuse, 0x2, R146 ;  /* 0x0000000202427825 */ /* 0x044fe400078e0292 */
[----:B------:R-:W2:Y:S04]  /*2b330*/  LDL.64 R146, [R1+0x618] ;  /* 0x0006180001927983 */ /* 0x000ea80000100a00 */
[----:B0-----:R-:W2:Y:S01]  /*2b340*/  LDG.E.U16 R123, desc[UR8][R66.64] ;  /* 0x00000008427b7981 */ /* 0x001ea2000c1e1500 */
[----:B----4-:R-:W-:-:S03]  /*2b350*/  IMAD.WIDE R64, R2, 0x2, R140 ;  /* 0x0000000202407825 */ /* 0x010fc600078e028c */
[----:B------:R-:W4:Y:S04]  /*2b360*/  LDL.64 R140, [R1+0x5e8] ;  /* 0x0005e800018c7983 */ /* 0x000f280000100a00 */
[----:B-1----:R0:W4:Y:S02]  /*2b370*/  LDG.E.U16 R124, desc[UR8][R64.64] ;  /* 0x00000008407c7981 */ /* 0x002124000c1e1500 */
[----:B0-----:R-:W-:-:S04]  /*2b380*/  IMAD.WIDE R64, R2, 0x2, R136 ;  /* 0x0000000202407825 */ /* 0x001fc800078e0288 */
[C---:B---3--:R-:W-:Y:S02]  /*2b390*/  IMAD.WIDE R66, R2.reuse, 0x2, R138 ;  /* 0x0000000202427825 */ /* 0x048fe400078e028a */
[----:B------:R-:W3:Y:S04]  /*2b3a0*/  LDL.64 R138, [R1+0x5b8] ;  /* 0x0005b800018a7983 */ /* 0x000ee80000100a00 */
[----:B------:R-:W3:Y:S04]  /*2b3b0*/  LDG.E.U16 R66, desc[UR8][R66.64] ;  /* 0x0000000842427981 */ /* 0x000ee8000c1e1500 */
[----:B------:R0:W3:Y:S02]  /*2b3c0*/  LDG.E.U16 R67, desc[UR8][R64.64] ;  /* 0x0000000840437981 */ /* 0x0000e4000c1e1500 */
[----:B0-----:R-:W-:-:S02]  /*2b3d0*/  IMAD.WIDE R64, R2, 0x2, R148 ;  /* 0x0000000202407825 */ /* 0x001fc400078e0294 */
        /* <DEDUP_REMOVED lines=11> */
[----:B------:R0:W-:Y:S03]  /*2b490*/  STS.U16 [R145+UR4+0x34180], R125 ;  /* 0x0341807d91007988 */ /* 0x0001e60008000404 */
[----:B------:R-:W-:-:S04]  /*2b4a0*/  FMNMX3 R134, R134, R185, R184, !PT ;  /* 0x000000b986867276 */ /* 0x000fc800078000b8 */
[----:B0-----:R-:W-:-:S04]  /*2b4b0*/  FMNMX3 R125, R134, R183, R181, !PT ;  /* 0x000000b7867d7276 */ /* 0x001fc800078000b5 */
[----:B------:R-:W-:-:S04]  /*2b4c0*/  FMNMX3 R125, R125, R182, R179, !PT ;  /* 0x000000b67d7d7276 */ /* 0x000fc800078000b3 */
[----:B------:R-:W-:Y:S02]  /*2b4d0*/  FMNMX3 R136, R125, R180, R177, !PT ;  /* 0x000000b47d887276 */ /* 0x000fe400078000b1 */
[----:B------:R0:W3:Y:S02]  /*2b4e0*/  LDG.E.U16 R125, desc[UR8][R64.64] ;  /* 0x00000008407d7981 */ /* 0x0000e4000c1e1500 */
[----:B------:R-:W-:-:S04]  /*2b4f0*/  FMNMX3 R136, R136, R107, R106, !PT ;  /* 0x0000006b88887276 */ /* 0x000fc8000780006a */
[----:B------:R-:W-:Y:S02]  /*2b500*/  FMNMX3 R136, R136, R178, R100, !PT ;  /* 0x000000b288887276 */ /* 0x000fe40007800064 */
[----:B------:R-:W-:Y:S02]  /*2b510*/  FSEL R128, R128, -INF , !P4 ;  /* 0xff80000080807808 */ /* 0x000fe40006000000 */
[----:B------:R-:W-:Y:S02]  /*2b520*/  FMNMX3 R136, R136, R101, R103, !PT ;  /* 0x0000006588887276 */ /* 0x000fe40007800067 */
[----:B------:R-:W-:Y:S02]  /*2b530*/  FSEL R129, R129, -INF , !P1 ;  /* 0xff80000081817808 */ /* 0x000fe40004800000 */
[----:B------:R-:W-:Y:S02]  /*2b540*/  FMNMX3 R137, R136, R102, R128, !PT ;  /* 0x0000006688897276 */ /* 0x000fe40007800080 */
[----:B------:R-:W-:-:S04]  /*2b550*/  FSEL R130, R130, -INF , !P0 ;  /* 0xff80000082827808 */ /* 0x000fc80004000000 */
[----:B------:R-:W-:Y:S01]  /*2b560*/  FMNMX3 R198, R137, R129, R130, !PT ;  /* 0x0000008189c67276 */ /* 0x000fe20007800082 */
[C---:B0-----:R-:W-:Y:S02]  /*2b570*/  IMAD.WIDE R64, R2.reuse, 0x2, R142 ;  /* 0x0000000202407825 */ /* 0x041fe400078e028e */
[----:B------:R-:W3:Y:S04]  /*2b580*/  LDL.64 R142, [R1+0x528] ;  /* 0x00052800018e7983 */ /* 0x000ee80000100a00 */
[----:B------:R-:W3:Y:S04]  /*2b590*/  LDL.LU R3, [R1+0x80] ;  /* 0x0000800001037983 */ /* 0x000ee80000300800 */
[----:B------:R0:W3:Y:S04]  /*2b5a0*/  LDG.E.U16 R134, desc[UR8][R64.64] ;  /* 0x0000000840867981 */ /* 0x0000e8000c1e1500 */
[----:B------:R-:W3:Y:S04]  /*2b5b0*/  LDL.64 R152, [R1+0x4c8] ;  /* 0x0004c80001987983 */ /* 0x000ee80000100a00 */
[----:B------:R-:W3:Y:S01]  /*2b5c0*/  LDL.64 R158, [R1+0x468] ;  /* 0x00046800019e7983 */ /* 0x000ee20000100a00 */
[----:B0-----:R-:W-:-:S03]  /*2b5d0*/  IMAD.WIDE R64, R2, 0x2, R150 ;  /* 0x0000000202407825 */ /* 0x001fc600078e0296 */
[----:B------:R-:W3:Y:S04]  /*2b5e0*/  LDL.64 R150, [R1+0x4f8] ;  /* 0x0004f80001967983 */ /* 0x000ee80000100a00 */
[----:B------:R2:W3:Y:S01]  /*2b5f0*/  LDG.E.U16 R135, desc[UR8][R64.64] ;  /* 0x0000000840877981 */ /* 0x0004e2000c1e1500 */
[----:B------:R-:W-:-:S03]  /*2b600*/  FSEL R131, R131, -INF , !P2 ;  /* 0xff80000083837808 */ /* 0x000fc60005000000 */
[----:B------:R-:W3:Y:S04]  /*2b610*/  LDL.64 R156, [R1+0x3a8] ;  /* 0x0003a800019c7983 */ /* 0x000ee80000100a00 */
[----:B------:R-:W3:Y:S04]  /*2b620*/  LDL.64 R160, [R1+0x348] ;  /* 0x0003480001a07983 */ /* 0x000ee80000100a00 */
[----:B------:R-:W3:Y:S04]  /*2b630*/  LDL.64 R162, [R1+0x920] ;  /* 0x0009200001a27983 */ /* 0x000ee80000100a00 */
[----:B------:R-:W3:Y:S04]  /*2b640*/  LDL.64 R168, [R1+0x8b0] ;  /* 0x0008b00001a87983 */ /* 0x000ee80000100a00 */
[----:B------:R-:W3:Y:S04]  /*2b650*/  LDL.64 R166, [R1+0x840] ;  /* 0x0008400001a67983 */ /* 0x000ee80000100a00 */
[----:B------:R-:W3:Y:S04]  /*2b660*/  LDL.64 R164, [R1+0x7d0] ;  /* 0x0007d00001a47983 */ /* 0x000ee80000100a00 */
[----:B------:R-:W-:Y:S04]  /*2b670*/  STS.U16 [R145+UR4+0x34580], R126 ;  /* 0x0345807e91007988 */ /* 0x000fe80008000404 */
[----:B------:R-:W3:Y:S01]  /*2b680*/  LDL.64 R196, [R1+0x170] ;  /* 0x0001700001c47983 */ /* 0x000ee20000100a00 */
[----:B--2---:R-:W-:-:S03]  /*2b690*/  IMAD.WIDE R64, R2, 0x2, R146 ;  /* 0x0000000202407825 */ /* 0x004fc600078e0292 */
[----:B------:R-:W2:Y:S04]  /*2b6a0*/  LDL.64 R146, [R1+0x498] ;  /* 0x0004980001927983 */ /* 0x000ea80000100a00 */
[----:B------:R4:W2:Y:S02]  /*2b6b0*/  LDG.E.U16 R136, desc[UR8][R64.64] ;  /* 0x0000000840887981 */ /* 0x0008a4000c1e1500 */
[----:B----4-:R-:W-:-:S05]  /*2b6c0*/  IMAD.WIDE R64, R2, 0x2, R140 ;  /* 0x0000000202407825 */ /* 0x010fca00078e028c */
[----:B------:R3:W4:Y:S02]  /*2b6d0*/  LDG.E.U16 R137, desc[UR8][R64.64] ;  /* 0x0000000840897981 */ /* 0x000724000c1e1500 */
[----:B---3--:R-:W-:-:S05]  /*2b6e0*/  IMAD.WIDE R64, R2, 0x2, R138 ;  /* 0x0000000202407825 */ /* 0x008fca00078e028a */
[----:B------:R0:W3:Y:S02]  /*2b6f0*/  LDG.E.U16 R138, desc[UR8][R64.64] ;  /* 0x00000008408a7981 */ /* 0x0000e4000c1e1500 */
[C---:B0-----:R-:W-:Y:S02]  /*2b700*/  IMAD.WIDE R64, R2.reuse, 0x2, R154 ;  /* 0x0000000202407825 */ /* 0x041fe400078e029a */
[----:B------:R-:W3:Y:S04]  /*2b710*/  LDL.64 R154, [R1+0x408] ;  /* 0x00040800019a7983 */ /* 0x000ee80000100a00 */
[----:B------:R0:W3:Y:S02]  /*2b720*/  LDG.E.U16 R139, desc[UR8][R64.64] ;  /* 0x00000008408b7981 */ /* 0x0000e4000c1e1500 */
[----:B0-----:R-:W-:-:S02]  /*2b730*/  IMAD.WIDE R64, R2, 0x2, R148 ;  /* 0x0000000202407825 */ /* 0x001fc400078e0294 */
[----:B------:R-:W3:Y:S01]  /*2b740*/  LDL.64 R148, [R1+0x438] ;  /* 0x0004380001947983 */ /* 0x000ee20000100a00 */
[----:B------:R-:W-:-:S05]  /*2b750*/  FMNMX3 R198, R198, R131, R3, !PT ;  /* 0x00000083c6c67276 */ /* 0x000fca0007800003 */
[--C-:B------:R-:W-:Y:S01]  /*2b760*/  FADD R140, R4, -R198.reuse ;  /* 0x800000c6048c7221 */ /* 0x100fe20000000000 */
[----:B------:R-:W-:-:S03]  /*2b770*/  FADD R4, R0, -R198 ;  /* 0x800000c600047221 */ /* 0x000fc60000000000 */
[----:B------:R-:W-:Y:S02]  /*2b780*/  FMUL R0, R140, 1.4426950216293334961 ;  /* 0x3fb8aa3b8c007820 */ /* 0x000fe40000400000 */
[----:B------:R0:W4:Y:S01]  /*2b790*/  LDG.E.U16 R140, desc[UR8][R64.64] ;  /* 0x00000008408c7981 */ /* 0x000122000c1e1500 */
[----:B------:R-:W-:Y:S01]  /*2b7a0*/  FMUL R4, R4, 1.4426950216293334961 ;  /* 0x3fb8aa3b04047820 */ /* 0x000fe20000400000 */
[----:B0-----:R-:W-:-:S05]  /*2b7b0*/  IMAD.WIDE R64, R2, 0x2, R142 ;  /* 0x0000000202407825 */ /* 0x001fca00078e028e */
[----:B------:R0:W4:Y:S02]  /*2b7c0*/  LDG.E.U16 R142, desc[UR8][R64.64] ;  /* 0x00000008408e7981 */ /* 0x000124000c1e1500 */
[----:B0-----:R-:W-:Y:S01]  /*2b7d0*/  FADD R65, R5, -R198 ;  /* 0x800000c605417221 */ /* 0x001fe20000000000 */
[----:B------:R0:W-:Y:S02]  /*2b7e0*/  MUFU.EX2 R64, R4 ;  /* 0x0000000400407308 */ /* 0x0001e40000000800 */
[C---:B0-----:R-:W-:Y:S02]  /*2b7f0*/  IMAD.WIDE R4, R2.reuse, 0x2, R150 ;  /* 0x0000000202047825 */ /* 0x041fe400078e0296 */
[----:B------:R-:W4:Y:S04]  /*2b800*/  LDL.64 R150, [R1+0x3d8] ;  /* 0x0003d80001967983 */ /* 0x000f280000100a00 */
[----:B------:R0:W4:Y:S02]  /*2b810*/  LDG.E.U16 R143, desc[UR8][R4.64] ;  /* 0x00000008048f7981 */ /* 0x000124000c1e1500 */
[----:B0-----:R-:W-:-:S02]  /*2b820*/  IMAD.WIDE R4, R2, 0x2, R152 ;  /* 0x0000000202047825 */ /* 0x001fc400078e0298 */
[----:B------:R-:W4:Y:S04]  /*2b830*/  LDL.64 R152, [R1+0x378] ;  /* 0x0003780001987983 */ /* 0x000f280000100a00 */
[----:B------:R2:W4:Y:S02]  /*2b840*/  LDG.E.U16 R144, desc[UR8][R4.64] ;  /* 0x0000000804907981 */ /* 0x000524000c1e1500 */
[----:B--2---:R-:W-:-:S05]  /*2b850*/  IMAD.WIDE R4, R2, 0x2, R146 ;  /* 0x0000000202047825 */ /* 0x004fca00078e0292 */
[----:B------:R0:W2:Y:S02]  /*2b860*/  LDG.E.U16 R146, desc[UR8][R4.64] ;  /* 0x0000000804927981 */ /* 0x0000a4000c1e1500 */
[C---:B0-----:R-:W-:Y:S02]  /*2b870*/  IMAD.WIDE R4, R2.reuse, 0x2, R158 ;  /* 0x0000000202047825 */ /* 0x041fe400078e029e */
[----:B------:R-:W2:Y:S04]  /*2b880*/  LDL.64 R158, [R1+0x878] ;  /* 0x00087800019e7983 */ /* 0x000ea80000100a00 */
[----:B------:R3:W2:Y:S02]  /*2b890*/  LDG.E.U16 R147, desc[UR8][R4.64] ;  /* 0x0000000804937981 */ /* 0x0006a4000c1e1500 */
[----:B---3--:R-:W-:-:S05]  /*2b8a0*/  IMAD.WIDE R4, R2, 0x2, R148 ;  /* 0x0000000202047825 */ /* 0x008fca00078e0294 */
[----:B------:R0:W3:Y:S02]  /*2b8b0*/  LDG.E.U16 R148, desc[UR8][R4.64] ;  /* 0x0000000804947981 */ /* 0x0000e4000c1e1500 */
[C---:B0-----:R-:W-:Y:S02]  /*2b8c0*/  IMAD.WIDE R4, R2.reuse, 0x2, R154 ;  /* 0x0000000202047825 */ /* 0x041fe400078e029a */
[----:B------:R-:W2:Y:S04]  /*2b8d0*/  LDL.64 R154, [R1+0x310] ;  /* 0x00031000019a7983 */ /* 0x000ea80000100a00 */
[----:B------:R4:W3:Y:S02]  /*2b8e0*/  LDG.E.U16 R149, desc[UR8][R4.64] ;  /* 0x0000000804957981 */ /* 0x0008e4000c1e1500 */
[----:B----4-:R-:W-:-:S05]  /*2b8f0*/  IMAD.WIDE R4, R2, 0x2, R150 ;  /* 0x0000000202047825 */ /* 0x010fca00078e0296 */
[----:B------:R0:W4:Y:S02]  /*2b900*/  LDG.E.U16 R150, desc[UR8][R4.64] ;  /* 0x0000000804967981 */ /* 0x000124000c1e1500 */
[C---:B0-----:R-:W-:Y:S02]  /*2b910*/  IMAD.WIDE R4, R2.reuse, 0x2, R156 ;  /* 0x0000000202047825 */ /* 0x041fe400078e029c */
[----:B------:R-:W3:Y:S04]  /*2b920*/  LDL.64 R156, [R1+0x8e8] ;  /* 0x0008e800019c7983 */ /* 0x000ee80000100a00 */
[----:B------:R0:W4:Y:S02]  /*2b930*/  LDG.E.U16 R151, desc[UR8][R4.64] ;  /* 0x0000000804977981 */ /* 0x000124000c1e1500 */
[----:B0-----:R-:W-:-:S05]  /*2b940*/  IMAD.WIDE R4, R2, 0x2, R152 ;  /* 0x0000000202047825 */ /* 0x001fca00078e0298 */
[----:B------:R0:W4:Y:S02]  /*2b950*/  LDG.E.U16 R152, desc[UR8][R4.64] ;  /* 0x0000000804987981 */ /* 0x000124000c1e1500 */
[C---:B0-----:R-:W-:Y:S02]  /*2b960*/  IMAD.WIDE R4, R2.reuse, 0x2, R160 ;  /* 0x0000000202047825 */ /* 0x041fe400078e02a0 */
[----:B------:R-:W4:Y:S04]  /*2b970*/  LDL.64 R160, [R1+0x808] ;  /* 0x0008080001a07983 */ /* 0x000f280000100a00 */
[----:B------:R2:W4:Y:S02]  /*2b980*/  LDG.E.U16 R153, desc[UR8][R4.64] ;  /* 0x0000000804997981 */ /* 0x000524000c1e1500 */
[----:B--2---:R-:W-:-:S05]  /*2b990*/  IMAD.WIDE R4, R2, 0x2, R154 ;  /* 0x0000000202047825 */ /* 0x004fca00078e029a */
[----:B------:R0:W2:Y:S02]  /*2b9a0*/  LDG.E.U16 R154, desc[UR8][R4.64] ;  /* 0x00000008049a7981 */ /* 0x0000a4000c1e1500 */
[----:B0-----:R-:W-:Y:S02]  /*2b9b0*/  IMAD.WIDE R4, R2, 0x2, R162 ;  /* 0x0000000202047825 */ /* 0x001fe400078e02a2 */
[----:B------:R-:W2:Y:S02]  /*2b9c0*/  LDL.64 R162, [R1+0x798] ;  /* 0x0007980001a27983 */ /* 0x000ea40000100a00 */
[--C-:B------:R-:W-:Y:S01]  /*2b9d0*/  FADD R6, R6, -R198.reuse ;  /* 0x800000c606067221 */ /* 0x100fe20000000000 */
[----:B------:R-:W-:Y:S01]  /*2b9e0*/  FMUL R65, R65, 1.4426950216293334961 ;  /* 0x3fb8aa3b41417820 */ /* 0x000fe20000400000 */
[--C-:B------:R-:W-:Y:S01]  /*2b9f0*/  FADD R141, R7, -R198.reuse ;  /* 0x800000c6078d7221 */ /* 0x100fe20000000000 */
[--C-:B------:R-:W-:Y:S01]  /*2ba00*/  FADD R9, R9, -R198.reuse ;  /* 0x800000c609097221 */ /* 0x100fe20000000000 */
[----:B------:R-:W-:Y:S01]  /*2ba10*/  FMUL R7, R6, 1.4426950216293334961 ;  /* 0x3fb8aa3b06077820 */ /* 0x000fe20000400000 */
[----:B------:R3:W2:Y:S01]  /*2ba20*/  LDG.E.U16 R155, desc[UR8][R4.64] ;  /* 0x00000008049b7981 */ /* 0x0006a2000c1e1500 */
[----:B------:R0:W-:Y:S01]  /*2ba30*/  MUFU.EX2 R6, R65 ;  /* 0x0000004100067308 */ /* 0x0001e20000000800 */
[----:B------:R-:W-:Y:S01]  /*2ba40*/  FMUL R141, R141, 1.4426950216293334961 ;  /* 0x3fb8aa3b8d8d7820 */ /* 0x000fe20000400000 */
[----:B0-----:R-:W-:-:S06]  /*2ba50*/  FADD R65, R8, -R198 ;  /* 0x800000c608417221 */ /* 0x001fcc0000000000 */
[----:B------:R0:W-:Y:S01]  /*2ba60*/  MUFU.EX2 R8, R141 ;  /* 0x0000008d00087308 */ /* 0x0001e20000000800 */
[----:B------:R-:W-:Y:S01]  /*2ba70*/  FMUL R65, R65, 1.4426950216293334961 ;  /* 0x3fb8aa3b41417820 */ /* 0x000fe20000400000 */
[--C-:B------:R-:W-:Y:S01]  /*2ba80*/  FADD R12, R12, -R198.reuse ;  /* 0x800000c60c0c7221 */ /* 0x100fe20000000000 */
[----:B0-----:R-:W-:Y:S01]  /*2ba90*/  FADD R141, R10, -R198 ;  /* 0x800000c60a8d7221 */ /* 0x001fe20000000000 */
[----:B------:R-:W-:-:S04]  /*2baa0*/  FMUL R10, R9, 1.4426950216293334961 ;  /* 0x3fb8aa3b090a7820 */ /* 0x000fc80000400000 */
        /* <DEDUP_REMOVED lines=29> */
[----:B---3--:R-:W-:-:S05]  /*2bc80*/  IMAD.WIDE R4, R2, 0x2, R156 ;  /* 0x0000000202047825 */ /* 0x008fca00078e029c */
[----:B------:R1:W3:Y:S02]  /*2bc90*/  LDG.E.U16 R156, desc[UR8][R4.64] ;  /* 0x00000008049c7981 */ /* 0x0002e4000c1e1500 */
[----:B-1----:R-:W-:-:S04]  /*2bca0*/  IMAD.WIDE R4, R2, 0x2, R168 ;  /* 0x0000000202047825 */ /* 0x002fc800078e02a8 */
[--C-:B0-----:R-:W-:Y:S01]  /*2bcb0*/  FADD R141, R22, -R198.reuse ;  /* 0x800000c6168d7221 */ /* 0x101fe20000000000 */
[----:B------:R-:W-:Y:S04]  /*2bcc0*/  STS.U16 [R145+UR4+0x34980], R127 ;  /* 0x0349807f91007988 */ /* 0x000fe80008000404 */
[----:B------:R0:W3:Y:S01]  /*2bcd0*/  LDG.E.U16 R157, desc[UR8][R4.64] ;  /* 0x00000008049d7981 */ /* 0x0000e2000c1e1500 */
[----:B------:R-:W-:-:S03]  /*2bce0*/  FADD R52, R52, -R198 ;  /* 0x800000c634347221 */ /* 0x000fc60000000000 */
[----:B------:R-:W3:Y:S01]  /*2bcf0*/  LDL.64 R168, [R1+0x180] ;  /* 0x0001800001a87983 */ /* 0x000ee20000100a00 */
[----:B0-----:R-:W-:-:S05]  /*2bd00*/  IMAD.WIDE R4, R2, 0x2, R158 ;  /* 0x0000000202047825 */ /* 0x001fca00078e029e */
[----:B------:R0:W3:Y:S02]  /*2bd10*/  LDG.E.U16 R158, desc[UR8][R4.64] ;  /* 0x00000008049e7981 */ /* 0x0000e4000c1e1500 */
[----:B0-----:R-:W-:-:S05]  /*2bd20*/  IMAD.WIDE R4, R2, 0x2, R166 ;  /* 0x0000000202047825 */ /* 0x001fca00078e02a6 */
[----:B------:R4:W3:Y:S02]  /*2bd30*/  LDG.E.U16 R159, desc[UR8][R4.64] ;  /* 0x00000008049f7981 */ /* 0x0008e4000c1e1500 */
[----:B----4-:R-:W-:-:S05]  /*2bd40*/  IMAD.WIDE R4, R2, 0x2, R160 ;  /* 0x0000000202047825 */ /* 0x010fca00078e02a0 */
[----:B------:R0:W4:Y:S01]  /*2bd50*/  LDG.E.U16 R160, desc[UR8][R4.64] ;  /* 0x0000000804a07981 */ /* 0x000122000c1e1500 */
[----:B------:R-:W-:Y:S01]  /*2bd60*/  FMUL R22, R21, 1.4426950216293334961 ;  /* 0x3fb8aa3b15167820 */ /* 0x000fe20000400000 */
[----:B0-----:R-:W-:-:S05]  /*2bd70*/  IMAD.WIDE R4, R2, 0x2, R164 ;  /* 0x0000000202047825 */ /* 0x001fca00078e02a4 */
[----:B------:R2:W3:Y:S01]  /*2bd80*/  LDG.E.U16 R161, desc[UR8][R4.64] ;  /* 0x0000000804a17981 */ /* 0x0004e2000c1e1500 */
[----:B------:R0:W-:Y:S02]  /*2bd90*/  MUFU.EX2 R21, R65 ;  /* 0x0000004100157308 */ /* 0x0001e40000000800 */
[----:B0-----:R-:W-:-:S04]  /*2bda0*/  FADD R65, R23, -R198 ;  /* 0x800000c617417221 */ /* 0x001fc80000000000 */
[----:B------:R-:W-:Y:S01]  /*2bdb0*/  FMUL R65, R65, 1.4426950216293334961 ;  /* 0x3fb8aa3b41417820 */ /* 0x000fe20000400000 */
[----:B------:R-:W-:Y:S04]  /*2bdc0*/  STS.U16 [R145+UR4+0x34d80], R114 ;  /* 0x034d807291007988 */ /* 0x000fe80008000404 */
[----:B------:R-:W-:Y:S04]  /*2bdd0*/  STS.U16 [R145+UR4+0x35180], R115 ;  /* 0x0351807391007988 */ /* 0x000fe80008000404 */
[----:B------:R0:W-:Y:S02]  /*2bde0*/  STS.U16 [R145+UR4+0x35580], R61 ;  /* 0x0355803d91007988 */ /* 0x0001e40008000404 */
[----:B0-----:R-:W-:Y:S01]  /*2bdf0*/  FADD R61, R29, -R198 ;  /* 0x800000c61d3d7221 */ /* 0x001fe20000000000 */
[----:B--2---:R-:W-:-:S06]  /*2be00*/  IMAD.WIDE R4, R2, 0x2, R162 ;  /* 0x0000000202047825 */ /* 0x004fcc00078e02a2 */
[----:B------:R0:W2:Y:S02]  /*2be10*/  LDG.E.U16 R4, desc[UR8][R4.64] ;  /* 0x0000000804047981 */ /* 0x0000a4000c1e1500 */
[--C-:B0-----:R-:W-:Y:S02]  /*2be20*/  FADD R5, R24, -R198.reuse ;  /* 0x800000c618057221 */ /* 0x101fe40000000000 */
[----:B------:R0:W-:Y:S02]  /*2be30*/  MUFU.EX2 R24, R65 ;  /* 0x0000004100187308 */ /* 0x0001e40000000800 */
[----:B------:R-:W-:Y:S01]  /*2be40*/  FMUL R5, R5, 1.4426950216293334961 ;  /* 0x3fb8aa3b05057820 */ /* 0x000fe20000400000 */
[----:B0-----:R-:W-:-:S05]  /*2be50*/  FADD R65, R25, -R198 ;  /* 0x800000c619417221 */ /* 0x001fca0000000000 */
[----:B------:R0:W-:Y:S01]  /*2be60*/  MUFU.EX2 R25, R5 ;  /* 0x0000000500197308 */ /* 0x0001e20000000800 */
[----:B------:R-:W-:Y:S01]  /*2be70*/  FMUL R65, R65, 1.4426950216293334961 ;  /* 0x3fb8aa3b41417820 */ /* 0x000fe20000400000 */
[----:B0-----:R-:W-:-:S06]  /*2be80*/  FADD R5, R26, -R198 ;  /* 0x800000c61a057221 */ /* 0x001fcc0000000000 */
[----:B------:R0:W-:Y:S01]  /*2be90*/  MUFU.EX2 R26, R65 ;  /* 0x00000041001a7308 */ /* 0x0001e20000000800 */
[----:B------:R-:W-:Y:S01]  /*2bea0*/  FMUL R5, R5, 1.4426950216293334961 ;  /* 0x3fb8aa3b05057820 */ /* 0x000fe20000400000 */
[----:B0-----:R-:W-:-:S06]  /*2beb0*/  FADD R65, R27, -R198 ;  /* 0x800000c61b417221 */ /* 0x001fcc0000000000 */
[----:B------:R0:W-:Y:S01]  /*2bec0*/  MUFU.EX2 R27, R5 ;  /* 0x00000005001b7308 */ /* 0x0001e20000000800 */
[----:B------:R-:W-:Y:S01]  /*2bed0*/  FMUL R61, R61, 1.4426950216293334961 ;  /* 0x3fb8aa3b3d3d7820 */ /* 0x000fe20000400000 */
[----:B0-----:R-:W-:-:S04]  /*2bee0*/  FADD R5, R28, -R198 ;  /* 0x800000c61c057221 */ /* 0x001fc80000000000 */
[----:B------:R-:W-:-:S04]  /*2bef0*/  FMUL R5, R5, 1.4426950216293334961 ;  /* 0x3fb8aa3b05057820 */ /* 0x000fc80000400000 */
[----:B------:R0:W-:Y:S02]  /*2bf00*/  MUFU.EX2 R29, R5 ;  /* 0x00000005001d7308 */ /* 0x0001e40000000800 */
[----:B0-----:R-:W-:-:S06]  /*2bf10*/  FADD R5, R30, -R198 ;  /* 0x800000c61e057221 */ /* 0x001fcc0000000000 */
        /* <DEDUP_REMOVED lines=23> */
[----:B------:R-:W-:Y:S01]  /*2c090*/  FMUL R65, R65, 1.4426950216293334961 ;  /* 0x3fb8aa3b41417820 */ /* 0x000fe20000400000 */
[----:B0-----:R-:W-:-:S05]  /*2c0a0*/  FADD R5, R38, -R198 ;  /* 0x800000c626057221 */ /* 0x001fca0000000000 */
[----:B------:R0:W-:Y:S01]  /*2c0b0*/  MUFU.EX2 R38, R61 ;  /* 0x0000003d00267308 */ /* 0x0001e20000000800 */
[----:B------:R-:W-:Y:S01]  /*2c0c0*/  STS.U16 [R145+UR4+0x35980], R132 ;  /* 0x0359808491007988 */ /* 0x000fe20008000404 */
[----:B------:R-:W-:Y:S01]  /*2c0d0*/  FMUL R5, R5, 1.4426950216293334961 ;  /* 0x3fb8aa3b05057820 */ /* 0x000fe20000400000 */
[----:B0-----:R-:W-:-:S05]  /*2c0e0*/  FADD R61, R39, -R198 ;  /* 0x800000c6273d7221 */ /* 0x001fca0000000000 */
[----:B------:R0:W-:Y:S01]  /*2c0f0*/  MUFU.EX2 R28, R65 ;  /* 0x00000041001c7308 */ /* 0x0001e20000000800 */
[----:B------:R-:W-:Y:S01]  /*2c100*/  FMUL R61, R61, 1.4426950216293334961 ;  /* 0x3fb8aa3b3d3d7820 */ /* 0x000fe20000400000 */
[----:B------:R1:W-:Y:S01]  /*2c110*/  STS.U16 [R145+UR4+0x35d80], R62 ;  /* 0x035d803e91007988 */ /* 0x0003e20008000404 */
[----:B0-----:R-:W-:-:S05]  /*2c120*/  SHF.L.U32 R65, R209, 0x1, RZ ;  /* 0x00000001d1417819 */ /* 0x001fca00000006ff */
[----:B------:R0:W-:Y:S01]  /*2c130*/  MUFU.EX2 R39, R5 ;  /* 0x0000000500277308 */ /* 0x0001e20000000800 */
[----:B------:R-:W-:-:S07]  /*2c140*/  LOP3.LUT R65, R65, 0x7e, RZ, 0xc0, !PT ;  /* 0x0000007e41417812 */ /* 0x000fce00078ec0ff */
[----:B-1----:R1:W-:Y:S01]  /*2c150*/  MUFU.EX2 R62, R61 ;  /* 0x0000003d003e7308 */ /* 0x0023e20000000800 */
[--C-:B0-----:R-:W-:Y:S01]  /*2c160*/  FADD R5, R40, -R198.reuse ;  /* 0x800000c628057221 */ /* 0x101fe20000000000 */
[----:B------:R-:W-:Y:S01]  /*2c170*/  FMUL R52, R52, 1.4426950216293334961 ;  /* 0x3fb8aa3b34347820 */ /* 0x000fe20000400000 */
[----:B-1----:R-:W-:Y:S02]  /*2c180*/  LOP3.LUT R61, R209, 0x40, RZ, 0xc0, !PT ;  /* 0x00000040d13d7812 */ /* 0x002fe400078ec0ff */
[----:B------:R-:W-:Y:S02]  /*2c190*/  FMUL R5, R5, 1.4426950216293334961 ;  /* 0x3fb8aa3b05057820 */ /* 0x000fe40000400000 */
[----:B------:R-:W-:Y:S01]  /*2c1a0*/  LEA R61, R61, R65, 0x9 ;  /* 0x000000413d3d7211 */ /* 0x000fe200078e48ff */
[--C-:B------:R-:W-:Y:S01]  /*2c1b0*/  FADD R65, R53, -R198.reuse ;  /* 0x800000c635417221 */ /* 0x100fe20000000000 */
[----:B------:R-:W-:Y:S01]  /*2c1c0*/  STS.U16 [R145+UR4+0x36180], R70 ;  /* 0x0361804691007988 */ /* 0x000fe20008000404 */
[--C-:B------:R-:W-:Y:S01]  /*2c1d0*/  FADD R40, R41, -R198.reuse ;  /* 0x800000c629287221 */ /* 0x100fe20000000000 */
[----:B------:R0:W-:Y:S02]  /*2c1e0*/  MUFU.EX2 R53, R52 ;  /* 0x0000003400357308 */ /* 0x0001e40000000800 */
[----:B------:R-:W-:Y:S04]  /*2c1f0*/  STS.U16 [R145+UR4+0x36580], R71 ;  /* 0x0365804791007988 */ /* 0x000fe80008000404 */
[----:B------:R-:W-:Y:S02]  /*2c200*/  STS.U16 [R145+UR4+0x36980], R72 ;  /* 0x0369804891007988 */ /* 0x000fe40008000404 */
[----:B------:R1:W-:Y:S01]  /*2c210*/  MUFU.EX2 R41, R5 ;  /* 0x0000000500297308 */ /* 0x0003e20000000800 */
[----:B0-----:R-:W-:Y:S01]  /*2c220*/  FMUL R52, R65, 1.4426950216293334961 ;  /* 0x3fb8aa3b41347820 */ /* 0x001fe20000400000 */
[----:B------:R0:W-:Y:S01]  /*2c230*/  STS.U16 [R145+UR4+0x36d80], R73 ;  /* 0x036d804991007988 */ /* 0x0001e20008000404 */
[----:B------:R-:W-:Y:S01]  /*2c240*/  FADD R65, R59, -R198 ;  /* 0x800000c63b417221 */ /* 0x000fe20000000000 */
[----:B------:R-:W-:-:S02]  /*2c250*/  LOP3.LUT R59, R61, 0x50, RZ, 0x3c, !PT ;  /* 0x000000503d3b7812 */ /* 0x000fc400078e3cff */
        /* <DEDUP_REMOVED lines=39> */
[----:B0-----:R-:W3:Y:S04]  /*2c4d0*/  LDL.64 R72, [R1+0x2b8] ;  /* 0x0002b80001487983 */ /* 0x001ee80000100a00 */
[----:B-1----:R-:W3:Y:S04]  /*2c4e0*/  LDL.64 R86, [R1+0x2a8] ;  /* 0x0002a80001567983 */ /* 0x002ee80000100a00 */
[----:B--2---:R-:W2:Y:S04]  /*2c4f0*/  LDL.64 R66, [R1+0x2c8] ;  /* 0x0002c80001427983 */ /* 0x004ea80000100a00 */
[----:B------:R-:W2:Y:S04]  /*2c500*/  LDL.64 R84, [R1+0x298] ;  /* 0x0002980001547983 */ /* 0x000ea80000100a00 */
[----:B------:R-:W2:Y:S04]  /*2c510*/  LDL.64 R74, [R1+0x288] ;  /* 0x00028800014a7983 */ /* 0x000ea80000100a00 */
[----:B------:R-:W2:Y:S04]  /*2c520*/  LDL.64 R78, [R1+0x278] ;  /* 0x00027800014e7983 */ /* 0x000ea80000100a00 */
[----:B------:R-:W2:Y:S04]  /*2c530*/  LDL.64 R76, [R1+0x258] ;  /* 0x00025800014c7983 */ /* 0x000ea80000100a00 */
[----:B------:R-:W2:Y:S01]  /*2c540*/  LDL.64 R70, [R1+0x308] ;  /* 0x0003080001467983 */ /* 0x000ea20000100a00 */
[----:B------:R-:W-:-:S03]  /*2c550*/  FADD R5, R200, -R198 ;  /* 0x800000c6c8057221 */ /* 0x000fc60000000000 */
[----:B------:R-:W2:Y:S01]  /*2c560*/  LDL.64 R82, [R1+0x268] ;  /* 0x0002680001527983 */ /* 0x000ea20000100a00 */
[----:B------:R-:W-:Y:S01]  /*2c570*/  FMUL R5, R5, 1.4426950216293334961 ;  /* 0x3fb8aa3b05057820 */ /* 0x000fe20000400000 */
[----:B------:R-:W-:Y:S02]  /*2c580*/  LOP3.LUT R69, R61, 0x60, RZ, 0x3c, !PT ;  /* 0x000000603d457812 */ /* 0x000fe400078e3cff */
[----:B------:R-:W2:Y:S01]  /*2c590*/  LDL.64 R88, [R1+0x238] ;  /* 0x0002380001587983 */ /* 0x000ea20000100a00 */
[----:B------:R0:W-:Y:S03]  /*2c5a0*/  MUFU.EX2 R126, R5 ;  /* 0x00000005007e7308 */ /* 0x0001e60000000800 */
[----:B------:R-:W-:Y:S04]  /*2c5b0*/  STS.U16 [R59+UR4+0x30280], R113 ;  /* 0x030280713b007988 */ /* 0x000fe80008000404 */
[----:B------:R-:W-:Y:S01]  /*2c5c0*/  STS.U16 [R59+UR4+0x30680], R116 ;  /* 0x030680743b007988 */ /* 0x000fe20008000404 */
[----:B0-----:R-:W-:-:S03]  /*2c5d0*/  FADD R5, R199, -R198 ;  /* 0x800000c6c7057221 */ /* 0x001fc60000000000 */
[----:B------:R-:W-:Y:S01]  /*2c5e0*/  STS.U16 [R59+UR4+0x30a80], R117 ;  /* 0x030a80753b007988 */ /* 0x000fe20008000404 */
[----:B------:R-:W-:-:S03]  /*2c5f0*/  FMUL R5, R5, 1.4426950216293334961 ;  /* 0x3fb8aa3b05057820 */ /* 0x000fc60000400000 */
[----:B------:R-:W-:Y:S01]  /*2c600*/  STS.U16 [R59+UR4+0x30e80], R118 ;  /* 0x030e80763b007988 */ /* 0x000fe20008000404 */
[----:B------:R0:W-:Y:S03]  /*2c610*/  MUFU.EX2 R145, R5 ;  /* 0x0000000500917308 */ /* 0x0001e60000000800 */
        /* <DEDUP_REMOVED lines=20> */
[----:B------:R0:W-:Y:S04]  /*2c760*/  STS.U16 [R59+UR4+0x36a80], R149 ;  /* 0x036a80953b007988 */ /* 0x0001e80008000404 */
[----:B------:R-:W-:Y:S04]  /*2c770*/  STS.U16 [R59+UR4+0x36e80], R150 ;  /* 0x036e80963b007988 */ /* 0x000fe80008000404 */
[----:B------:R-:W-:Y:S04]  /*2c780*/  STS.U16 [R59+UR4+0x37280], R151 ;  /* 0x037280973b007988 */ /* 0x000fe80008000404 */
[----:B------:R-:W-:Y:S04]  /*2c790*/  STS.U16 [R59+UR4+0x37680], R152 ;  /* 0x037680983b007988 */ /* 0x000fe80008000404 */
[----:B------:R-:W-:Y:S04]  /*2c7a0*/  STS.U16 [R59+UR4+0x37a80], R153 ;  /* 0x037a80993b007988 */ /* 0x000fe80008000404 */
[----:B------:R-:W-:Y:S04]  /*2c7b0*/  STS.U16 [R59+UR4+0x37e80], R154 ;  /* 0x037e809a3b007988 */ /* 0x000fe80008000404 */
[----:B------:R0:W-:Y:S04]  /*2c7c0*/  STS.U16 [R69+UR4+0x31f00], R4 ;  /* 0x031f000445007988 */ /* 0x0001e80008000404 */
[----:B----4-:R-:W-:Y:S04]  /*2c7d0*/  STS.U16 [R69+UR4+0x31700], R160 ;  /* 0x031700a045007988 */ /* 0x010fe80008000404 */
[----:B---3--:R3:W-:Y:S04]  /*2c7e0*/  STS.U16 [R69+UR4+0x31b00], R161 ;  /* 0x031b00a145007988 */ /* 0x0087e80008000404 */
[----:B------:R-:W4:Y:S04]  /*2c7f0*/  LDL.64 R90, [R1+0x1c8] ;  /* 0x0001c800015a7983 */ /* 0x000f280000100a00 */
[----:B------:R-:W4:Y:S04]  /*2c800*/  LDL.64 R94, [R1+0x2a0] ;  /* 0x0002a000015e7983 */ /* 0x000f280000100a00 */
[----:B------:R-:W4:Y:S04]  /*2c810*/  LDL.64 R92, [R1+0x280] ;  /* 0x00028000015c7983 */ /* 0x000f280000100a00 */
[----:B------:R-:W4:Y:S04]  /*2c820*/  LDL.64 R108, [R1+0x240] ;  /* 0x00024000016c7983 */ /* 0x000f280000100a00 */
[----:B------:R-:W4:Y:S04]  /*2c830*/  LDL.64 R98, [R1+0x220] ;  /* 0x0002200001627983 */ /* 0x000f280000100a00 */
[----:B------:R-:W4:Y:S04]  /*2c840*/  LDL.64 R104, [R1+0x200] ;  /* 0x0002000001687983 */ /* 0x000f280000100a00 */
[----:B------:R-:W4:Y:S04]  /*2c850*/  LDL.64 R96, [R1+0x1f0] ;  /* 0x0001f00001607983 */ /* 0x000f280000100a00 */
[----:B-1----:R-:W4:Y:S04]  /*2c860*/  LDL.64 R146, [R1+0x1e0] ;  /* 0x0001e00001927983 */ /* 0x002f280000100a00 */
[----:B------:R-:W4:Y:S04]  /*2c870*/  LDL.64 R110, [R1+0x1c0] ;  /* 0x0001c000016e7983 */ /* 0x000f280000100a00 */
[----:B0-----:R-:W4:Y:S04]  /*2c880*/  LDL.64 R148, [R1+0x1a0] ;  /* 0x0001a00001947983 */ /* 0x001f280000100a00 */
[----:B------:R-:W4:Y:S01]  /*2c890*/  LDL.64 R200, [R1+0x168] ;  /* 0x0001680001c87983 */ /* 0x000f220000100a00 */
[----:B------:R-:W-:-:S03]  /*2c8a0*/  IMAD.WIDE R166, R2, 0x2, R72 ;  /* 0x0000000202a67825 */ /* 0x000fc600078e0248 */
[----:B------:R-:W4:Y:S01]  /*2c8b0*/  LDL.64 R72, [R1+0x248] ;  /* 0x0002480001487983 */ /* 0x000f220000100a00 */
[----:B--2---:R-:W-:-:S04]  /*2c8c0*/  IMAD.WIDE R66, R2, 0x2, R66 ;  /* 0x0000000202427825 */ /* 0x004fc800078e0242 */
[C---:B------:R-:W-:Y:S01]  /*2c8d0*/  IMAD.WIDE R162, R2.reuse, 0x2, R74 ;  /* 0x0000000202a27825 */ /* 0x040fe200078e024a */
[----:B------:R0:W2:Y:S03]  /*2c8e0*/  LDG.E.U16 R165, desc[UR8][R66.64] ;  /* 0x0000000842a57981 */ /* 0x0000a6000c1e1500 */
[C---:B------:R-:W-:Y:S01]  /*2c8f0*/  IMAD.WIDE R4, R2.reuse, 0x2, R84 ;  /* 0x0000000202047825 */ /* 0x040fe200078e0254 */
[----:B------:R-:W2:Y:S04]  /*2c900*/  LDL.64 R74, [R1+0x218] ;  /* 0x00021800014a7983 */ /* 0x000ea80000100a00 */
[----:B------:R-:W2:Y:S01]  /*2c910*/  LDL.64 R84, [R1+0x208] ;  /* 0x0002080001547983 */ /* 0x000ea20000100a00 */
[----:B0-----:R-:W-:-:S03]  /*2c920*/  IMAD.WIDE R66, R2, 0x2, R86 ;  /* 0x0000000202427825 */ /* 0x001fc600078e0256 */
[----:B------:R-:W2:Y:S04]  /*2c930*/  LDL.64 R86, [R1+0x228] ;  /* 0x0002280001567983 */ /* 0x000ea80000100a00 */
[----:B------:R0:W2:Y:S01]  /*2c940*/  LDG.E.U16 R151, desc[UR8][R66.64] ;  /* 0x0000000842977981 */ /* 0x0000a2000c1e1500 */
[----:B---3--:R-:W-:-:S03]  /*2c950*/  IMAD.WIDE R160, R2, 0x2, R76 ;  /* 0x0000000202a07825 */ /* 0x008fc600078e024c */
[----:B------:R-:W3:Y:S01]  /*2c960*/  LDL.64 R76, [R1+0x1d8] ;  /* 0x0001d800014c7983 */ /* 0x000ee20000100a00 */
[----:B------:R-:W-:-:S03]  /*2c970*/  IMAD.WIDE R70, R2, 0x2, R70 ;  /* 0x0000000202467825 */ /* 0x000fc600078e0246 */
[----:B------:R1:W3:Y:S01]  /*2c980*/  LDG.E.U16 R164, desc[UR8][R4.64] ;  /* 0x0000000804a47981 */ /* 0x0002e2000c1e1500 */
[----:B0-----:R-:W-:-:S03]  /*2c990*/  IMAD.WIDE R66, R2, 0x2, R78 ;  /* 0x0000000202427825 */ /* 0x001fc600078e024e */
[----:B------:R-:W3:Y:S04]  /*2c9a0*/  LDL.64 R78, [R1+0x1f8] ;  /* 0x0001f800014e7983 */ /* 0x000ee80000100a00 */
[----:B------:R-:W3:Y:S01]  /*2c9b0*/  LDG.E.U16 R68, desc[UR8][R70.64] ;  /* 0x0000000846447981 */ /* 0x000ee2000c1e1500 */
[----:B-1----:R-:W-:-:S03]  /*2c9c0*/  IMAD.WIDE R4, R2, 0x2, R82 ;  /* 0x0000000202047825 */ /* 0x002fc600078e0252 */
[----:B------:R-:W3:Y:S04]  /*2c9d0*/  LDG.E.U16 R83, desc[UR8][R66.64] ;  /* 0x0000000842537981 */ /* 0x000ee8000c1e1500 */
[----:B------:R-:W3:Y:S04]  /*2c9e0*/  LDG.E.U16 R162, desc[UR8][R162.64] ;  /* 0x00000008a2a27981 */ /* 0x000ee8000c1e1500 */
[----:B------:R-:W3:Y:S04]  /*2c9f0*/  LDL.64 R70, [R1+0x1e8] ;  /* 0x0001e80001467983 */ /* 0x000ee80000100a00 */
[----:B------:R-:W-:Y:S04]  /*2ca00*/  STS.U16 [R69+UR4+0x30f00], R158 ;  /* 0x030f009e45007988 */ /* 0x000fe80008000404 */
[----:B------:R0:W3:Y:S04]  /*2ca10*/  LDG.E.U16 R163, desc[UR8][R4.64] ;  /* 0x0000000804a37981 */ /* 0x0000e8000c1e1500 */
[----:B------:R1:W-:Y:S04]  /*2ca20*/  STS.U16 [R69+UR4+0x31300], R159 ;  /* 0x0313009f45007988 */ /* 0x0003e80008000404 */
[----:B------:R-:W3:Y:S01]  /*2ca30*/  LDG.E.U16 R160, desc[UR8][R160.64] ;  /* 0x00000008a0a07981 */ /* 0x000ee2000c1e1500 */
[----:B0-----:R-:W-:-:S03]  /*2ca40*/  IMAD.WIDE R4, R2, 0x2, R88 ;  /* 0x0000000202047825 */ /* 0x001fc600078e0258 */
[----:B------:R-:W3:Y:S04]  /*2ca50*/  LDL.64 R88, [R1+0x1a8] ;  /* 0x0001a80001587983 */ /* 0x000ee80000100a00 */
[----:B------:R-:W-:Y:S04]  /*2ca60*/  STS.U16 [R69+UR4+0x30700], R156 ;  /* 0x0307009c45007988 */ /* 0x000fe80008000404 */
[----:B------:R3:W-:Y:S04]  /*2ca70*/  STS.U16 [R69+UR4+0x30b00], R157 ;  /* 0x030b009d45007988 */ /* 0x0007e80008000404 */
[----:B------:R2:W3:Y:S04]  /*2ca80*/  LDG.E.U16 R161, desc[UR8][R4.64] ;  /* 0x0000000804a17981 */ /* 0x0004e8000c1e1500 */
[----:B------:R0:W-:Y:S01]  /*2ca90*/  STS.U16 [R69+UR4+0x30300], R155 ;  /* 0x0303009b45007988 */ /* 0x0001e20008000404 */
[--C-:B------:R-:W-:Y:S01]  /*2caa0*/  FADD R63, R63, -R198.reuse ;  /* 0x800000c63f3f7221 */ /* 0x100fe20000000000 */
[----:B------:R-:W-:Y:S01]  /*2cab0*/  FMUL R141, R141, 1.4426950216293334961 ;  /* 0x3fb8aa3b8d8d7820 */ /* 0x000fe20000400000 */
[--C-:B------:R-:W-:Y:S01]  /*2cac0*/  FADD R115, R195, -R198.reuse ;  /* 0x800000c6c3737221 */ /* 0x100fe20000000000 */
[--C-:B------:R-:W-:Y:S01]  /*2cad0*/  FADD R59, R193, -R198.reuse ;  /* 0x800000c6c13b7221 */ /* 0x100fe20000000000 */
[----:B------:R-:W0:Y:S08]  /*2cae0*/  MUFU.EX2 R0, R0 ;  /* 0x0000000000007308 */ /* 0x000e300000000800 */
[----:B------:R-:W0:Y:S08]  /*2caf0*/  MUFU.EX2 R7, R7 ;  /* 0x0000000700077308 */ /* 0x000e300000000800 */
[----:B------:R-:W0:Y:S08]  /*2cb00*/  MUFU.EX2 R10, R10 ;  /* 0x0000000a000a7308 */ /* 0x000e300000000800 */
[----:B------:R-:W0:Y:S08]  /*2cb10*/  MUFU.EX2 R13, R13 ;  /* 0x0000000d000d7308 */ /* 0x000e300000000800 */
[----:B------:R-:W0:Y:S08]  /*2cb20*/  MUFU.EX2 R16, R16 ;  /* 0x0000001000107308 */ /* 0x000e300000000800 */
[----:B------:R-:W0:Y:S08]  /*2cb30*/  MUFU.EX2 R19, R19 ;  /* 0x0000001300137308 */ /* 0x000e300000000800 */
[----:B------:R-:W0:Y:S01]  /*2cb40*/  MUFU.EX2 R22, R22 ;  /* 0x0000001600167308 */ /* 0x000e220000000800 */
[----:B------:R-:W-:Y:S01]  /*2cb50*/  FMUL R40, R40, 1.4426950216293334961 ;  /* 0x3fb8aa3b28287820 */ /* 0x000fe20000400000 */
[--C-:B------:R-:W-:Y:S01]  /*2cb60*/  FADD R42, R42, -R198.reuse ;  /* 0x800000c62a2a7221 */ /* 0x100fe20000000000 */
        /* <DEDUP_REMOVED lines=8> */
[----:B------:R-:W-:Y:S01]  /*2cbf0*/  FADD R51, R51, -R198 ;  /* 0x800000c633337221 */ /* 0x000fe20000000000 */
[----:B------:R-:W3:Y:S01]  /*2cc00*/  LDG.E.U16 R166, desc[UR8][R166.64] ;  /* 0x00000008a6a67981 */ /* 0x000ee2000c1e1500 */
[----:B----4-:R-:W-:-:S03]  /*2cc10*/  IMAD.WIDE R66, R2, 0x2, R72 ;  /* 0x0000000202427825 */ /* 0x010fc600078e0248 */
[----:B------:R-:W4:Y:S04]  /*2cc20*/  LDL.64 R72, [R1+0x1b8] ;  /* 0x0001b80001487983 */ /* 0x000f280000100a00 */
[----:B------:R0:W4:Y:S01]  /*2cc30*/  LDG.E.U16 R150, desc[UR8][R66.64] ;  /* 0x0000000842967981 */ /* 0x000122000c1e1500 */
[----:B--2---:R-:W-:-:S03]  /*2cc40*/  IMAD.WIDE R4, R2, 0x2, R74 ;  /* 0x0000000202047825 */ /* 0x004fc600078e024a */
[----:B------:R-:W2:Y:S01]  /*2cc50*/  LDL.64 R74, [R1+0x188] ;  /* 0x00018800014a7983 */ /* 0x000ea20000100a00 */
[----:B0-----:R-:W-:-:S03]  /*2cc60*/  IMAD.WIDE R66, R2, 0x2, R84 ;  /* 0x0000000202427825 */ /* 0x001fc600078e0254 */
[----:B------:R-:W2:Y:S01]  /*2cc70*/  LDG.E.U16 R80, desc[UR8][R4.64] ;  /* 0x0000000804507981 */ /* 0x000ea2000c1e1500 */
[----:B-1----:R-:W-:-:S03]  /*2cc80*/  IMAD.WIDE R158, R2, 0x2, R86 ;  /* 0x00000002029e7825 */ /* 0x002fc600078e0256 */
[----:B------:R-:W2:Y:S04]  /*2cc90*/  LDL.64 R86, [R1+0x198] ;  /* 0x0001980001567983 */ /* 0x000ea80000100a00 */
[----:B------:R-:W2:Y:S01]  /*2cca0*/  LDG.E.U16 R158, desc[UR8][R158.64] ;  /* 0x000000089e9e7981 */ /* 0x000ea2000c1e1500 */
[----:B---3--:R-:W-:-:S03]  /*2ccb0*/  IMAD.WIDE R156, R2, 0x2, R78 ;  /* 0x00000002029c7825 */ /* 0x008fc600078e024e */
[----:B------:R0:W3:Y:S04]  /*2ccc0*/  LDG.E.U16 R159, desc[UR8][R66.64] ;  /* 0x00000008429f7981 */ /* 0x0000e8000c1e1500 */
[----:B------:R-:W3:Y:S01]  /*2ccd0*/  LDL.64 R78, [R1+0x178] ;  /* 0x00017800014e7983 */ /* 0x000ee20000100a00 */
[----:B------:R-:W-:-:S03]  /*2cce0*/  IMAD.WIDE R154, R2, 0x2, R90 ;  /* 0x00000002029a7825 */ /* 0x000fc600078e025a */
[----:B------:R-:W3:Y:S01]  /*2ccf0*/  LDG.E.U16 R156, desc[UR8][R156.64] ;  /* 0x000000089c9c7981 */ /* 0x000ee2000c1e1500 */
[----:B0-----:R-:W-:-:S03]  /*2cd00*/  IMAD.WIDE R66, R2, 0x2, R76 ;  /* 0x0000000202427825 */ /* 0x001fc600078e024c */
[----:B------:R-:W3:Y:S01]  /*2cd10*/  LDL.64 R76, [R1+0x2f8] ;  /* 0x0002f800014c7983 */ /* 0x000ee20000100a00 */
[----:B------:R-:W-:-:S03]  /*2cd20*/  IMAD.WIDE R4, R2, 0x2, R70 ;  /* 0x0000000202047825 */ /* 0x000fc600078e0246 */
[----:B------:R-:W3:Y:S04]  /*2cd30*/  LDG.E.U16 R154, desc[UR8][R154.64] ;  /* 0x000000089a9a7981 */ /* 0x000ee8000c1e1500 */
[----:B------:R4:W3:Y:S04]  /*2cd40*/  LDG.E.U16 R85, desc[UR8][R4.64] ;  /* 0x0000000804557981 */ /* 0x0008e8000c1e1500 */
[----:B------:R-:W3:Y:S04]  /*2cd50*/  LDL.64 R70, [R1+0x300] ;  /* 0x0003000001467983 */ /* 0x000ee80000100a00 */
        /* <DEDUP_REMOVED lines=9> */
[----:B------:R-:W2:Y:S01]  /*2cdf0*/  LDL.64 R74, [R1+0x2e0] ;  /* 0x0002e000014a7983 */ /* 0x000ea20000100a00 */
[----:B------:R-:W-:-:S03]  /*2ce00*/  IMAD.WIDE R152, R2, 0x2, R86 ;  /* 0x0000000202987825 */ /* 0x000fc600078e0256 */
[----:B------:R-:W2:Y:S04]  /*2ce10*/  LDL.64 R86, [R1+0x2d8] ;  /* 0x0002d80001567983 */ /* 0x000ea80000100a00 */
[----:B------:R-:W2:Y:S04]  /*2ce20*/  LDG.E.U16 R152, desc[UR8][R152.64] ;  /* 0x0000000898987981 */ /* 0x000ea8000c1e1500 */
[----:B------:R-:W2:Y:S01]  /*2ce30*/  LDG.E.U16 R84, desc[UR8][R66.64] ;  /* 0x0000000842547981 */ /* 0x000ea2000c1e1500 */
[----:B---3--:R-:W-:-:S03]  /*2ce40*/  IMAD.WIDE R4, R2, 0x2, R78 ;  /* 0x0000000202047825 */ /* 0x008fc600078e024e */
[----:B------:R-:W3:Y:S04]  /*2ce50*/  LDL.64 R78, [R1+0x2c0] ;  /* 0x0002c000014e7983 */ /* 0x000ee80000100a00 */
[----:B------:R0:W3:Y:S04]  /*2ce60*/  LDG.E.U16 R153, desc[UR8][R4.64] ;  /* 0x0000000804997981 */ /* 0x0000e8000c1e1500 */
[----:B------:R-:W3:Y:S01]  /*2ce70*/  LDL.64 R66, [R1+0x2b0] ;  /* 0x0002b00001427983 */ /* 0x000ee20000100a00 */
[----:B0-----:R-:W-:-:S03]  /*2ce80*/  IMAD.WIDE R4, R2, 0x2, R76 ;  /* 0x0000000202047825 */ /* 0x001fc600078e024c */
[----:B------:R-:W3:Y:S01]  /*2ce90*/  LDL.64 R76, [R1+0x2d0] ;  /* 0x0002d000014c7983 */ /* 0x000ee20000100a00 */
[----:B------:R-:W-:-:S06]  /*2cea0*/  IMAD.WIDE R70, R2, 0x2, R70 ;  /* 0x0000000202467825 */ /* 0x000fcc00078e0246 */
[----:B------:R-:W3:Y:S04]  /*2ceb0*/  LDG.E.U16 R70, desc[UR8][R70.64] ;  /* 0x0000000846467981 */ /* 0x000ee8000c1e1500 */
[----:B------:R0:W3:Y:S01]  /*2cec0*/  LDG.E.U16 R71, desc[UR8][R4.64] ;  /* 0x0000000804477981 */ /* 0x0000e2000c1e1500 */
[----:B----4-:R-:W-:-:S06]  /*2ced0*/  IMAD.WIDE R72, R2, 0x2, R72 ;  /* 0x0000000202487825 */ /* 0x010fcc00078e0248 */
[----:B------:R-:W4:Y:S01]  /*2cee0*/  LDG.E.U16 R72, desc[UR8][R72.64] ;  /* 0x0000000848487981 */ /* 0x000f22000c1e1500 */
[----:B0-----:R-:W-:-:S03]  /*2cef0*/  IMAD.WIDE R4, R2, 0x2, R88 ;  /* 0x0000000202047825 */ /* 0x001fc600078e0258 */
[----:B------:R-:W4:Y:S04]  /*2cf00*/  LDL.64 R88, [R1+0x270] ;  /* 0x0002700001587983 */ /* 0x000f280000100a00 */
[----:B------:R0:W4:Y:S01]  /*2cf10*/  LDG.E.U16 R73, desc[UR8][R4.64] ;  /* 0x0000000804497981 */ /* 0x000122000c1e1500 */
[----:B--2---:R-:W-:-:S06]  /*2cf20*/  IMAD.WIDE R74, R2, 0x2, R74 ;  /* 0x00000002024a7825 */ /* 0x004fcc00078e024a */
[----:B------:R-:W2:Y:S01]  /*2cf30*/  LDG.E.U16 R74, desc[UR8][R74.64] ;  /* 0x000000084a4a7981 */ /* 0x000ea2000c1e1500 */
[----:B0-----:R-:W-:-:S03]  /*2cf40*/  IMAD.WIDE R4, R2, 0x2, R86 ;  /* 0x0000000202047825 */ /* 0x001fc600078e0256 */
[----:B------:R-:W2:Y:S04]  /*2cf50*/  LDL.64 R86, [R1+0x290] ;  /* 0x0002900001567983 */ /* 0x000ea80000100a00 */
[----:B------:R3:W2:Y:S02]  /*2cf60*/  LDG.E.U16 R75, desc[UR8][R4.64] ;  /* 0x00000008044b7981 */ /* 0x0006a4000c1e1500 */
[----:B---3--:R-:W-:-:S04]  /*2cf70*/  IMAD.WIDE R4, R2, 0x2, R78 ;  /* 0x0000000202047825 */ /* 0x008fc800078e024e */
[C---:B------:R-:W-:Y:S02]  /*2cf80*/  IMAD.WIDE R78, R2.reuse, 0x2, R66 ;  /* 0x00000002024e7825 */ /* 0x040fe400078e0242 */
[----:B------:R-:W3:Y:S04]  /*2cf90*/  LDL.64 R66, [R1+0x250] ;  /* 0x0002500001427983 */ /* 0x000ee80000100a00 */
[----:B------:R-:W3:Y:S01]  /*2cfa0*/  LDG.E.U16 R78, desc[UR8][R78.64] ;  /* 0x000000084e4e7981 */ /* 0x000ee2000c1e1500 */
[----:B------:R-:W-:-:S06]  /*2cfb0*/  IMAD.WIDE R76, R2, 0x2, R76 ;  /* 0x00000002024c7825 */ /* 0x000fcc00078e024c */
[----:B------:R-:W3:Y:S04]  /*2cfc0*/  LDG.E.U16 R76, desc[UR8][R76.64] ;  /* 0x000000084c4c7981 */ /* 0x000ee8000c1e1500 */
[----:B------:R0:W3:Y:S02]  /*2cfd0*/  LDG.E.U16 R77, desc[UR8][R4.64] ;  /* 0x00000008044d7981 */ /* 0x0000e4000c1e1500 */
[C---:B0-----:R-:W-:Y:S02]  /*2cfe0*/  IMAD.WIDE R4, R2.reuse, 0x2, R94 ;  /* 0x0000000202047825 */ /* 0x041fe400078e025e */
[----:B------:R-:W3:Y:S04]  /*2cff0*/  LDL.64 R94, [R1+0x210] ;  /* 0x00021000015e7983 */ /* 0x000ee80000100a00 */
[----:B------:R0:W3:Y:S02]  /*2d000*/  LDG.E.U16 R79, desc[UR8][R4.64] ;  /* 0x00000008044f7981 */ /* 0x0000e4000c1e1500 */
[----:B0-----:R-:W-:-:S02]  /*2d010*/  IMAD.WIDE R4, R2, 0x2, R92 ;  /* 0x0000000202047825 */ /* 0x001fc400078e025c */
[----:B------:R-:W3:Y:S02]  /*2d020*/  LDL.64 R92, [R1+0x230] ;  /* 0x00023000015c7983 */ /* 0x000ee40000100a00 */
[----:B------:R-:W-:-:S06]  /*2d030*/  IMAD.WIDE R96, R2, 0x2, R96 ;  /* 0x0000000202607825 */ /* 0x000fcc00078e0260 */
[----:B------:R-:W3:Y:S01]  /*2d040*/  LDG.E.U16 R96, desc[UR8][R96.64] ;  /* 0x0000000860607981 */ /* 0x000ee2000c1e1500 */
[----:B------:R-:W-:Y:S01]  /*2d050*/  FMUL R63, R63, 1.4426950216293334961 ;  /* 0x3fb8aa3b3f3f7820 */ /* 0x000fe20000400000 */
[----:B------:R-:W0:Y:S08]  /*2d060*/  MUFU.EX2 R23, R141 ;  /* 0x0000008d00177308 */ /* 0x000e300000000800 */
[----:B------:R1:W-:Y:S02]  /*2d070*/  MUFU.EX2 R141, R63 ;  /* 0x0000003f008d7308 */ /* 0x0003e40000000800 */
[----:B-1----:R-:W-:-:S02]  /*2d080*/  FADD R63, R192, -R198 ;  /* 0x800000c6c03f7221 */ /* 0x002fc40000000000 */
[----:B------:R-:W3:Y:S01]  /*2d090*/  LDL.64 R192, [R1+0x150] ;  /* 0x0001500001c07983 */ /* 0x000ee20000100a00 */
[----:B------:R-:W-:Y:S01]  /*2d0a0*/  FADD R112, R0, R64 ;  /* 0x0000004000707221 */ /* 0x000fe20000000000 */
[----:B----4-:R-:W-:-:S06]  /*2d0b0*/  IMAD.WIDE R88, R2, 0x2, R88 ;  /* 0x0000000202587825 */ /* 0x010fcc00078e0258 */
[----:B------:R-:W4:Y:S01]  /*2d0c0*/  LDG.E.U16 R88, desc[UR8][R88.64] ;  /* 0x0000000858587981 */ /* 0x000f22000c1e1500 */
[----:B--2---:R-:W-:-:S06]  /*2d0d0*/  IMAD.WIDE R86, R2, 0x2, R86 ;  /* 0x0000000202567825 */ /* 0x004fcc00078e0256 */
[----:B------:R-:W2:Y:S04]  /*2d0e0*/  LDG.E.U16 R86, desc[UR8][R86.64] ;  /* 0x0000000856567981 */ /* 0x000ea8000c1e1500 */
[----:B------:R1:W2:Y:S02]  /*2d0f0*/  LDG.E.U16 R87, desc[UR8][R4.64] ;  /* 0x0000000804577981 */ /* 0x0002a4000c1e1500 */
[----:B-1----:R-:W-:-:S04]  /*2d100*/  IMAD.WIDE R4, R2, 0x2, R90 ;  /* 0x0000000202047825 */ /* 0x002fc800078e025a */
[C---:B---3--:R-:W-:Y:S01]  /*2d110*/  IMAD.WIDE R90, R2.reuse, 0x2, R66 ;  /* 0x00000002025a7825 */ /* 0x048fe200078e0242 */
[----:B------:R1:W3:Y:S05]  /*2d120*/  LDG.E.U16 R89, desc[UR8][R4.64] ;  /* 0x0000000804597981 */ /* 0x0002ea000c1e1500 */
[----:B------:R-:W2:Y:S01]  /*2d130*/  LDG.E.U16 R90, desc[UR8][R90.64] ;  /* 0x000000085a5a7981 */ /* 0x000ea2000c1e1500 */
[----:B-1----:R-:W-:-:S03]  /*2d140*/  IMAD.WIDE R4, R2, 0x2, R108 ;  /* 0x0000000202047825 */ /* 0x002fc600078e026c */
[----:B------:R-:W2:Y:S04]  /*2d150*/  LDL.64 R108, [R1+0x190] ;  /* 0x00019000016c7983 */ /* 0x000ea80000100a00 */
[----:B------:R1:W3:Y:S02]  /*2d160*/  LDG.E.U16 R91, desc[UR8][R4.64] ;  /* 0x00000008045b7981 */ /* 0x0002e4000c1e1500 */
[C---:B-1----:R-:W-:Y:S02]  /*2d170*/  IMAD.WIDE R4, R2.reuse, 0x2, R98 ;  /* 0x0000000202047825 */ /* 0x042fe400078e0262 */
[----:B------:R-:W3:Y:S02]  /*2d180*/  LDL.64 R98, [R1+0x1d0] ;  /* 0x0001d00001627983 */ /* 0x000ee40000100a00 */
[----:B------:R-:W-:-:S06]  /*2d190*/  IMAD.WIDE R94, R2, 0x2, R94 ;  /* 0x00000002025e7825 */ /* 0x000fcc00078e025e */
[----:B------:R-:W4:Y:S01]  /*2d1a0*/  LDG.E.U16 R94, desc[UR8][R94.64] ;  /* 0x000000085e5e7981 */ /* 0x000f22000c1e1500 */
[----:B------:R-:W-:-:S06]  /*2d1b0*/  IMAD.WIDE R92, R2, 0x2, R92 ;  /* 0x00000002025c7825 */ /* 0x000fcc00078e025c */
[----:B------:R-:W4:Y:S04]  /*2d1c0*/  LDG.E.U16 R92, desc[UR8][R92.64] ;  /* 0x000000085c5c7981 */ /* 0x000f28000c1e1500 */
[----:B------:R1:W4:Y:S02]  /*2d1d0*/  LDG.E.U16 R93, desc[UR8][R4.64] ;  /* 0x00000008045d7981 */ /* 0x000324000c1e1500 */
[C---:B-1----:R-:W-:Y:S02]  /*2d1e0*/  IMAD.WIDE R4, R2.reuse, 0x2, R104 ;  /* 0x0000000202047825 */ /* 0x042fe400078e0268 */
[----:B------:R-:W4:Y:S04]  /*2d1f0*/  LDL.64 R104, [R1+0x1b0] ;  /* 0x0001b00001687983 */ /* 0x000f280000100a00 */
[----:B------:R1:W4:Y:S02]  /*2d200*/  LDG.E.U16 R95, desc[UR8][R4.64] ;  /* 0x00000008045f7981 */ /* 0x000324000c1e1500 */
[----:B-1----:R-:W-:-:S05]  /*2d210*/  IMAD.WIDE R4, R2, 0x2, R146 ;  /* 0x0000000202047825 */ /* 0x002fca00078e0292 */
[----:B------:R1:W4:Y:S02]  /*2d220*/  LDG.E.U16 R97, desc[UR8][R4.64] ;  /* 0x0000000804617981 */ /* 0x000324000c1e1500 */
[----:B-1----:R-:W-:Y:S02]  /*2d230*/  IMAD.WIDE R4, R2, 0x2, R110 ;  /* 0x0000000202047825 */ /* 0x002fe400078e026e */
[----:B------:R-:W4:Y:S02]  /*2d240*/  LDL.64 R110, [R1+0x158] ;  /* 0x00015800016e7983 */ /* 0x000f240000100a00 */
[----:B------:R-:W-:Y:S02]  /*2d250*/  FADD R67, R194, -R198 ;  /* 0x800000c6c2437221 */ /* 0x000fe40000000000 */
[----:B------:R-:W4:Y:S01]  /*2d260*/  LDL.64 R194, [R1+0x160] ;  /* 0x0001600001c27983 */ /* 0x000f220000100a00 */
        /* <DEDUP_REMOVED lines=17> */
[----:B0-----:R-:W-:-:S04]  /*2d380*/  FADD R112, R23, R112 ;  /* 0x0000007017707221 */ /* 0x001fc80000000000 */
        /* <DEDUP_REMOVED lines=13> */
[----:B------:R-:W-:-:S03]  /*2d460*/  FMUL R42, R42, 1.4426950216293334961 ;  /* 0x3fb8aa3b2a2a7820 */ /* 0x000fc60000400000 */
[----:B------:R-:W-:Y:S01]  /*2d470*/  FADD R112, R37, R112 ;  /* 0x0000007025707221 */ /* 0x000fe20000000000 */
[----:B------:R-:W0:Y:S01]  /*2d480*/  MUFU.EX2 R40, R40 ;  /* 0x0000002800287308 */ /* 0x000e220000000800 */
[----:B------:R-:W-:Y:S02]  /*2d490*/  FMUL R43, R43, 1.4426950216293334961 ;  /* 0x3fb8aa3b2b2b7820 */ /* 0x000fe40000400000 */
[----:B------:R-:W-:Y:S01]  /*2d4a0*/  FADD R112, R38, R112 ;  /* 0x0000007026707221 */ /* 0x000fe20000000000 */
[----:B------:R-:W-:-:S03]  /*2d4b0*/  FMUL R44, R44, 1.4426950216293334961 ;  /* 0x3fb8aa3b2c2c7820 */ /* 0x000fc60000400000 */
[----:B------:R-:W-:Y:S01]  /*2d4c0*/  FADD R112, R39, R112 ;  /* 0x0000007027707221 */ /* 0x000fe20000000000 */
[----:B------:R-:W1:Y:S01]  /*2d4d0*/  MUFU.EX2 R42, R42 ;  /* 0x0000002a002a7308 */ /* 0x000e620000000800 */
[----:B------:R-:W-:Y:S02]  /*2d4e0*/  FMUL R45, R45, 1.4426950216293334961 ;  /* 0x3fb8aa3b2d2d7820 */ /* 0x000fe40000400000 */
[----:B------:R-:W-:-:S05]  /*2d4f0*/  FADD R112, R62, R112 ;  /* 0x000000703e707221 */ /* 0x000fca0000000000 */
[----:B------:R-:W1:Y:S01]  /*2d500*/  MUFU.EX2 R43, R43 ;  /* 0x0000002b002b7308 */ /* 0x000e620000000800 */
[----:B------:R-:W-:Y:S01]  /*2d510*/  FADD R112, R41, R112 ;  /* 0x0000007029707221 */ /* 0x000fe20000000000 */
[----:B------:R-:W-:-:S06]  /*2d520*/  FMUL R46, R46, 1.4426950216293334961 ;  /* 0x3fb8aa3b2e2e7820 */ /* 0x000fcc0000400000 */
[----:B------:R-:W1:Y:S01]  /*2d530*/  MUFU.EX2 R44, R44 ;  /* 0x0000002c002c7308 */ /* 0x000e620000000800 */
[----:B0-----:R-:W-:Y:S01]  /*2d540*/  FADD R112, R40, R112 ;  /* 0x0000007028707221 */ /* 0x001fe20000000000 */
[----:B------:R-:W-:-:S06]  /*2d550*/  FMUL R47, R47, 1.4426950216293334961 ;  /* 0x3fb8aa3b2f2f7820 */ /* 0x000fcc0000400000 */
[----:B------:R-:W0:Y:S01]  /*2d560*/  MUFU.EX2 R45, R45 ;  /* 0x0000002d002d7308 */ /* 0x000e220000000800 */
[----:B-1----:R-:W-:Y:S01]  /*2d570*/  FADD R112, R42, R112 ;  /* 0x000000702a707221 */ /* 0x002fe20000000000 */
[----:B------:R-:W-:-:S06]  /*2d580*/  FMUL R48, R48, 1.4426950216293334961 ;  /* 0x3fb8aa3b30307820 */ /* 0x000fcc0000400000 */
[----:B------:R-:W1:Y:S01]  /*2d590*/  MUFU.EX2 R46, R46 ;  /* 0x0000002e002e7308 */ /* 0x000e620000000800 */
[----:B------:R-:W-:Y:S01]  /*2d5a0*/  FADD R112, R43, R112 ;  /* 0x000000702b707221 */ /* 0x000fe20000000000 */
[----:B------:R-:W-:-:S06]  /*2d5b0*/  FMUL R49, R49, 1.4426950216293334961 ;  /* 0x3fb8aa3b31317820 */ /* 0x000fcc0000400000 */
[----:B------:R-:W0:Y:S01]  /*2d5c0*/  MUFU.EX2 R47, R47 ;  /* 0x0000002f002f7308 */ /* 0x000e220000000800 */
[----:B------:R-:W-:-:S07]  /*2d5d0*/  FADD R114, R44, R112 ;  /* 0x000000702c727221 */ /* 0x000fce0000000000 */
[----:B------:R-:W0:Y:S01]  /*2d5e0*/  MUFU.EX2 R48, R48 ;  /* 0x0000003000307308 */ /* 0x000e220000000800 */
[----:B------:R-:W-:-:S04]  /*2d5f0*/  IMAD.WIDE R112, R2, 0x2, R196 ;  /* 0x0000000202707825 */ /* 0x000fc800078e02c4 */
[----:B------:R-:W-:Y:S02]  /*2d600*/  FMUL R50, R50, 1.4426950216293334961 ;  /* 0x3fb8aa3b32327820 */ /* 0x000fe40000400000 */
[----:B------:R-:W4:Y:S01]  /*2d610*/  LDG.E.U16 R112, desc[UR8][R112.64] ;  /* 0x0000000870707981 */ /* 0x000f22000c1e1500 */
[----:B------:R-:W0:Y:S01]  /*2d620*/  MUFU.EX2 R49, R49 ;  /* 0x0000003100317308 */ /* 0x000e220000000800 */
[----:B--2---:R-:W-:-:S06]  /*2d630*/  IMAD.WIDE R108, R2, 0x2, R108 ;  /* 0x00000002026c7825 */ /* 0x004fcc00078e026c */
[----:B------:R-:W2:Y:S01]  /*2d640*/  LDG.E.U16 R108, desc[UR8][R108.64] ;  /* 0x000000086c6c7981 */ /* 0x000ea2000c1e1500 */
[----:B---3--:R-:W-:-:S06]  /*2d650*/  IMAD.WIDE R98, R2, 0x2, R98 ;  /* 0x0000000202627825 */ /* 0x008fcc00078e0262 */
[----:B------:R-:W3:Y:S04]  /*2d660*/  LDG.E.U16 R98, desc[UR8][R98.64] ;  /* 0x0000000862627981 */ /* 0x000ee8000c1e1500 */
[----:B------:R0:W2:Y:S02]  /*2d670*/  LDG.E.U16 R99, desc[UR8][R4.64] ;  /* 0x0000000804637981 */ /* 0x0000a4000c1e1500 */
[----:B0-----:R-:W-:-:S04]  /*2d680*/  IMAD.WIDE R4, R2, 0x2, R148 ;  /* 0x0000000202047825 */ /* 0x001fc800078e0294 */
[----:B----4-:R-:W-:-:S06]  /*2d690*/  IMAD.WIDE R104, R2, 0x2, R104 ;  /* 0x0000000202687825 */ /* 0x010fcc00078e0268 */
[----:B------:R-:W4:Y:S04]  /*2d6a0*/  LDG.E.U16 R104, desc[UR8][R104.64] ;  /* 0x0000000868687981 */ /* 0x000f28000c1e1500 */
[----:B------:R0:W2:Y:S02]  /*2d6b0*/  LDG.E.U16 R105, desc[UR8][R4.64] ;  /* 0x0000000804697981 */ /* 0x0000a4000c1e1500 */
[----:B0-----:R-:W-:-:S04]  /*2d6c0*/  IMAD.WIDE R4, R2, 0x2, R200 ;  /* 0x0000000202047825 */ /* 0x001fc800078e02c8 */
[C---:B------:R-:W-:Y:S01]  /*2d6d0*/  IMAD.WIDE R110, R2.reuse, 0x2, R110 ;  /* 0x00000002026e7825 */ /* 0x040fe200078e026e */
[----:B------:R0:W2:Y:S05]  /*2d6e0*/  LDG.E.U16 R109, desc[UR8][R4.64] ;  /* 0x00000008046d7981 */ /* 0x0000aa000c1e1500 */
[----:B------:R-:W2:Y:S01]  /*2d6f0*/  LDG.E.U16 R110, desc[UR8][R110.64] ;  /* 0x000000086e6e7981 */ /* 0x000ea2000c1e1500 */
[----:B0-----:R-:W-:-:S05]  /*2d700*/  IMAD.WIDE R4, R2, 0x2, R168 ;  /* 0x0000000202047825 */ /* 0x001fca00078e02a8 */
[----:B------:R0:W2:Y:S02]  /*2d710*/  LDG.E.U16 R111, desc[UR8][R4.64] ;  /* 0x00000008046f7981 */ /* 0x0000a4000c1e1500 */
[----:B0-----:R-:W-:-:S04]  /*2d720*/  FADD R4, R45, R114 ;  /* 0x000000722d047221 */ /* 0x001fc80000000000 */
[----:B-1----:R-:W-:Y:S01]  /*2d730*/  FADD R114, R46, R4 ;  /* 0x000000042e727221 */ /* 0x002fe20000000000 */
[----:B------:R-:W-:-:S04]  /*2d740*/  IMAD.WIDE R4, R2, 0x2, R194 ;  /* 0x0000000202047825 */ /* 0x000fc800078e02c2 */
[----:B------:R-:W-:Y:S01]  /*2d750*/  FADD R114, R47, R114 ;  /* 0x000000722f727221 */ /* 0x000fe20000000000 */
[----:B------:R0:W2:Y:S03]  /*2d760*/  LDG.E.U16 R113, desc[UR8][R4.64] ;  /* 0x0000000804717981 */ /* 0x0000a6000c1e1500 */
[----:B------:R-:W-:Y:S01]  /*2d770*/  FADD R114, R48, R114 ;  /* 0x0000007230727221 */ /* 0x000fe20000000000 */
[----:B------:R-:W-:Y:S01]  /*2d780*/  FMUL R51, R51, 1.4426950216293334961 ;  /* 0x3fb8aa3b33337820 */ /* 0x000fe20000400000 */
[----:B------:R-:W1:Y:S02]  /*2d790*/  MUFU.EX2 R50, R50 ;  /* 0x0000003200327308 */ /* 0x000e640000000800 */
[----:B------:R-:W-:Y:S01]  /*2d7a0*/  FADD R167, R49, R114 ;  /* 0x0000007231a77221 */ /* 0x000fe20000000000 */
[----:B0-----:R-:W-:-:S05]  /*2d7b0*/  IMAD.WIDE R4, R2, 0x2, R192 ;  /* 0x0000000202047825 */ /* 0x001fca00078e02c0 */
[----:B------:R0:W2:Y:S01]  /*2d7c0*/  LDG.E.U16 R114, desc[UR8][R4.64] ;  /* 0x0000000804727981 */ /* 0x0000a2000c1e1500 */
[----:B------:R-:W0:Y:S01]  /*2d7d0*/  MUFU.EX2 R51, R51 ;  /* 0x0000003300337308 */ /* 0x000e220000000800 */
[--C-:B------:R-:W-:Y:S01]  /*2d7e0*/  FADD R54, R54, -R198.reuse ;  /* 0x800000c636367221 */ /* 0x100fe20000000000 */
[----:B------:R-:W-:-:S03]  /*2d7f0*/  FADD R55, R55, -R198 ;  /* 0x800000c637377221 */ /* 0x000fc60000000000 */
[----:B------:R-:W-:Y:S01]  /*2d800*/  FMUL R54, R54, 1.4426950216293334961 ;  /* 0x3fb8aa3b36367820 */ /* 0x000fe20000400000 */
[----:B------:R-:W-:Y:S02]  /*2d810*/  FMUL R55, R55, 1.4426950216293334961 ;  /* 0x3fb8aa3b37377820 */ /* 0x000fe40000400000 */
[----:B------:R-:W0:Y:S01]  /*2d820*/  MUFU.EX2 R52, R52 ;  /* 0x0000003400347308 */ /* 0x000e220000000800 */
[--C-:B------:R-:W-:Y:S01]  /*2d830*/  FADD R56, R56, -R198.reuse ;  /* 0x800000c638387221 */ /* 0x100fe20000000000 */
[----:B-1----:R-:W-:Y:S01]  /*2d840*/  FADD R167, R50, R167 ;  /* 0x000000a732a77221 */ /* 0x002fe20000000000 */
[----:B------:R-:W-:Y:S02]  /*2d850*/  FADD R57, R57, -R198 ;  /* 0x800000c639397221 */ /* 0x000fe40000000000 */
[----:B------:R-:W-:-:S03]  /*2d860*/  FMUL R56, R56, 1.4426950216293334961 ;  /* 0x3fb8aa3b38387820 */ /* 0x000fc60000400000 */
[----:B------:R-:W1:Y:S01]  /*2d870*/  MUFU.EX2 R54, R54 ;  /* 0x0000003600367308 */ /* 0x000e620000000800 */
[----:B0-----:R-:W-:Y:S01]  /*2d880*/  FADD R4, R51, R167 ;  /* 0x000000a733047221 */ /* 0x001fe20000000000 */
[----:B------:R-:W-:Y:S01]  /*2d890*/  FMUL R57, R57, 1.4426950216293334961 ;  /* 0x3fb8aa3b39397820 */ /* 0x000fe20000400000 */
[----:B------:R-:W-:-:S05]  /*2d8a0*/  FADD R58, R58, -R198 ;  /* 0x800000c63a3a7221 */ /* 0x000fca0000000000 */
[----:B------:R-:W0:Y:S01]  /*2d8b0*/  MUFU.EX2 R55, R55 ;  /* 0x0000003700377308 */ /* 0x000e220000000800 */
[----:B------:R-:W-:Y:S01]  /*2d8c0*/  FADD R4, R53, R4 ;  /* 0x0000000435047221 */ /* 0x000fe20000000000 */
[----:B------:R-:W-:-:S06]  /*2d8d0*/  FMUL R58, R58, 1.4426950216293334961 ;  /* 0x3fb8aa3b3a3a7820 */ /* 0x000fcc0000400000 */
[----:B------:R-:W0:Y:S01]  /*2d8e0*/  MUFU.EX2 R56, R56 ;  /* 0x0000003800387308 */ /* 0x000e220000000800 */
[----:B------:R-:W-:Y:S01]  /*2d8f0*/  FADD R4, R52, R4 ;  /* 0x0000000434047221 */ /* 0x000fe20000000000 */
[----:B------:R-:W-:Y:S01]  /*2d900*/  FMUL R65, R65, 1.4426950216293334961 ;  /* 0x3fb8aa3b41417820 */ /* 0x000fe20000400000 */
[----:B------:R-:W-:-:S05]  /*2d910*/  FADD R60, R60, -R198 ;  /* 0x800000c63c3c7221 */ /* 0x000fca0000000000 */
[----:B------:R-:W0:Y:S01]  /*2d920*/  MUFU.EX2 R57, R57 ;  /* 0x0000003900397308 */ /* 0x000e220000000800 */
[----:B-1----:R-:W-:Y:S01]  /*2d930*/  FADD R4, R54, R4 ;  /* 0x0000000436047221 */ /* 0x002fe20000000000 */
[----:B------:R-:W-:-:S06]  /*2d940*/  FMUL R60, R60, 1.4426950216293334961 ;  /* 0x3fb8aa3b3c3c7820 */ /* 0x000fcc0000400000 */
[----:B------:R-:W1:Y:S01]  /*2d950*/  MUFU.EX2 R58, R58 ;  /* 0x0000003a003a7308 */ /* 0x000e620000000800 */
[----:B0-----:R-:W-:-:S07]  /*2d960*/  FADD R4, R55, R4 ;  /* 0x0000000437047221 */ /* 0x001fce0000000000 */
[----:B------:R-:W0:Y:S01]  /*2d970*/  MUFU.EX2 R65, R65 ;  /* 0x0000004100417308 */ /* 0x000e220000000800 */
[----:B------:R-:W-:Y:S01]  /*2d980*/  FADD R4, R56, R4 ;  /* 0x0000000438047221 */ /* 0x000fe20000000000 */
[----:B------:R-:W-:-:S06]  /*2d990*/  FADD R252, R252, -R198 ;  /* 0x800000c6fcfc7221 */ /* 0x000fcc0000000000 */
[----:B------:R-:W0:Y:S01]  /*2d9a0*/  MUFU.EX2 R81, R60 ;  /* 0x0000003c00517308 */ /* 0x000e220000000800 */
[----:B------:R-:W-:Y:S01]  /*2d9b0*/  FADD R4, R57, R4 ;  /* 0x0000000439047221 */ /* 0x000fe20000000000 */
[----:B------:R-:W-:Y:S01]  /*2d9c0*/  FMUL R144, R252, 1.4426950216293334961 ;  /* 0x3fb8aa3bfc907820 */ /* 0x000fe20000400000 */
[----:B------:R-:W-:Y:S02]  /*2d9d0*/  FADD R251, R251, -R198 ;  /* 0x800000c6fbfb7221 */ /* 0x000fe40000000000 */
[----:B-1----:R-:W-:Y:S01]  /*2d9e0*/  FADD R4, R58, R4 ;  /* 0x000000043a047221 */ /* 0x002fe20000000000 */
[----:B------:R-:W-:Y:S01]  /*2d9f0*/  FADD R250, R250, -R198 ;  /* 0x800000c6fafa7221 */ /* 0x000fe20000000000 */
[----:B------:R-:W-:Y:S02]  /*2da00*/  FMUL R143, R251, 1.4426950216293334961 ;  /* 0x3fb8aa3bfb8f7820 */ /* 0x000fe40000400000 */
[----:B0-----:R-:W-:Y:S01]  /*2da10*/  FADD R4, R65, R4 ;  /* 0x0000000441047221 */ /* 0x001fe20000000000 */
[----:B------:R-:W0:Y:S01]  /*2da20*/  MUFU.EX2 R144, R144 ;  /* 0x0000009000907308 */ /* 0x000e220000000800 */
[----:B------:R-:W-:Y:S01]  /*2da30*/  FMUL R142, R250, 1.4426950216293334961 ;  /* 0x3fb8aa3bfa8e7820 */ /* 0x000fe20000400000 */
[----:B------:R-:W-:Y:S01]  /*2da40*/  FADD R248, R248, -R198 ;  /* 0x800000c6f8f87221 */ /* 0x000fe20000000000 */
[----:B------:R-:W-:-:S05]  /*2da50*/  FADD R4, R81, R4 ;  /* 0x0000000451047221 */ /* 0x000fca0000000000 */
[----:B------:R-:W1:Y:S01]  /*2da60*/  MUFU.EX2 R143, R143 ;  /* 0x0000008f008f7308 */ /* 0x000e620000000800 */
[----:B------:R-:W-:Y:S01]  /*2da70*/  FMUL R140, R248, 1.4426950216293334961 ;  /* 0x3fb8aa3bf88c7820 */ /* 0x000fe20000400000 */
[----:B------:R-:W-:Y:S01]  /*2da80*/  FADD R139, R247, -R198 ;  /* 0x800000c6f78b7221 */ /* 0x000fe20000000000 */
[----:B------:R-:W-:Y:S01]  /*2da90*/  FADD R4, R126, R4 ;  /* 0x000000047e047221 */ /* 0x000fe20000000000 */
[----:B------:R-:W-:Y:S02]  /*2daa0*/  FADD R138, R243, -R198 ;  /* 0x800000c6f38a7221 */ /* 0x000fe40000000000 */
[----:B------:R-:W-:Y:S01]  /*2dab0*/  FMUL R139, R139, 1.4426950216293334961 ;  /* 0x3fb8aa3b8b8b7820 */ /* 0x000fe20000400000 */
[----:B------:R-:W-:Y:S01]  /*2dac0*/  FADD R4, R141, R4 ;  /* 0x000000048d047221 */ /* 0x000fe20000000000 */
[----:B------:R-:W1:Y:S01]  /*2dad0*/  MUFU.EX2 R142, R142 ;  /* 0x0000008e008e7308 */ /* 0x000e620000000800 */
[----:B------:R-:W-:Y:S01]  /*2dae0*/  FMUL R138, R138, 1.4426950216293334961 ;  /* 0x3fb8aa3b8a8a7820 */ /* 0x000fe20000400000 */
[----:B------:R-:W-:Y:S01]  /*2daf0*/  FADD R137, R244, -R198 ;  /* 0x800000c6f4897221 */ /* 0x000fe20000000000 */
[----:B------:R-:W-:-:S05]  /*2db00*/  FADD R4, R145, R4 ;  /* 0x0000000491047221 */ /* 0x000fca0000000000 */
[----:B------:R-:W1:Y:S01]  /*2db10*/  MUFU.EX2 R140, R140 ;  /* 0x0000008c008c7308 */ /* 0x000e620000000800 */
[----:B0-----:R-:W-:Y:S01]  /*2db20*/  FADD R4, R144, R4 ;  /* 0x0000000490047221 */ /* 0x001fe20000000000 */
[----:B------:R-:W-:Y:S01]  /*2db30*/  FMUL R137, R137, 1.4426950216293334961 ;  /* 0x3fb8aa3b89897820 */ /* 0x000fe20000400000 */
[----:B------:R-:W-:-:S05]  /*2db40*/  FADD R239, R239, -R198 ;  /* 0x800000c6efef7221 */ /* 0x000fca0000000000 */
[----:B------:R-:W0:Y:S01]  /*2db50*/  MUFU.EX2 R139, R139 ;  /* 0x0000008b008b7308 */ /* 0x000e220000000800 */
[----:B-1----:R-:W-:Y:S01]  /*2db60*/  FADD R4, R143, R4 ;  /* 0x000000048f047221 */ /* 0x002fe20000000000 */
[----:B------:R-:W-:Y:S01]  /*2db70*/  FMUL R136, R239, 1.4426950216293334961 ;  /* 0x3fb8aa3bef887820 */ /* 0x000fe20000400000 */
[----:B------:R-:W-:-:S05]  /*2db80*/  FADD R240, R240, -R198 ;  /* 0x800000c6f0f07221 */ /* 0x000fca0000000000 */
[----:B------:R-:W1:Y:S01]  /*2db90*/  MUFU.EX2 R138, R138 ;  /* 0x0000008a008a7308 */ /* 0x000e620000000800 */
[----:B------:R-:W-:Y:S01]  /*2dba0*/  FADD R4, R142, R4 ;  /* 0x000000048e047221 */ /* 0x000fe20000000000 */
[----:B------:R-:W-:Y:S01]  /*2dbb0*/  FMUL R135, R240, 1.4426950216293334961 ;  /* 0x3fb8aa3bf0877820 */ /* 0x000fe20000400000 */
[----:B------:R-:W-:-:S05]  /*2dbc0*/  FADD R134, R235, -R198 ;  /* 0x800000c6eb867221 */ /* 0x000fca0000000000 */
[----:B------:R-:W1:Y:S01]  /*2dbd0*/  MUFU.EX2 R137, R137 ;  /* 0x0000008900897308 */ /* 0x000e620000000800 */
[----:B------:R-:W-:Y:S01]  /*2dbe0*/  FADD R4, R140, R4 ;  /* 0x000000048c047221 */ /* 0x000fe20000000000 */
[----:B------:R-:W-:Y:S01]  /*2dbf0*/  FMUL R134, R134, 1.4426950216293334961 ;  /* 0x3fb8aa3b86867820 */ /* 0x000fe20000400000 */
[----:B------:R-:W-:-:S05]  /*2dc00*/  FADD R133, R236, -R198 ;  /* 0x800000c6ec857221 */ /* 0x000fca0000000000 */
        /* <DEDUP_REMOVED lines=16> */
[----:B------:R-:W3:Y:S01]  /*2dd10*/  MUFU.EX2 R127, R127 ;  /* 0x0000007f007f7308 */ /* 0x000ee20000000800 */
[----:B0-----:R-:W-:Y:S01]  /*2dd20*/  FADD R4, R135, R4 ;  /* 0x0000000487047221 */ /* 0x001fe20000000000 */
[----:B------:R-:W-:Y:S01]  /*2dd30*/  FMUL R124, R124, 1.4426950216293334961 ;  /* 0x3fb8aa3b7c7c7820 */ /* 0x000fe20000400000 */
[--C-:B------:R-:W-:Y:S01]  /*2dd40*/  FADD R122, R223, -R198.reuse ;  /* 0x800000c6df7a7221 */ /* 0x100fe20000000000 */
[----:B------:R-:W-:-:S04]  /*2dd50*/  FADD R5, R176, -R198 ;  /* 0x800000c6b0057221 */ /* 0x000fc80000000000 */
[----:B------:R-:W0:Y:S01]  /*2dd60*/  MUFU.EX2 R132, R132 ;  /* 0x0000008400847308 */ /* 0x000e220000000800 */
[----:B-1----:R-:W-:Y:S01]  /*2dd70*/  FADD R4, R134, R4 ;  /* 0x0000000486047221 */ /* 0x002fe20000000000 */
[----:B------:R-:W-:Y:S01]  /*2dd80*/  FMUL R122, R122, 1.4426950216293334961 ;  /* 0x3fb8aa3b7a7a7820 */ /* 0x000fe20000400000 */
[----:B------:R-:W-:Y:S01]  /*2dd90*/  FADD R123, R224, -R198 ;  /* 0x800000c6e07b7221 */ /* 0x000fe20000000000 */
[----:B------:R-:W-:-:S04]  /*2dda0*/  FMUL R5, R5, 1.4426950216293334961 ;  /* 0x3fb8aa3b05057820 */ /* 0x000fc80000400000 */
[----:B------:R-:W1:Y:S01]  /*2ddb0*/  MUFU.EX2 R125, R125 ;  /* 0x0000007d007d7308 */ /* 0x000e620000000800 */
[----:B------:R-:W-:Y:S01]  /*2ddc0*/  FADD R167, R174, -R198 ;  /* 0x800000c6aea77221 */ /* 0x000fe20000000000 */
[----:B------:R-:W-:Y:S01]  /*2ddd0*/  FADD R4, R133, R4 ;  /* 0x0000000485047221 */ /* 0x000fe20000000000 */
[----:B------:R-:W-:Y:S01]  /*2dde0*/  FMUL R123, R123, 1.4426950216293334961 ;  /* 0x3fb8aa3b7b7b7820 */ /* 0x000fe20000400000 */
[----:B------:R-:W-:-:S04]  /*2ddf0*/  FADD R121, R219, -R198 ;  /* 0x800000c6db797221 */ /* 0x000fc80000000000 */
[----:B------:R-:W1:Y:S01]  /*2de00*/  MUFU.EX2 R124, R124 ;  /* 0x0000007c007c7308 */ /* 0x000e620000000800 */
[----:B------:R-:W-:Y:S01]  /*2de10*/  FMUL R167, R167, 1.4426950216293334961 ;  /* 0x3fb8aa3ba7a77820 */ /* 0x000fe20000400000 */
[----:B---3--:R-:W-:Y:S01]  /*2de20*/  FADD R4, R127, R4 ;  /* 0x000000047f047221 */ /* 0x008fe20000000000 */
[----:B------:R-:W-:Y:S01]  /*2de30*/  FMUL R121, R121, 1.4426950216293334961 ;  /* 0x3fb8aa3b79797820 */ /* 0x000fe20000400000 */
[----:B------:R-:W-:-:S04]  /*2de40*/  FADD R120, R220, -R198 ;  /* 0x800000c6dc787221 */ /* 0x000fc80000000000 */
[----:B------:R3:W-:Y:S01]  /*2de50*/  MUFU.EX2 R174, R5 ;  /* 0x0000000500ae7308 */ /* 0x0007e20000000800 */
[----:B0-----:R-:W-:Y:S01]  /*2de60*/  FADD R4, R132, R4 ;  /* 0x0000000484047221 */ /* 0x001fe20000000000 */
[----:B------:R-:W-:-:S06]  /*2de70*/  FMUL R120, R120, 1.4426950216293334961 ;  /* 0x3fb8aa3b78787820 */ /* 0x000fcc0000400000 */
[----:B------:R-:W0:Y:S01]  /*2de80*/  MUFU.EX2 R122, R122 ;  /* 0x0000007a007a7308 */ /* 0x000e220000000800 */
[--C-:B---3--:R-:W-:Y:S01]  /*2de90*/  FADD R5, R173, -R198.reuse ;  /* 0x800000c6ad057221 */ /* 0x108fe20000000000 */
[----:B------:R-:W-:-:S03]  /*2dea0*/  FADD R118, R215, -R198 ;  /* 0x800000c6d7767221 */ /* 0x000fc60000000000 */
[----:B------:R-:W-:-:S03]  /*2deb0*/  FMUL R5, R5, 1.4426950216293334961 ;  /* 0x3fb8aa3b05057820 */ /* 0x000fc60000400000 */
[----:B------:R-:W3:Y:S01]  /*2dec0*/  MUFU.EX2 R123, R123 ;  /* 0x0000007b007b7308 */ /* 0x000ee20000000800 */
[----:B-1----:R-:W-:Y:S01]  /*2ded0*/  FADD R4, R125, R4 ;  /* 0x000000047d047221 */ /* 0x002fe20000000000 */
[----:B------:R-:W-:Y:S01]  /*2dee0*/  FMUL R118, R118, 1.4426950216293334961 ;  /* 0x3fb8aa3b76767820 */ /* 0x000fe20000400000 */
[----:B------:R-:W-:-:S05]  /*2def0*/  FADD R119, R216, -R198 ;  /* 0x800000c6d8777221 */ /* 0x000fca0000000000 */
[----:B------:R1:W-:Y:S01]  /*2df00*/  MUFU.EX2 R173, R167 ;  /* 0x000000a700ad7308 */ /* 0x0003e20000000800 */
[----:B------:R-:W-:Y:S01]  /*2df10*/  FADD R4, R124, R4 ;  /* 0x000000047c047221 */ /* 0x000fe20000000000 */
[----:B-1----:R-:W-:-:S06]  /*2df20*/  FADD R167, R170, -R198 ;  /* 0x800000c6aaa77221 */ /* 0x002fcc0000000000 */
[----:B------:R-:W1:Y:S01]  /*2df30*/  MUFU.EX2 R121, R121 ;  /* 0x0000007900797308 */ /* 0x000e620000000800 */
[----:B------:R-:W-:-:S07]  /*2df40*/  FMUL R167, R167, 1.4426950216293334961 ;  /* 0x3fb8aa3ba7a77820 */ /* 0x000fce0000400000 */
[----:B------:R0:W-:Y:S01]  /*2df50*/  MUFU.EX2 R170, R5 ;  /* 0x0000000500aa7308 */ /* 0x0001e20000000800 */
[----:B------:R-:W-:Y:S01]  /*2df60*/  FMUL R119, R119, 1.4426950216293334961 ;  /* 0x3fb8aa3b77777820 */ /* 0x000fe20000400000 */
[--C-:B------:R-:W-:Y:S01]  /*2df70*/  FADD R116, R211, -R198.reuse ;  /* 0x800000c6d3747221 */ /* 0x100fe20000000000 */
[----:B0-----:R-:W-:-:S05]  /*2df80*/  FADD R5, R171, -R198 ;  /* 0x800000c6ab057221 */ /* 0x001fca0000000000 */
[----:B------:R-:W0:Y:S01]  /*2df90*/  MUFU.EX2 R120, R120 ;  /* 0x0000007800787308 */ /* 0x000e220000000800 */
[----:B------:R-:W-:Y:S01]  /*2dfa0*/  FMUL R5, R5, 1.4426950216293334961 ;  /* 0x3fb8aa3b05057820 */ /* 0x000fe20000400000 */
[----:B------:R-:W-:Y:S01]  /*2dfb0*/  FMUL R116, R116, 1.4426950216293334961 ;  /* 0x3fb8aa3b74747820 */ /* 0x000fe20000400000 */
[----:B------:R-:W-:-:S05]  /*2dfc0*/  FADD R117, R212, -R198 ;  /* 0x800000c6d4757221 */ /* 0x000fca0000000000 */
[----:B------:R-:W-:Y:S01]  /*2dfd0*/  MUFU.EX2 R171, R167 ;  /* 0x000000a700ab7308 */ /* 0x000fe20000000800 */
[----:B------:R-:W-:-:S07]  /*2dfe0*/  FMUL R117, R117, 1.4426950216293334961 ;  /* 0x3fb8aa3b75757820 */ /* 0x000fce0000400000 */
[----:B------:R-:W0:Y:S08]  /*2dff0*/  MUFU.EX2 R118, R118 ;  /* 0x0000007600767308 */ /* 0x000e300000000800 */
[----:B------:R0:W-:Y:S02]  /*2e000*/  MUFU.EX2 R167, R5 ;  /* 0x0000000500a77308 */ /* 0x0001e40000000800 */
[----:B0-----:R-:W-:-:S06]  /*2e010*/  FADD R5, R122, R4 ;  /* 0x000000047a057221 */ /* 0x001fcc0000000000 */
[----:B------:R-:W0:Y:S01]  /*2e020*/  MUFU.EX2 R119, R119 ;  /* 0x0000007700777308 */ /* 0x000e220000000800 */
[----:B------:R-:W-:Y:S01]  /*2e030*/  F2FP.BF16.F32.PACK_AB R4, R64, R0 ;  /* 0x000000004004723e */ /* 0x000fe200000010ff */
[----:B---3--:R-:W-:Y:S01]  /*2e040*/  FADD R0, R123, R5 ;  /* 0x000000057b007221 */ /* 0x008fe20000000000 */
[----:B------:R-:W-:-:S03]  /*2e050*/  FMUL R67, R67, 1.4426950216293334961 ;  /* 0x3fb8aa3b43437820 */ /* 0x000fc60000400000 */
[----:B-1----:R-:W-:Y:S02]  /*2e060*/  FADD R0, R121, R0 ;  /* 0x0000000079007221 */ /* 0x002fe40000000000 */
[----:B------:R-:W1:Y:S01]  /*2e070*/  MUFU.EX2 R116, R116 ;  /* 0x0000007400747308 */ /* 0x000e620000000800 */
[----:B------:R-:W-:Y:S01]  /*2e080*/  FMUL R115, R115, 1.4426950216293334961 ;  /* 0x3fb8aa3b73737820 */ /* 0x000fe20000400000 */
[----:B------:R-:W-:-:S06]  /*2e090*/  FADD R0, R120, R0 ;  /* 0x0000000078007221 */ /* 0x000fcc0000000000 */
[----:B------:R-:W3:Y:S01]  /*2e0a0*/  MUFU.EX2 R117, R117 ;  /* 0x0000007500757308 */ /* 0x000ee20000000800 */
[----:B------:R-:W-:Y:S01]  /*2e0b0*/  FADD R0, R118, R0 ;  /* 0x0000000076007221 */ /* 0x000fe20000000000 */
[----:B------:R-:W-:Y:S01]  /*2e0c0*/  FMUL R63, R63, 1.4426950216293334961 ;  /* 0x3fb8aa3b3f3f7820 */ /* 0x000fe20000400000 */
[----:B------:R-:W-:-:S05]  /*2e0d0*/  FADD R66, R210, -R198 ;  /* 0x800000c6d2427221 */ /* 0x000fca0000000000 */
[----:B------:R-:W2:Y:S01]  /*2e0e0*/  MUFU.EX2 R67, R67 ;  /* 0x0000004300437308 */ /* 0x000ea20000000800 */
[----:B0-----:R-:W-:Y:S01]  /*2e0f0*/  FADD R0, R119, R0 ;  /* 0x0000000077007221 */ /* 0x001fe20000000000 */
[----:B------:R-:W-:-:S06]  /*2e100*/  FMUL R66, R66, 1.4426950216293334961 ;  /* 0x3fb8aa3b42427820 */ /* 0x000fcc0000400000 */
[----:B------:R-:W0:Y:S01]  /*2e110*/  MUFU.EX2 R115, R115 ;  /* 0x0000007300737308 */ /* 0x000e220000000800 */
[----:B-1----:R-:W-:Y:S01]  /*2e120*/  FADD R0, R116, R0 ;  /* 0x0000000074007221 */ /* 0x002fe20000000000 */
[----:B------:R-:W-:Y:S01]  /*2e130*/  FMUL R59, R59, 1.4426950216293334961 ;  /* 0x3fb8aa3b3b3b7820 */ /* 0x000fe20000400000 */
[----:B------:R-:W-:Y:S01]  /*2e140*/  FADD R60, R214, -R198 ;  /* 0x800000c6d63c7221 */ /* 0x000fe20000000000 */
[----:B------:R-:W-:-:S04]  /*2e150*/  F2FP.BF16.F32.PACK_AB R5, R7, R6 ;  /* 0x000000060705723e */ /* 0x000fc800000010ff */
[----:B------:R-:W1:Y:S01]  /*2e160*/  MUFU.EX2 R63, R63 ;  /* 0x0000003f003f7308 */ /* 0x000e620000000800 */
[----:B------:R-:W-:Y:S02]  /*2e170*/  F2FP.BF16.F32.PACK_AB R7, R11, R10 ;  /* 0x0000000a0b07723e */ /* 0x000fe400000010ff */
[----:B------:R-:W-:Y:S01]  /*2e180*/  F2FP.BF16.F32.PACK_AB R10, R17, R16 ;  /* 0x00000010110a723e */ /* 0x000fe200000010ff */
[----:B---3--:R-:W-:Y:S01]  /*2e190*/  FADD R16, R117, R0 ;  /* 0x0000000075107221 */ /* 0x008fe20000000000 */
[----:B------:R-:W-:Y:S01]  /*2e1a0*/  FMUL R60, R60, 1.4426950216293334961 ;  /* 0x3fb8aa3b3c3c7820 */ /* 0x000fe20000400000 */
[----:B------:R-:W-:Y:S02]  /*2e1b0*/  FADD R146, R213, -R198 ;  /* 0x800000c6d5927221 */ /* 0x000fe40000000000 */
[----:B------:R-:W3:Y:S01]  /*2e1c0*/  MUFU.EX2 R66, R66 ;  /* 0x0000004200427308 */ /* 0x000ee20000000800 */
[----:B--2---:R-:W-:Y:S01]  /*2e1d0*/  FADD R17, R67, R16 ;  /* 0x0000001043117221 */ /* 0x004fe20000000000 */
[----:B------:R-:W-:Y:S01]  /*2e1e0*/  FMUL R146, R146, 1.4426950216293334961 ;  /* 0x3fb8aa3b92927820 */ /* 0x000fe20000400000 */
[----:B------:R-:W-:Y:S01]  /*2e1f0*/  FADD R147, R218, -R198 ;  /* 0x800000c6da937221 */ /* 0x000fe20000000000 */
[----:B------:R-:W-:-:S04]  /*2e200*/  F2FP.BF16.F32.PACK_AB R11, R19, R18 ;  /* 0x00000012130b723e */ /* 0x000fc800000010ff */
[----:B------:R-:W2:Y:S01]  /*2e210*/  MUFU.EX2 R59, R59 ;  /* 0x0000003b003b7308 */ /* 0x000ea20000000800 */
[----:B0-----:R-:W-:Y:S01]  /*2e220*/  FADD R19, R115, R17 ;  /* 0x0000001173137221 */ /* 0x001fe20000000000 */
[----:B------:R-:W-:Y:S01]  /*2e230*/  FMUL R147, R147, 1.4426950216293334961 ;  /* 0x3fb8aa3b93937820 */ /* 0x000fe20000400000 */
[----:B------:R-:W-:Y:S01]  /*2e240*/  FADD R148, R217, -R198 ;  /* 0x800000c6d9947221 */ /* 0x000fe20000000000 */
[----:B------:R-:W-:-:S04]  /*2e250*/  F2FP.BF16.F32.PACK_AB R6, R9, R8 ;  /* 0x000000080906723e */ /* 0x000fc800000010ff */
[----:B------:R-:W0:Y:S01]  /*2e260*/  MUFU.EX2 R60, R60 ;  /* 0x0000003c003c7308 */ /* 0x000e220000000800 */
[----:B------:R-:W-:Y:S02]  /*2e270*/  F2FP.BF16.F32.PACK_AB R8, R13, R12 ;  /* 0x0000000c0d08723e */ /* 0x000fe400000010ff */
[----:B------:R-:W-:Y:S01]  /*2e280*/  F2FP.BF16.F32.PACK_AB R12, R21, R20 ;  /* 0x00000014150c723e */ /* 0x000fe200000010ff */
[----:B-1----:R-:W-:Y:S01]  /*2e290*/  FADD R20, R63, R19 ;  /* 0x000000133f147221 */ /* 0x002fe20000000000 */
[----:B------:R-:W-:Y:S01]  /*2e2a0*/  FMUL R148, R148, 1.4426950216293334961 ;  /* 0x3fb8aa3b94947820 */ /* 0x000fe20000400000 */
[----:B------:R-:W-:Y:S02]  /*2e2b0*/  FADD R221, R221, -R198 ;  /* 0x800000c6dddd7221 */ /* 0x000fe40000000000 */
[----:B------:R-:W1:Y:S01]  /*2e2c0*/  MUFU.EX2 R146, R146 ;  /* 0x0000009200927308 */ /* 0x000e620000000800 */
[----:B------:R-:W-:Y:S01]  /*2e2d0*/  F2FP.BF16.F32.PACK_AB R13, R23, R22 ;  /* 0x00000016170d723e */ /* 0x000fe200000010ff */
[----:B---3--:R-:W-:Y:S01]  /*2e2e0*/  FADD R22, R66, R20 ;  /* 0x0000001442167221 */ /* 0x008fe20000000000 */
[----:B------:R-:W-:Y:S01]  /*2e2f0*/  FMUL R149, R221, 1.4426950216293334961 ;  /* 0x3fb8aa3bdd957820 */ /* 0x000fe20000400000 */
[----:B------:R-:W-:-:S04]  /*2e300*/  FADD R169, R175, -R198 ;  /* 0x800000c6afa97221 */ /* 0x000fc80000000000 */
[----:B------:R-:W3:Y:S01]  /*2e310*/  MUFU.EX2 R147, R147 ;  /* 0x0000009300937308 */ /* 0x000ee20000000800 */
[----:B--2---:R-:W-:Y:S01]  /*2e320*/  FADD R23, R59, R22 ;  /* 0x000000163b177221 */ /* 0x004fe20000000000 */
[----:B------:R-:W-:Y:S01]  /*2e330*/  FMUL R169, R169, 1.4426950216293334961 ;  /* 0x3fb8aa3ba9a97820 */ /* 0x000fe20000400000 */
[----:B------:R-:W-:Y:S01]  /*2e340*/  FADD R172, R226, -R198 ;  /* 0x800000c6e2ac7221 */ /* 0x000fe20000000000 */
[----:B------:R-:W-:-:S04]  /*2e350*/  F2FP.BF16.F32.PACK_AB R9, R15, R14 ;  /* 0x0000000e0f09723e */ /* 0x000fc800000010ff */
[----:B------:R-:W2:Y:S01]  /*2e360*/  MUFU.EX2 R148, R148 ;  /* 0x0000009400947308 */ /* 0x000ea20000000800 */
[----:B------:R-:W-:Y:S01]  /*2e370*/  F2FP.BF16.F32.PACK_AB R14, R25, R24 ;  /* 0x00000018190e723e */ /* 0x000fe200000010ff */
[----:B0-----:R-:W-:Y:S01]  /*2e380*/  FADD R25, R60, R23 ;  /* 0x000000173c197221 */ /* 0x001fe20000000000 */
[----:B------:R-:W-:Y:S01]  /*2e390*/  FMUL R172, R172, 1.4426950216293334961 ;  /* 0x3fb8aa3bacac7820 */ /* 0x000fe20000400000 */
[----:B------:R-:W-:-:S04]  /*2e3a0*/  FADD R222, R222, -R198 ;  /* 0x800000c6dede7221 */ /* 0x000fc80000000000 */
[----:B------:R-:W0:Y:S01]  /*2e3b0*/  MUFU.EX2 R149, R149 ;  /* 0x0000009500957308 */ /* 0x000e220000000800 */
[----:B------:R-:W-:Y:S01]  /*2e3c0*/  F2FP.BF16.F32.PACK_AB R15, R27, R26 ;  /* 0x0000001a1b0f723e */ /* 0x000fe200000010ff */
[----:B-1----:R-:W-:Y:S01]  /*2e3d0*/  FADD R26, R146, R25 ;  /* 0x00000019921a7221 */ /* 0x002fe20000000000 */
[----:B------:R-:W-:Y:S01]  /*2e3e0*/  FMUL R175, R222, 1.4426950216293334961 ;  /* 0x3fb8aa3bdeaf7820 */ /* 0x000fe20000400000 */
[----:B------:R-:W-:-:S04]  /*2e3f0*/  FADD R225, R225, -R198 ;  /* 0x800000c6e1e17221 */ /* 0x000fc80000000000 */
[----:B------:R-:W1:Y:S01]  /*2e400*/  MUFU.EX2 R169, R169 ;  /* 0x000000a900a97308 */ /* 0x000e620000000800 */
[----:B------:R-:W-:Y:S01]  /*2e410*/  F2FP.BF16.F32.PACK_AB R16, R29, R28 ;  /* 0x0000001c1d10723e */ /* 0x000fe200000010ff */
[----:B---3--:R-:W-:Y:S01]  /*2e420*/  FADD R28, R147, R26 ;  /* 0x0000001a931c7221 */ /* 0x008fe20000000000 */
[----:B------:R-:W-:-:S05]  /*2e430*/  FMUL R225, R225, 1.4426950216293334961 ;  /* 0x3fb8aa3be1e17820 */ /* 0x000fca0000400000 */
[----:B------:R-:W3:Y:S01]  /*2e440*/  MUFU.EX2 R172, R172 ;  /* 0x000000ac00ac7308 */ /* 0x000ee20000000800 */
[----:B--2---:R-:W-:Y:S01]  /*2e450*/  FADD R29, R148, R28 ;  /* 0x0000001c941d7221 */ /* 0x004fe20000000000 */
[----:B------:R-:W-:-:S06]  /*2e460*/  F2FP.BF16.F32.PACK_AB R17, R31, R30 ;  /* 0x0000001e1f11723e */ /* 0x000fcc00000010ff */
[----:B------:R-:W2:Y:S01]  /*2e470*/  MUFU.EX2 R175, R175 ;  /* 0x000000af00af7308 */ /* 0x000ea20000000800 */
[----:B0-----:R-:W-:Y:S01]  /*2e480*/  FADD R31, R149, R29 ;  /* 0x0000001d951f7221 */ /* 0x001fe20000000000 */
[----:B------:R-:W-:-:S06]  /*2e490*/  F2FP.BF16.F32.PACK_AB R18, R33, R32 ;  /* 0x000000202112723e */ /* 0x000fcc00000010ff */
[----:B------:R-:W0:Y:S01]  /*2e4a0*/  MUFU.EX2 R176, R225 ;  /* 0x000000e100b07308 */ /* 0x000e220000000800 */
[----:B-1----:R-:W-:Y:S01]  /*2e4b0*/  FADD R32, R169, R31 ;  /* 0x0000001fa9207221 */ /* 0x002fe20000000000 */
[----:B------:R-:W-:-:S03]  /*2e4c0*/  F2FP.BF16.F32.PACK_AB R19, R35, R34 ;  /* 0x000000222313723e */ /* 0x000fc600000010ff */
[----:B---3--:R-:W-:Y:S01]  /*2e4d0*/  FADD R34, R172, R32 ;  /* 0x00000020ac227221 */ /* 0x008fe20000000000 */
[----:B------:R-:W-:-:S03]  /*2e4e0*/  FADD R191, R191, -R198 ;  /* 0x800000c6bfbf7221 */ /* 0x000fc60000000000 */
[----:B--2---:R-:W-:Y:S01]  /*2e4f0*/  FADD R35, R175, R34 ;  /* 0x00000022af237221 */ /* 0x004fe20000000000 */
[----:B------:R-:W-:Y:S01]  /*2e500*/  F2FP.BF16.F32.PACK_AB R20, R37, R36 ;  /* 0x000000242514723e */ /* 0x000fe200000010ff */
[----:B------:R-:W-:Y:S01]  /*2e510*/  FMUL R168, R191, 1.4426950216293334961 ;  /* 0x3fb8aa3bbfa87820 */ /* 0x000fe20000400000 */
[--C-:B------:R-:W-:Y:S01]  /*2e520*/  FADD R190, R190, -R198.reuse ;  /* 0x800000c6bebe7221 */ /* 0x100fe20000000000 */
[----:B------:R-:W-:Y:S01]  /*2e530*/  F2FP.BF16.F32.PACK_AB R21, R39, R38 ;  /* 0x000000262715723e */ /* 0x000fe200000010ff */
[----:B0-----:R-:W-:Y:S01]  /*2e540*/  FADD R37, R176, R35 ;  /* 0x00000023b0257221 */ /* 0x001fe20000000000 */
[----:B------:R0:W-:Y:S01]  /*2e550*/  STS.U16 [R69+UR4+0x32300], R165 ;  /* 0x032300a545007988 */ /* 0x0001e20008000404 */
[----:B------:R-:W-:Y:S02]  /*2e560*/  FADD R189, R189, -R198 ;  /* 0x800000c6bdbd7221 */ /* 0x000fe40000000000 */
[----:B------:R-:W-:Y:S01]  /*2e570*/  FADD R38, R174, R37 ;  /* 0x00000025ae267221 */ /* 0x000fe20000000000 */
[----:B------:R-:W1:Y:S01]  /*2e580*/  MUFU.EX2 R168, R168 ;  /* 0x000000a800a87308 */ /* 0x000e620000000800 */
[----:B------:R-:W-:Y:S01]  /*2e590*/  F2FP.BF16.F32.PACK_AB R23, R42, R40 ;  /* 0x000000282a17723e */ /* 0x000fe200000010ff */
[----:B------:R2:W-:Y:S01]  /*2e5a0*/  STS.U16 [R69+UR4+0x32b00], R151 ;  /* 0x032b009745007988 */ /* 0x0005e20008000404 */
[----:B------:R-:W-:Y:S01]  /*2e5b0*/  FADD R40, R173, R38 ;  /* 0x00000026ad287221 */ /* 0x000fe20000000000 */
[----:B0-----:R-:W-:Y:S01]  /*2e5c0*/  FMUL R165, R190, 1.4426950216293334961 ;  /* 0x3fb8aa3bbea57820 */ /* 0x001fe20000400000 */
[----:B------:R-:W-:Y:S01]  /*2e5d0*/  FADD R188, R188, -R198 ;  /* 0x800000c6bcbc7221 */ /* 0x000fe20000000000 */
[----:B------:R-:W-:Y:S01]  /*2e5e0*/  F2FP.BF16.F32.PACK_AB R22, R41, R62 ;  /* 0x0000003e2916723e */ /* 0x000fe200000010ff */
[----:B------:R-:W-:Y:S01]  /*2e5f0*/  FADD R41, R170, R40 ;  /* 0x00000028aa297221 */ /* 0x000fe20000000000 */
[----:B--2---:R-:W-:-:S02]  /*2e600*/  FMUL R151, R189, 1.4426950216293334961 ;  /* 0x3fb8aa3bbd977820 */ /* 0x004fc40000400000 */
[----:B------:R-:W0:Y:S01]  /*2e610*/  MUFU.EX2 R165, R165 ;  /* 0x000000a500a57308 */ /* 0x000e220000000800 */
[----:B------:R-:W-:Y:S01]  /*2e620*/  FADD R187, R187, -R198 ;  /* 0x800000c6bbbb7221 */ /* 0x000fe20000000000 */
[----:B------:R-:W-:Y:S01]  /*2e630*/  FMUL R188, R188, 1.4426950216293334961 ;  /* 0x3fb8aa3bbcbc7820 */ /* 0x000fe20000400000 */
[----:B------:R-:W-:Y:S01]  /*2e640*/  F2FP.BF16.F32.PACK_AB R24, R44, R43 ;  /* 0x0000002b2c18723e */ /* 0x000fe200000010ff */
[----:B------:R2:W-:Y:S01]  /*2e650*/  STS.U16 [R69+UR4+0x34300], R150 ;  /* 0x0343009645007988 */ /* 0x0005e20008000404 */
[----:B------:R-:W-:-:S03]  /*2e660*/  FADD R43, R171, R41 ;  /* 0x00000029ab2b7221 */ /* 0x000fc60000000000 */
[----:B------:R-:W3:Y:S01]  /*2e670*/  MUFU.EX2 R151, R151 ;  /* 0x0000009700977308 */ /* 0x000ee20000000800 */
[----:B------:R0:W-:Y:S01]  /*2e680*/  STS.U16 [R69+UR4+0x33f00], R160 ;  /* 0x033f00a045007988 */ /* 0x0001e20008000404 */
[--C-:B------:R-:W-:Y:S01]  /*2e690*/  FADD R186, R186, -R198.reuse ;  /* 0x800000c6baba7221 */ /* 0x100fe20000000000 */
[----:B------:R-:W-:Y:S01]  /*2e6a0*/  FADD R44, R167, R43 ;  /* 0x0000002ba72c7221 */ /* 0x000fe20000000000 */
[----:B--2---:R-:W-:Y:S02]  /*2e6b0*/  FMUL R150, R187, 1.4426950216293334961 ;  /* 0x3fb8aa3bbb967820 */ /* 0x004fe40000400000 */
[----:B------:R-:W-:Y:S02]  /*2e6c0*/  FMUL R186, R186, 1.4426950216293334961 ;  /* 0x3fb8aa3bbaba7820 */ /* 0x000fe40000400000 */
[----:B0-----:R-:W0:Y:S01]  /*2e6d0*/  MUFU.EX2 R160, R188 ;  /* 0x000000bc00a07308 */ /* 0x001e220000000800 */
[----:B------:R-:W-:Y:S01]  /*2e6e0*/  FADD R185, R185, -R198 ;  /* 0x800000c6b9b97221 */ /* 0x000fe20000000000 */
[----:B------:R-:W-:Y:S01]  /*2e6f0*/  F2FP.BF16.F32.PACK_AB R25, R46, R45 ;  /* 0x0000002d2e19723e */ /* 0x000fe200000010ff */
[----:B-1----:R-:W-:Y:S01]  /*2e700*/  FADD R46, R168, R44 ;  /* 0x0000002ca82e7221 */ /* 0x002fe20000000000 */
[----:B------:R1:W-:Y:S04]  /*2e710*/  STS.U16 [R69+UR4+0x35700], R156 ;  /* 0x0357009c45007988 */ /* 0x0003e80008000404 */
[----:B------:R-:W2:Y:S01]  /*2e720*/  MUFU.EX2 R150, R150 ;  /* 0x0000009600967308 */ /* 0x000ea20000000800 */
[----:B------:R-:W-:Y:S01]  /*2e730*/  FMUL R185, R185, 1.4426950216293334961 ;  /* 0x3fb8aa3bb9b97820 */ /* 0x000fe20000400000 */
[----:B------:R-:W-:Y:S01]  /*2e740*/  FADD R184, R184, -R198 ;  /* 0x800000c6b8b87221 */ /* 0x000fe20000000000 */
[----:B------:R-:W-:Y:S01]  /*2e750*/  F2FP.BF16.F32.PACK_AB R26, R48, R47 ;  /* 0x0000002f301a723e */ /* 0x000fe200000010ff */
[----:B------:R-:W-:Y:S01]  /*2e760*/  FADD R47, R165, R46 ;  /* 0x0000002ea52f7221 */ /* 0x000fe20000000000 */
[----:B------:R0:W-:Y:S03]  /*2e770*/  STS.U16 [R69+UR4+0x36300], R154 ;  /* 0x0363009a45007988 */ /* 0x0001e60008000404 */
[----:B-1----:R-:W1:Y:S01]  /*2e780*/  MUFU.EX2 R156, R186 ;  /* 0x000000ba009c7308 */ /* 0x002e620000000800 */
[----:B------:R-:W-:Y:S01]  /*2e790*/  FMUL R184, R184, 1.4426950216293334961 ;  /* 0x3fb8aa3bb8b87820 */ /* 0x000fe20000400000 */
[--C-:B------:R-:W-:Y:S01]  /*2e7a0*/  FADD R183, R183, -R198.reuse ;  /* 0x800000c6b7b77221 */ /* 0x100fe20000000000 */
[----:B------:R-:W-:Y:S01]  /*2e7b0*/  F2FP.BF16.F32.PACK_AB R27, R50, R49 ;  /* 0x00000031321b723e */ /* 0x000fe200000010ff */
[----:B---3--:R-:W-:Y:S01]  /*2e7c0*/  FADD R49, R151, R47 ;  /* 0x0000002f97317221 */ /* 0x008fe20000000000 */
[----:B------:R-:W-:-:S03]  /*2e7d0*/  FADD R181, R181, -R198 ;  /* 0x800000c6b5b57221 */ /* 0x000fc60000000000 */
[----:B0-----:R-:W0:Y:S01]  /*2e7e0*/  MUFU.EX2 R154, R185 ;  /* 0x000000b9009a7308 */ /* 0x001e220000000800 */
[----:B------:R3:W-:Y:S01]  /*2e7f0*/  STS.U16 [R69+UR4+0x36f00], R152 ;  /* 0x036f009845007988 */ /* 0x0007e20008000404 */
[----:B------:R-:W-:Y:S01]  /*2e800*/  FMUL R183, R183, 1.4426950216293334961 ;  /* 0x3fb8aa3bb7b77820 */ /* 0x000fe20000400000 */
[----:B------:R-:W-:Y:S01]  /*2e810*/  FADD R182, R182, -R198 ;  /* 0x800000c6b6b67221 */ /* 0x000fe20000000000 */
[----:B------:R-:W-:Y:S01]  /*2e820*/  FADD R50, R160, R49 ;  /* 0x00000031a0327221 */ /* 0x000fe20000000000 */
[----:B------:R1:W-:Y:S01]  /*2e830*/  STS.U16 [R69+UR4+0x37700], R153 ;  /* 0x0377009945007988 */ /* 0x0003e20008000404 */
[----:B------:R-:W-:Y:S02]  /*2e840*/  F2FP.BF16.F32.PACK_AB R29, R54, R52 ;  /* 0x00000034361d723e */ /* 0x000fe400000010ff */
[----:B---3--:R-:W3:Y:S01]  /*2e850*/  MUFU.EX2 R152, R184 ;  /* 0x000000b800987308 */ /* 0x008ee20000000800 */
[----:B------:R0:W-:Y:S01]  /*2e860*/  STS.U16 [R69+UR4+0x36b00], R155 ;  /* 0x036b009b45007988 */ /* 0x0001e20008000404 */
[----:B-1----:R-:W-:Y:S01]  /*2e870*/  FMUL R153, R181, 1.4426950216293334961 ;  /* 0x3fb8aa3bb5997820 */ /* 0x002fe20000400000 */
[----:B--2---:R-:W-:-:S05]  /*2e880*/  FADD R52, R150, R50 ;  /* 0x0000003296347221 */ /* 0x004fca0000000000 */
[----:B------:R-:W1:Y:S01]  /*2e890*/  MUFU.EX2 R64, R183 ;  /* 0x000000b700407308 */ /* 0x000e620000000800 */
[----:B0-----:R-:W-:Y:S01]  /*2e8a0*/  FMUL R155, R182, 1.4426950216293334961 ;  /* 0x3fb8aa3bb69b7820 */ /* 0x001fe20000400000 */
[----:B------:R-:W-:Y:S01]  /*2e8b0*/  FADD R179, R179, -R198 ;  /* 0x800000c6b3b37221 */ /* 0x000fe20000000000 */
[----:B------:R-:W-:Y:S01]  /*2e8c0*/  FADD R54, R156, R52 ;  /* 0x000000349c367221 */ /* 0x000fe20000000000 */
[----:B------:R-:W-:-:S04]  /*2e8d0*/  FADD R180, R180, -R198 ;  /* 0x800000c6b4b47221 */ /* 0x000fc80000000000 */
[----:B------:R-:W0:Y:S01]  /*2e8e0*/  MUFU.EX2 R153, R153 ;  /* 0x0000009900997308 */ /* 0x000e220000000800 */
[----:B------:R-:W-:Y:S01]  /*2e8f0*/  FMUL R179, R179, 1.4426950216293334961 ;  /* 0x3fb8aa3bb3b37820 */ /* 0x000fe20000400000 */
[----:B------:R-:W-:Y:S01]  /*2e900*/  F2FP.BF16.F32.PACK_AB R30, R56, R55 ;  /* 0x00000037381e723e */ /* 0x000fe200000010ff */
[----:B------:R-:W-:Y:S01]  /*2e910*/  FADD R101, R101, -R198 ;  /* 0x800000c665657221 */ /* 0x000fe20000000000 */
[----:B------:R2:W-:Y:S01]  /*2e920*/  STS.U16 [R69+UR4+0x34f00], R80 ;  /* 0x034f005045007988 */ /* 0x0005e20008000404 */
[----:B------:R-:W-:-:S03]  /*2e930*/  FADD R56, R154, R54 ;  /* 0x000000369a387221 */ /* 0x000fc60000000000 */
[----:B------:R-:W0:Y:S01]  /*2e940*/  MUFU.EX2 R155, R155 ;  /* 0x0000009b009b7308 */ /* 0x000e220000000800 */
[--C-:B------:R-:W-:Y:S01]  /*2e950*/  FADD R177, R177, -R198.reuse ;  /* 0x800000c6b1b17221 */ /* 0x100fe20000000000 */
[----:B------:R-:W-:Y:S01]  /*2e960*/  F2FP.BF16.F32.PACK_AB R32, R81, R65 ;  /* 0x000000415120723e */ /* 0x000fe200000010ff */
[--C-:B------:R-:W-:Y:S01]  /*2e970*/  FADD R107, R107, -R198.reuse ;  /* 0x800000c66b6b7221 */ /* 0x100fe20000000000 */
[--C-:B------:R-:W-:Y:S01]  /*2e980*/  FADD R106, R106, -R198.reuse ;  /* 0x800000c66a6a7221 */ /* 0x100fe20000000000 */
[----:B--2---:R-:W-:Y:S01]  /*2e990*/  FMUL R80, R180, 1.4426950216293334961 ;  /* 0x3fb8aa3bb4507820 */ /* 0x004fe20000400000 */
[--C-:B------:R-:W-:Y:S02]  /*2e9a0*/  FADD R178, R178, -R198.reuse ;  /* 0x800000c6b2b27221 */ /* 0x100fe40000000000 */
[----:B------:R-:W2:Y:S01]  /*2e9b0*/  MUFU.EX2 R0, R179 ;  /* 0x000000b300007308 */ /* 0x000ea20000000800 */
[----:B------:R-:W-:Y:S01]  /*2e9c0*/  FADD R100, R100, -R198 ;  /* 0x800000c664647221 */ /* 0x000fe20000000000 */
[----:B------:R-:W-:Y:S01]  /*2e9d0*/  FMUL R81, R101, 1.4426950216293334961 ;  /* 0x3fb8aa3b65517820 */ /* 0x000fe20000400000 */
[----:B------:R0:W-:Y:S01]  /*2e9e0*/  STS.U16 [R69+UR4+0x36700], R82 ;  /* 0x0367005245007988 */ /* 0x0001e20008000404 */
[----:B---3--:R-:W-:Y:S01]  /*2e9f0*/  FADD R101, R152, R56 ;  /* 0x0000003898657221 */ /* 0x008fe20000000000 */
[--C-:B------:R-:W-:Y:S01]  /*2ea00*/  FADD R103, R103, -R198.reuse ;  /* 0x800000c667677221 */ /* 0x100fe20000000000 */
[--C-:B------:R-:W-:Y:S01]  /*2ea10*/  FADD R102, R102, -R198.reuse ;  /* 0x800000c666667221 */ /* 0x100fe20000000000 */
[--C-:B------:R-:W-:Y:S01]  /*2ea20*/  FADD R128, R128, -R198.reuse ;  /* 0x800000c680807221 */ /* 0x100fe20000000000 */
[--C-:B------:R-:W-:Y:S01]  /*2ea30*/  FADD R129, R129, -R198.reuse ;  /* 0x800000c681817221 */ /* 0x100fe20000000000 */
[--C-:B------:R-:W-:Y:S01]  /*2ea40*/  FADD R130, R130, -R198.reuse ;  /* 0x800000c682827221 */ /* 0x100fe20000000000 */
[----:B------:R-:W-:Y:S01]  /*2ea50*/  FADD R131, R131, -R198 ;  /* 0x800000c683837221 */ /* 0x000fe20000000000 */
[----:B------:R3:W-:Y:S01]  /*2ea60*/  STS.U16 [R69+UR4+0x33700], R83 ;  /* 0x0337005345007988 */ /* 0x0007e20008000404 */
[----:B0-----:R-:W-:Y:S01]  /*2ea70*/  FMUL R82, R177, 1.4426950216293334961 ;  /* 0x3fb8aa3bb1527820 */ /* 0x001fe20000400000 */
[----:B------:R-:W0:Y:S02]  /*2ea80*/  MUFU.EX2 R80, R80 ;  /* 0x0000005000507308 */ /* 0x000e240000000800 */
[----:B------:R2:W-:Y:S01]  /*2ea90*/  STS.U16 [R69+UR4+0x35b00], R85 ;  /* 0x035b005545007988 */ /* 0x0005e20008000404 */
[----:B------:R-:W-:Y:S01]  /*2eaa0*/  FMUL R100, R100, 1.4426950216293334961 ;  /* 0x3fb8aa3b64647820 */ /* 0x000fe20000400000 */
[----:B-1----:R-:W-:-:S02]  /*2eab0*/  FADD R101, R64, R101 ;  /* 0x0000006540657221 */ /* 0x002fc40000000000 */
[----:B------:R1:W-:Y:S01]  /*2eac0*/  STS.U16 [R69+UR4+0x37300], R84 ;  /* 0x0373005445007988 */ /* 0x0003e20008000404 */
[----:B---3--:R-:W-:Y:S01]  /*2ead0*/  FMUL R83, R107, 1.4426950216293334961 ;  /* 0x3fb8aa3b6b537820 */ /* 0x008fe20000400000 */
[----:B------:R-:W-:Y:S01]  /*2eae0*/  FMUL R103, R103, 1.4426950216293334961 ;  /* 0x3fb8aa3b67677820 */ /* 0x000fe20000400000 */
[----:B------:R-:W-:Y:S01]  /*2eaf0*/  FMUL R102, R102, 1.4426950216293334961 ;  /* 0x3fb8aa3b66667820 */ /* 0x000fe20000400000 */
[----:B--2---:R-:W-:Y:S01]  /*2eb00*/  FMUL R85, R178, 1.4426950216293334961 ;  /* 0x3fb8aa3bb2557820 */ /* 0x004fe20000400000 */
[----:B------:R-:W-:Y:S01]  /*2eb10*/  FMUL R128, R128, 1.4426950216293334961 ;  /* 0x3fb8aa3b80807820 */ /* 0x000fe20000400000 */
[----:B------:R-:W-:Y:S01]  /*2eb20*/  FMUL R129, R129, 1.4426950216293334961 ;  /* 0x3fb8aa3b81817820 */ /* 0x000fe20000400000 */
[----:B-1----:R-:W-:Y:S01]  /*2eb30*/  FMUL R84, R106, 1.4426950216293334961 ;  /* 0x3fb8aa3b6a547820 */ /* 0x002fe20000400000 */
[----:B------:R-:W-:Y:S01]  /*2eb40*/  FMUL R130, R130, 1.4426950216293334961 ;  /* 0x3fb8aa3b82827820 */ /* 0x000fe20000400000 */
[----:B------:R-:W-:Y:S01]  /*2eb50*/  FMUL R131, R131, 1.4426950216293334961 ;  /* 0x3fb8aa3b83837820 */ /* 0x000fe20000400000 */
[----:B------:R-:W1:Y:S01]  /*2eb60*/  MUFU.EX2 R82, R82 ;  /* 0x0000005200527308 */ /* 0x000e620000000800 */
[----:B------:R-:W-:Y:S01]  /*2eb70*/  FADD R101, R153, R101 ;  /* 0x0000006599657221 */ /* 0x000fe20000000000 */
[----:B------:R-:W-:-:S02]  /*2eb80*/  F2FP.BF16.F32.PACK_AB R48, R60, R59 ;  /* 0x0000003b3c30723e */ /* 0x000fc400000010ff */
[C---:B------:R-:W-:Y:S01]  /*2eb90*/  F2FP.BF16.F32.PACK_AB R60, R155.reuse, R153 ;  /* 0x000000999b3c723e */ /* 0x040fe200000010ff */
[----:B------:R-:W-:-:S03]  /*2eba0*/  FADD R155, R155, R101 ;  /* 0x000000659b9b7221 */ /* 0x000fc60000000000 */
[----:B------:R-:W2:Y:S01]  /*2ebb0*/  MUFU.EX2 R83, R83 ;  /* 0x0000005300537308 */ /* 0x000ea20000000800 */
[----:B------:R-:W-:-:S07]  /*2ebc0*/  FADD R155, R0, R155 ;  /* 0x0000009b009b7221 */ /* 0x000fce0000000000 */
[----:B------:R-:W-:Y:S08]  /*2ebd0*/  MUFU.EX2 R84, R84 ;  /* 0x0000005400547308 */ /* 0x000ff00000000800 */
[----:B------:R-:W3:Y:S08]  /*2ebe0*/  MUFU.EX2 R85, R85 ;  /* 0x0000005500557308 */ /* 0x000ef00000000800 */
[----:B------:R-:W-:Y:S08]  /*2ebf0*/  MUFU.EX2 R100, R100 ;  /* 0x0000006400647308 */ /* 0x000ff00000000800 */
[----:B------:R-:W0:Y:S08]  /*2ec00*/  MUFU.EX2 R81, R81 ;  /* 0x0000005100517308 */ /* 0x000e300000000800 */
[----:B------:R-:W-:Y:S08]  /*2ec10*/  MUFU.EX2 R210, R103 ;  /* 0x0000006700d27308 */ /* 0x000ff00000000800 */
[----:B------:R0:W0:Y:S08]  /*2ec20*/  MUFU.EX2 R215, R102 ;  /* 0x0000006600d77308 */ /* 0x0000300000000800 */
[----:B------:R-:W-:Y:S08]  /*2ec30*/  MUFU.EX2 R214, R128 ;  /* 0x0000008000d67308 */ /* 0x000ff00000000800 */
[----:B------:R-:W0:Y:S08]  /*2ec40*/  MUFU.EX2 R213, R129 ;  /* 0x0000008100d57308 */ /* 0x000e300000000800 */
[----:B------:R-:W-:Y:S08]  /*2ec50*/  MUFU.EX2 R212, R130 ;  /* 0x0000008200d47308 */ /* 0x000ff00000000800 */
[----:B------:R-:W2:Y:S01]  /*2ec60*/  MUFU.EX2 R211, R131 ;  /* 0x0000008300d37308 */ /* 0x000ea20000000800 */
[----:B0-----:R-:W-:Y:S01]  /*2ec70*/  FADD R155, R80, R155 ;  /* 0x0000009b509b7221 */ /* 0x001fe20000000000 */
[----:B------:R-:W-:-:S02]  /*2ec80*/  F2FP.BF16.F32.PACK_AB R28, R53, R51 ;  /* 0x00000033351c723e */ /* 0x000fc400000010ff */
[----:B------:R-:W-:Y:S01]  /*2ec90*/  F2FP.BF16.F32.PACK_AB R31, R58, R57 ;  /* 0x000000393a1f723e */ /* 0x000fe200000010ff */
[----:B-1----:R-:W-:Y:S01]  /*2eca0*/  FADD R155, R82, R155 ;  /* 0x0000009b529b7221 */ /* 0x002fe20000000000 */
[----:B------:R-:W-:Y:S02]  /*2ecb0*/  F2FP.BF16.F32.PACK_AB R46, R115, R67 ;  /* 0x00000043732e723e */ /* 0x000fe400000010ff */
[----:B------:R-:W-:Y:S02]  /*2ecc0*/  F2FP.BF16.F32.PACK_AB R47, R66, R63 ;  /* 0x0000003f422f723e */ /* 0x000fe400000010ff */
[----:B------:R-:W-:Y:S02]  /*2ecd0*/  F2FP.BF16.F32.PACK_AB R59, R64, R152 ;  /* 0x00000098403b723e */ /* 0x000fe400000010ff */
[----:B------:R-:W-:Y:S02]  /*2ece0*/  LOP3.LUT R102, R61, 0x70, RZ, 0x3c, !PT ;  /* 0x000000703d667812 */ /* 0x000fe400078e3cff */
        /* <DEDUP_REMOVED lines=24> */
[----:B--2---:R-:W-:-:S02]  /*2ee70*/  F2FP.BF16.F32.PACK_AB R62, R83, R82 ;  /* 0x00000052533e723e */ /* 0x004fc400000010ff */
[----:B---3--:R-:W-:Y:S02]  /*2ee80*/  F2FP.BF16.F32.PACK_AB R63, R85, R84 ;  /* 0x00000054553f723e */ /* 0x008fe400000010ff */
[----:B------:R-:W-:Y:S02]  /*2ee90*/  F2FP.BF16.F32.PACK_AB R64, R81, R100 ;  /* 0x000000645140723e */ /* 0x000fe400000010ff */
[----:B------:R-:W-:Y:S02]  /*2eea0*/  F2FP.BF16.F32.PACK_AB R65, R215, R210 ;  /* 0x000000d2d741723e */ /* 0x000fe400000010ff */
[----:B------:R-:W-:Y:S02]  /*2eeb0*/  F2FP.BF16.F32.PACK_AB R66, R213, R214 ;  /* 0x000000d6d542723e */ /* 0x000fe400000010ff */
[----:B------:R-:W-:Y:S01]  /*2eec0*/  F2FP.BF16.F32.PACK_AB R67, R211, R212 ;  /* 0x000000d4d343723e */ /* 0x000fe200000010ff */
[----:B------:R-:W-:Y:S01]  /*2eed0*/  FADD R155, R83, R155 ;  /* 0x0000009b539b7221 */ /* 0x000fe20000000000 */
        /* <DEDUP_REMOVED lines=10> */
[----:B------:R-:W-:-:S03]  /*2ef80*/  FADD R80, R84, R155 ;  /* 0x0000009b54507221 */ /* 0x000fc60000000000 */
[----:B------:R-:W-:Y:S01]  /*2ef90*/  STS.U16 [R102+UR4+0x30380], R68 ;  /* 0x0303804466007988 */ /* 0x000fe20008000404 */
[----:B------:R0:W-:Y:S03]  /*2efa0*/  STTM.x64 tmem[UR6+0x180], R4 ;  /* 0x00018004000079ed */ /* 0x0001e60008340006 */
        /* <DEDUP_REMOVED lines=30> */
[----:B------:R2:W-:Y:S01]  /*2f190*/  STS.U16 [R102+UR4+0x37f80], R114 ;  /* 0x037f807266007988 */ /* 0x0005e20008000404 */
[----:B------:R-:W3:Y:S02]  /*2f1a0*/  FENCE.VIEW.ASYNC.T ;  /* 0x00000000000073c6 */ /* 0x000ee40000000200 */
[----:B---3--:R-:W-:Y:S06]  /*2f1b0*/  BAR.SYNC.DEFER_BLOCKING 0x0 ;  /* 0x0000000000007b1d */ /* 0x008fec0000010000 */
[----:B-1----:R-:W-:Y:S01]  /*2f1c0*/  LDTM.x64 R16, tmem[UR6] ;  /* 0x00000006001079ee */ /* 0x002fe20008340000 */
[----:B--2---:R-:W1:Y:S01]  /*2f1d0*/  LDTM.x64 R104, tmem[UR6+0x40] ;  /* 0x00004006006879ee */ /* 0x004e620008340000 */
[----:B0-----:R-:W-:-:S04]  /*2f1e0*/  FADD R4, -R198, R3 ;  /* 0x00000003c6047221 */ /* 0x001fc80000000100 */
[----:B------:R-:W-:-:S06]  /*2f1f0*/  FMUL R0, R4, 1.4426950216293334961 ;  /* 0x3fb8aa3b04007820 */ /* 0x000fcc0000400000 */
[----:B------:R-:W0:Y:S01]  /*2f200*/  MUFU.EX2 R0, R0 ;  /* 0x0000000000007308 */ /* 0x000e220000000800 */
[----:B-1----:R-:W-:Y:S02]  /*2f210*/  MOV R197, R132 ;  /* 0x0000008400c57202 */ /* 0x002fe40000000f00 */
[----:B------:R-:W-:Y:S02]  /*2f220*/  MOV R196, R133 ;  /* 0x0000008500c47202 */ /* 0x000fe40000000f00 */
[----:B------:R-:W-:Y:S02]  /*2f230*/  MOV R204, R134 ;  /* 0x0000008600cc7202 */ /* 0x000fe40000000f00 */
[----:B------:R-:W-:Y:S02]  /*2f240*/  MOV R205, R135 ;  /* 0x0000008700cd7202 */ /* 0x000fe40000000f00 */
[----:B------:R-:W-:Y:S02]  /*2f250*/  MOV R199, R136 ;  /* 0x0000008800c77202 */ /* 0x000fe40000000f00 */
[----:B------:R-:W-:-:S02]  /*2f260*/  MOV R207, R137 ;  /* 0x0000008900cf7202 */ /* 0x000fc40000000f00 */
[----:B------:R-:W-:Y:S02]  /*2f270*/  MOV R203, R138 ;  /* 0x0000008a00cb7202 */ /* 0x000fe40000000f00 */
        /* <DEDUP_REMOVED lines=29> */
[----:B------:R-:W1:Y:S01]  /*2f450*/  LDTM.x64 R132, tmem[UR6+0x80] ;  /* 0x00008006008479ee */ /* 0x000e620008340000 */
[----:B------:R2:W-:Y:S01]  /*2f460*/  STL.64 [R1+0x100], R116 ;  /* 0x0001007401007387 */ /* 0x0005e20000100a00 */
[----:B------:R-:W-:-:S03]  /*2f470*/  FADD R80, R85, R80 ;  /* 0x0000005055507221 */ /* 0x000fc60000000000 */
[----:B------:R3:W-:Y:S04]  /*2f480*/  STL.64 [R1+0x108], R118 ;  /* 0x0001087601007387 */ /* 0x0007e80000100a00 */
[----:B------:R4:W-:Y:S01]  /*2f490*/  STL.64 [R1+0x110], R120 ;  /* 0x0001107801007387 */ /* 0x0009e20000100a00 */
[----:B0-----:R-:W-:-:S03]  /*2f4a0*/  FMUL R65, R0, R65 ;  /* 0x0000004100417220 */ /* 0x001fc60000400000 */
[----:B------:R0:W-:Y:S01]  /*2f4b0*/  STL.64 [R1+0x118], R122 ;  /* 0x0001187a01007387 */ /* 0x0001e20000100a00 */
[----:B------:R-:W-:-:S03]  /*2f4c0*/  FMUL R16, R0, R16 ;  /* 0x0000001000107220 */ /* 0x000fc60000400000 */
[----:B------:R0:W-:Y:S01]  /*2f4d0*/  STL.64 [R1+0x120], R124 ;  /* 0x0001207c01007387 */ /* 0x0001e20000100a00 */
[----:B------:R-:W-:Y:S01]  /*2f4e0*/  FMUL R17, R0, R17 ;  /* 0x0000001100117220 */ /* 0x000fe20000400000 */
[----:B------:R-:W-:Y:S02]  /*2f4f0*/  FADD R80, R100, R80 ;  /* 0x0000005064507221 */ /* 0x000fe40000000000 */
[----:B------:R0:W-:Y:S01]  /*2f500*/  STL.64 [R1+0x128], R126 ;  /* 0x0001287e01007387 */ /* 0x0001e20000100a00 */
        /* <DEDUP_REMOVED lines=44> */
[----:B------:R-:W-:Y:S01]  /*2f7d0*/  MOV R4, R104 ;  /* 0x0000006800047202 */ /* 0x000fe20000000f00 */
[----:B------:R0:W-:Y:S01]  /*2f7e0*/  STL [R1+0x138], R130 ;  /* 0x0001388201007387 */ /* 0x0001e20000100800 */
[----:B------:R-:W-:Y:S01]  /*2f7f0*/  MOV R5, R105 ;  /* 0x0000006900057202 */ /* 0x000fe20000000f00 */
[C---:B------:R-:W-:Y:S01]  /*2f800*/  FMUL R61, R0.reuse, R61 ;  /* 0x0000003d003d7220 */ /* 0x040fe20000400000 */
        /* <DEDUP_REMOVED lines=22> */
[C---:B------:R-:W-:Y:S01]  /*2f970*/  FMUL R74, R0.reuse, R74 ;  /* 0x0000004a004a7220 */ /* 0x040fe20000400000 */
[C---:B------:R-:W-:Y:S01]  /*2f980*/  FMUL R75, R0.reuse, R75 ;  /* 0x0000004b004b7220 */ /* 0x040fe20000400000 */
[C---:B------:R-:W-:Y:S01]  /*2f990*/  FMUL R76, R0.reuse, R76 ;  /* 0x0000004c004c7220 */ /* 0x040fe20000400000 */
[C---:B------:R-:W-:Y:S01]  /*2f9a0*/  FMUL R77, R0.reuse, R77 ;  /* 0x0000004d004d7220 */ /* 0x040fe20000400000 */
[C---:B------:R-:W-:Y:S01]  /*2f9b0*/  FMUL R78, R0.reuse, R78 ;  /* 0x0000004e004e7220 */ /* 0x040fe20000400000 */
[----:B------:R-:W-:Y:S01]  /*2f9c0*/  FMUL R79, R0, R79 ;  /* 0x0000004f004f7220 */ /* 0x000fe20000400000 */
[----:B-1----:R-:W-:-:S02]  /*2f9d0*/  MOV R229, R132 ;  /* 0x0000008400e57202 */ /* 0x002fc40000000f00 */
        /* <DEDUP_REMOVED lines=47> */
[----:B--2---:R-:W-:-:S02]  /*2fcd0*/  MOV R116, R180 ;  /* 0x000000b400747202 */ /* 0x004fc40000000f00 */
[----:B------:R-:W-:Y:S02]  /*2fce0*/  MOV R117, R181 ;  /* 0x000000b500757202 */ /* 0x000fe40000000f00 */
[----:B---3--:R-:W-:Y:S02]  /*2fcf0*/  MOV R118, R182 ;  /* 0x000000b600767202 */ /* 0x008fe40000000f00 */
[----:B------:R-:W-:Y:S02]  /*2fd00*/  MOV R119, R183 ;  /* 0x000000b700777202 */ /* 0x000fe40000000f00 */
[----:B----4-:R-:W-:Y:S02]  /*2fd10*/  MOV R120, R184 ;  /* 0x000000b800787202 */ /* 0x010fe40000000f00 */
[----:B------:R-:W-:Y:S02]  /*2fd20*/  MOV R121, R185 ;  /* 0x000000b900797202 */ /* 0x000fe40000000f00 */
[----:B0-----:R-:W-:-:S02]  /*2fd30*/  MOV R122, R186 ;  /* 0x000000ba007a7202 */ /* 0x001fc40000000f00 */
        /* <DEDUP_REMOVED lines=9> */
[----:B------:R-:W0:Y:S01]  /*2fdd0*/  LDTM.x64 R132, tmem[UR6+0xc0] ;  /* 0x0000c006008479ee */ /* 0x000e220008340000 */
[----:B------:R-:W-:Y:S01]  /*2fde0*/  NOP ;  /* 0x0000000000007918 */ /* 0x000fe20000000000 */
[----:B0-----:R0:W-:Y:S02]  /*2fdf0*/  STTM.x64 tmem[UR6], R16 ;  /* 0x00000010000079ed */ /* 0x0011e40008340006 */
[----:B0-----:R-:W2:Y:S04]  /*2fe00*/  LDL.LU R65, [R1+0x100] ;  /* 0x0001000001417983 */ /* 0x001ea80000300800 */
        /* <DEDUP_REMOVED lines=14> */
[C---:B------:R-:W-:Y:S01]  /*2fef0*/  FMUL R31, R0.reuse, R206 ;  /* 0x000000ce001f7220 */ /* 0x040fe20000400000 */
[C---:B------:R-:W-:Y:S01]  /*2ff00*/  FMUL R32, R0.reuse, R197 ;  /* 0x000000c500207220 */ /* 0x040fe20000400000 */
[C---:B------:R-:W-:Y:S01]  /*2ff10*/  FMUL R33, R0.reuse, R196 ;  /* 0x000000c400217220 */ /* 0x040fe20000400000 */
[----:B------:R0:W5:Y:S01]  /*2ff20*/  LDL.LU R206, [R1+0x108c] ;  /* 0x00108c0001ce7983 */ /* 0x0001620000300800 */
[C---:B------:R-:W-:Y:S01]  /*2ff30*/  FMUL R34, R0.reuse, R204 ;  /* 0x000000cc00227220 */ /* 0x040fe20000400000 */
[----:B------:R-:W-:-:S02]  /*2ff40*/  FMUL R35, R0, R205 ;  /* 0x000000cd00237220 */ /* 0x000fc40000400000 */
[----:B------:R0:W5:Y:S01]  /*2ff50*/  LDL.LU R197, [R1+0x1088] ;  /* 0x0010880001c57983 */ /* 0x0001620000300800 */
[----:B------:R-:W-:-:S03]  /*2ff60*/  FMUL R36, R0, R199 ;  /* 0x000000c700247220 */ /* 0x000fc60000400000 */
        /* <DEDUP_REMOVED lines=11> */
[C---:B------:R-:W-:Y:S01]  /*30020*/  FMUL R42, R0.reuse, R3 ;  /* 0x00000003002a7220 */ /* 0x040fe20000400000 */
[----:B------:R-:W-:Y:S02]  /*30030*/  FADD R80, R81, R80 ;  /* 0x0000005051507221 */ /* 0x000fe40000000000 */
[----:B------:R0:W5:Y:S01]  /*30040*/  LDL.LU R202, [R1+0x106c] ;  /* 0x00106c0001ca7983 */ /* 0x0001620000300800 */
[----:B------:R-:W-:-:S03]  /*30050*/  FMUL R81, R0, R216 ;  /* 0x000000d800517220 */ /* 0x000fc60000400000 */
[----:B------:R0:W5:Y:S04]  /*30060*/  LDL.LU R201, [R1+0x1068] ;  /* 0x0010680001c97983 */ /* 0x0001680000300800 */
[----:B------:R0:W5:Y:S04]  /*30070*/  LDL.LU R200, [R1+0x1064] ;  /* 0x0010640001c87983 */ /* 0x0001680000300800 */
[----:B------:R0:W5:Y:S04]  /*30080*/  LDL.LU R3, [R1+0x1060] ;  /* 0x0010600001037983 */ /* 0x0001680000300800 */
[----:B------:R-:W4:Y:S01]  /*30090*/  LDL R216, [R1+0x140] ;  /* 0x0001400001d87983 */ /* 0x000f220000100800 */
        /* <DEDUP_REMOVED lines=34> */
[----:B------:R-:W-:Y:S01]  /*302c0*/  FADD R210, R210, R80 ;  /* 0x00000050d2d27221 */ /* 0x000fe20000000000 */
        /* <DEDUP_REMOVED lines=51> */
[C---:B--2---:R-:W-:Y:S01]  /*30600*/  FMUL R16, R0.reuse, R65 ;  /* 0x0000004100107220 */ /* 0x044fe20000400000 */
[C---:B------:R-:W-:Y:S01]  /*30610*/  FMUL R65, R0.reuse, R232 ;  /* 0x000000e800417220 */ /* 0x040fe20000400000 */
        /* <DEDUP_REMOVED lines=19> */
[----:B------:R1:W-:Y:S01]  /*30750*/  STTM.x64 tmem[UR6+0x40], R4 ;  /* 0x00004004000079ed */ /* 0x0003e20008340006 */
        /* <DEDUP_REMOVED lines=8> */
[----:B------:R-:W-:-:S04]  /*307e0*/  FMUL R79, R0, R218 ;  /* 0x000000da004f7220 */ /* 0x000fc80000400000 */
[----:B------:R-:W-:Y:S01]  /*307f0*/  STTM.x64 tmem[UR6+0x80], R68 ;  /* 0x00008044000079ed */ /* 0x000fe20008340006 */
[C---:B-1----:R-:W-:Y:S01]  /*30800*/  FMUL R6, R0.reuse, R134 ;  /* 0x0000008600067220 */ /* 0x042fe20000400000 */
        /* <DEDUP_REMOVED lines=63> */
[----:B------:R1:W-:Y:S01]  /*30c00*/  STTM.x64 tmem[UR6+0xc0], R4 ;  /* 0x0000c004000079ed */ /* 0x0003e20008340006 */
[----:B------:R-:W2:Y:S02]  /*30c10*/  FENCE.VIEW.ASYNC.T ;  /* 0x00000000000073c6 */ /* 0x000ea40000000200 */
[----:B--2---:R-:W-:Y:S06]  /*30c20*/  BAR.SYNC.DEFER_BLOCKING 0x0 ;  /* 0x0000000000007b1d */ /* 0x004fec0000010000 */
[----:B------:R-:W2:Y:S01]  /*30c30*/  S2R R208, SR_CTAID.X ;  /* 0x0000000000d07919 */ /* 0x000ea20000002500 */
[----:B------:R-:W3:Y:S01]  /*30c40*/  S2R R209, SR_TID.X ;  /* 0x0000000000d17919 */ /* 0x000ee20000002100 */
[----:B------:R-:W-:Y:S01]  /*30c50*/  FADD R210, R215, R210 ;  /* 0x000000d2d7d27221 */ /* 0x000fe20000000000 */
[----:B------:R4:W-:Y:S06]  /*30c60*/  MEMBAR.ALL.CTA ;  /* 0x0000000000007992 */ /* 0x0009ec0000008000 */
[----:B----4-:R-:W4:Y:S04]  /*30c70*/  FENCE.VIEW.ASYNC.S ;  /* 0x00000000000073c6 */ /* 0x010f280000000000 */
[----:B-1----:R0:W5:Y:S01]  /*30c80*/  LDL.LU R6, [R1+0x148] ;  /* 0x0001480001067983 */ /* 0x0021620000300800 */
[----:B------:R-:W-:Y:S01]  /*30c90*/  FADD R210, R214, R210 ;  /* 0x000000d2d6d27221 */ /* 0x000fe20000000000 */
[----:B------:R-:W-:-:S03]  /*30ca0*/  LEA R4, R216, UR4, 0x3 ;  /* 0x00000004d8047c11 */ /* 0x000fc6000f8e18ff */
[----:B------:R-:W-:Y:S01]  /*30cb0*/  FADD R210, R213, R210 ;  /* 0x000000d2d5d27221 */ /* 0x000fe20000000000 */
[----:B------:R-:W-:-:S03]  /*30cc0*/  IADD3 R4, PT, PT, R4, 0x40000, RZ ;  /* 0x0004000004047810 */ /* 0x000fc60007ffe0ff */
[----:B------:R-:W-:Y:S01]  /*30cd0*/  FADD R210, R212, R210 ;  /* 0x000000d2d4d27221 */ /* 0x000fe20000000000 */
[----:B------:R-:W-:Y:S02]  /*30ce0*/  R2UR UR7, R4 ;  /* 0x00000000040772ca */ /* 0x000fe400000e0000 */
[----:B--2---:R-:W-:Y:S01]  /*30cf0*/  SHF.L.U32 R208, R208, 0x7, RZ ;  /* 0x00000007d0d07819 */ /* 0x004fe200000006ff */
[----:B------:R-:W-:Y:S01]  /*30d00*/  FADD R211, R211, R210 ;  /* 0x000000d2d3d37221 */ /* 0x000fe20000000000 */
[----:B----4-:R-:W-:Y:S06]  /*30d10*/  BAR.SYNC.DEFER_BLOCKING 0x0 ;  /* 0x0000000000007b1d */ /* 0x010fec0000010000 */
[----:B0--3--:R-:W-:Y:S05]  /*30d20*/  @P3 BRA `(.L_x_17) ;  /* 0x00000004003c3947 */ /* 0x009fea0003800000 */
[----:B------:R-:W2:Y:S04]  /*30d30*/  LDL R217, [R1+0x14c] ;  /* 0x00014c0001d97983 */ /* 0x000ea80000100800 */
[----:B------:R-:W3:Y:S04]  /*30d40*/  LDL.64 R228, [R1+0x978] ;  /* 0x0009780001e47983 */ /* 0x000ee80000100a00 */
[----:B------:R-:W4:Y:S04]  /*30d50*/  LDL.64 R226, [R1+0x970] ;  /* 0x0009700001e27983 */ /* 0x000f280000100a00 */
[----:B------:R-:W3:Y:S04]  /*30d60*/  LDL.64 R224, [R1+0x968] ;  /* 0x0009680001e07983 */ /* 0x000ee80000100a00 */
[----:B------:R-:W3:Y:S04]  /*30d70*/  LDL.64 R222, [R1+0x960] ;  /* 0x0009600001de7983 */ /* 0x000ee80000100a00 */
[----:B------:R-:W4:Y:S04]  /*30d80*/  LDL.64 R220, [R1+0x958] ;  /* 0x0009580001dc7983 */ /* 0x000f280000100a00 */
[----:B------:R-:W4:Y:S01]  /*30d90*/  LDL.64 R218, [R1+0x950] ;  /* 0x0009500001da7983 */ /* 0x000f220000100a00 */
[----:B------:R-:W-:-:S13]  /*30da0*/  ELECT P0, URZ, PT ;  /* 0x0000000000ff782f */ /* 0x000fda0003800000 */
[----:B------:R-:W-:-:S04]  /*30db0*/  @P0 MOV R5, 0x40004040 ;  /* 0x4000404000050802 */ /* 0x000fc80000000f00 */
[----:B------:R-:W-:Y:S01]  /*30dc0*/  @P0 R2UR UR71, R5 ;  /* 0x00000000054702ca */ /* 0x000fe200000e0000 */
[----:B------:R-:W-:Y:S01]  /*30dd0*/  UMOV UR72, 0x0 ;  /* 0x0000000000487882 */ /* 0x000fe20000000000 */
[----:B------:R-:W-:Y:S01]  /*30de0*/  UMOV UR73, 0x8400490 ;  /* 0x0840049000497882 */ /* 0x000fe20000000000 */
[----:B------:R-:W-:Y:S02]  /*30df0*/  MOV.SPILL R7, UR21 ;  /* 0x0000001500077c02 */ /* 0x000fe40009000f00 */
[----:B------:R-:W-:Y:S02]  /*30e00*/  MOV.SPILL R8, UR20 ;  /* 0x0000001400087c02 */ /* 0x000fe40009000f00 */
[----:B------:R-:W-:Y:S02]  /*30e10*/  MOV.SPILL R9, UR19 ;  /* 0x0000001300097c02 */ /* 0x000fe40009000f00 */
[----:B------:R-:W-:Y:S02]  /*30e20*/  MOV.SPILL R10, UR18 ;  /* 0x00000012000a7c02 */ /* 0x000fe40009000f00 */
[----:B------:R-:W-:-:S02]  /*30e30*/  MOV.SPILL R11, UR17 ;  /* 0x00000011000b7c02 */ /* 0x000fc40009000f00 */
[----:B------:R-:W-:Y:S02]  /*30e40*/  MOV.SPILL R12, UR16 ;  /* 0x00000010000c7c02 */ /* 0x000fe40009000f00 */
[----:B------:R-:W-:Y:S02]  /*30e50*/  MOV.SPILL R13, UR15 ;  /* 0x0000000f000d7c02 */ /* 0x000fe40009000f00 */
[----:B------:R-:W-:Y:S01]  /*30e60*/  MOV.SPILL R14, UR14 ;  /* 0x0000000e000e7c02 */ /* 0x000fe20009000f00 */
[----:B------:R-:W-:Y:S01]  /*30e70*/  HFMA2 R5, -RZ, RZ, 0, 0 ;  /* 0x00000000ff057431 */ /* 0x000fe200000001ff */
[----:B------:R-:W-:Y:S02]  /*30e80*/  MOV.SPILL R15, UR11 ;  /* 0x0000000b000f7c02 */ /* 0x000fe40009000f00 */
[----:B------:R-:W-:Y:S02]  /*30e90*/  MOV.SPILL R16, UR10 ;  /* 0x0000000a00107c02 */ /* 0x000fe40009000f00 */
[----:B------:R-:W-:-:S02]  /*30ea0*/  MOV.SPILL R17, UR9 ;  /* 0x0000000900117c02 */ /* 0x000fc40009000f00 */
[----:B------:R-:W-:Y:S02]  /*30eb0*/  MOV.SPILL R18, UR8 ;  /* 0x0000000800127c02 */ /* 0x000fe40009000f00 */
[----:B--2---:R-:W-:-:S13]  /*30ec0*/  R2UR UR70, R217 ;  /* 0x00000000d94672ca */ /* 0x004fda00000e0000 */
[----:B------:R-:W-:-:S04]  /*30ed0*/  MOV R4, UR70 ;  /* 0x0000004600047c02 */ /* 0x000fc80008000f00 */
[----:B------:R-:W-:Y:S02]  /*30ee0*/  @P0 R2UR UR70, R4 ;  /* 0x00000000044602ca */ /* 0x000fe400000e0000 */
[----:B---3--:R-:W-:Y:S02]  /*30ef0*/  R2UR UR20, R228 ;  /* 0x00000000e41472ca */ /* 0x008fe400000e0000 */
[----:B------:R-:W-:-:S09]  /*30f00*/  R2UR UR21, R229 ;  /* 0x00000000e51572ca */ /* 0x000fd200000e0000 */
[----:B------:R0:W-:Y:S02]  /*30f10*/  UTCHMMA tmem[UR75], gdesc[UR70], tmem[UR5], tmem[UR72], idesc[UR73], UPT ;  /* 0x00ff48464b0079ea */ /* 0x0001e4000b800005 */
[----:B0-----:R-:W-:Y:S01]  /*30f20*/  UIADD3 UR72, UPT, UPT, UR5, 0x188, URZ ;  /* 0x0000018805487890 */ /* 0x001fe2000fffe0ff */
[----:B------:R-:W-:Y:S01]  /*30f30*/  UMOV UR70, 0x0 ;  /* 0x0000000000467882 */ /* 0x000fe20000000000 */
[----:B------:R-:W-:-:S07]  /*30f40*/  UMOV UR71, 0x8400490 ;  /* 0x0840049000477882 */ /* 0x000fce0000000000 */
[----:B------:R0:W-:Y:S01]  /*30f50*/  UTCHMMA tmem[UR72], gdesc[UR12], tmem[UR5], tmem[UR70], idesc[UR71], UPT ;  /* 0x00ff460c480079ea */ /* 0x0001e2000b800005 */
[----:B----4-:R-:W-:Y:S02]  /*30f60*/  R2UR UR18, R226 ;  /* 0x00000000e21272ca */ /* 0x010fe400000e0000 */
[----:B------:R-:W-:Y:S01]  /*30f70*/  R2UR UR19, R227 ;  /* 0x00000000e31372ca */ /* 0x000fe200000e0000 */
[----:B0-----:R-:W-:Y:S01]  /*30f80*/  UIADD3 UR70, UPT, UPT, UR5, 0x190, URZ ;  /* 0x0000019005467890 */ /* 0x001fe2000fffe0ff */
[----:B------:R-:W-:-:S08]  /*30f90*/  UMOV UR72, 0x0 ;  /* 0x0000000000487882 */ /* 0x000fd00000000000 */
[----:B------:R0:W-:Y:S01]  /*30fa0*/  UTCHMMA tmem[UR70], gdesc[UR20], tmem[UR5], tmem[UR72], idesc[UR73], UPT ;  /* 0x00ff4814460079ea */ /* 0x0001e2000b800005 */
[----:B------:R-:W-:Y:S02]  /*30fb0*/  R2UR UR16, R224 ;  /* 0x00000000e01072ca */ /* 0x000fe400000e0000 */
        /* <DEDUP_REMOVED lines=12> */
[----:B------:R-:W-:Y:S01]  /*31080*/  UMOV UR71, 0x8400490 ;  /* 0x0840049000477882 */ /* 0x000fe20000000000 */
[----:B------:R-:W-:-:S07]  /*31090*/  MOV R4, UR7 ;  /* 0x0000000700047c02 */ /* 0x000fce0008000f00 */
[----:B------:R0:W-:Y:S01]  /*310a0*/  UTCHMMA tmem[UR72], gdesc[UR14], tmem[UR5], tmem[UR70], idesc[UR71], UPT ;  /* 0x00ff460e480079ea */ /* 0x0001e2000b800005 */
[----:B------:R-:W-:Y:S01]  /*310b0*/  @P0 MOV R4, R4 ;  /* 0x0000000400040202 */ /* 0x000fe20000000f00 */
[----:B0-----:R-:W-:Y:S01]  /*310c0*/  UIADD3 UR70, UPT, UPT, UR5, 0x1b0, URZ ;  /* 0x000001b005467890 */ /* 0x001fe2000fffe0ff */
[----:B------:R-:W-:Y:S01]  /*310d0*/  UMOV UR72, 0x0 ;  /* 0x0000000000487882 */ /* 0x000fe20000000000 */
[----:B------:R-:W-:Y:S02]  /*310e0*/  R2UR UR8, R218 ;  /* 0x00000000da0872ca */ /* 0x000fe400000e0000 */
[----:B------:R-:W-:-:S05]  /*310f0*/  R2UR UR9, R219 ;  /* 0x00000000db0972ca */ /* 0x000fca00000e0000 */
[----:B------:R0:W-:Y:S02]  /*31100*/  UTCHMMA tmem[UR70], gdesc[UR10], tmem[UR5], tmem[UR72], idesc[UR73], UPT ;  /* 0x00ff480a460079ea */ /* 0x0001e4000b800005 */
[----:B0-----:R-:W-:Y:S01]  /*31110*/  @P0 R2UR UR73, R4 ;  /* 0x00000000044902ca */ /* 0x001fe200000e0000 */
[----:B------:R-:W-:Y:S01]  /*31120*/  UIADD3 UR72, UPT, UPT, UR5, 0x1b8, URZ ;  /* 0x000001b805487890 */ /* 0x000fe2000fffe0ff */
[----:B------:R-:W-:-:S08]  /*31130*/  UMOV UR70, 0x0 ;  /* 0x0000000000467882 */ /* 0x000fd00000000000 */
[----:B------:R0:W-:Y:S03]  /*31140*/  UTCHMMA tmem[UR72], gdesc[UR8], tmem[UR5], tmem[UR70], idesc[UR71], UPT ;  /* 0x00ff4608480079ea */ /* 0x0001e6000b800005 */
[----:B------:R1:W-:Y:S01]  /*31150*/  UTCBAR [UR73], URZ ;  /* 0x000000ff490073e9 */ /* 0x0003e200080000ff */
[----:B------:R-:W-:Y:S02]  /*31160*/  R2UR.FILL UR21, R7 ;  /* 0x00000000071572ca */ /* 0x000fe400004e0000 */
[----:B------:R-:W-:Y:S02]  /*31170*/  R2UR.FILL UR20, R8 ;  /* 0x00000000081472ca */ /* 0x000fe400004e0000 */
[----:B------:R-:W-:Y:S02]  /*31180*/  R2UR.FILL UR19, R9 ;  /* 0x00000000091372ca */ /* 0x000fe400004e0000 */
[----:B------:R-:W-:-:S02]  /*31190*/  R2UR.FILL UR18, R10 ;  /* 0x000000000a1272ca */ /* 0x000fc400004e0000 */
[----:B------:R-:W-:Y:S02]  /*311a0*/  R2UR.FILL UR17, R11 ;  /* 0x000000000b1172ca */ /* 0x000fe400004e0000 */
[----:B------:R-:W-:Y:S02]  /*311b0*/  R2UR.FILL UR16, R12 ;  /* 0x000000000c1072ca */ /* 0x000fe400004e0000 */
[----:B------:R-:W-:Y:S02]  /*311c0*/  R2UR.FILL UR15, R13 ;  /* 0x000000000d0f72ca */ /* 0x000fe400004e0000 */
[----:B------:R-:W-:Y:S02]  /*311d0*/  R2UR.FILL UR14, R14 ;  /* 0x000000000e0e72ca */ /* 0x000fe400004e0000 */
[----:B------:R-:W-:Y:S02]  /*311e0*/  R2UR.FILL UR11, R15 ;  /* 0x000000000f0b72ca */ /* 0x000fe400004e0000 */
[----:B------:R-:W-:-:S02]  /*311f0*/  R2UR.FILL UR10, R16 ;  /* 0x00000000100a72ca */ /* 0x000fc400004e0000 */
[----:B0-----:R-:W-:Y:S02]  /*31200*/  R2UR.FILL UR9, R17 ;  /* 0x00000000110972ca */ /* 0x001fe400004e0000 */
[----:B-1----:R-:W-:-:S15]  /*31210*/  R2UR.FILL UR8, R18 ;  /* 0x00000000120872ca */ /* 0x002fde00004e0000 */
.L_x_17:
[----:B------:R-:W2:Y:S01]  /*31220*/  LDL.LU R7, [R1+0x144] ;  /* 0x0001440001077983 */ /* 0x000ea20000300800 */
[----:B------:R-:W0:Y:S01]  /*31230*/  LDC R4, c[0x0][0x3c4] ;  /* 0x0000f100ff047b82 */ /* 0x000e220000000800 */
[----:B-----5:R-:W-:-:S04]  /*31240*/  ISETP.GE.U32.AND P0, PT, R196, R208, PT ;  /* 0x000000d0c400720c */ /* 0x020fc80003f06070 */
[----:B------:R-:W-:-:S03]  /*31250*/  ISETP.GE.U32.AND.EX P0, PT, R197, RZ, PT, P0 ;  /* 0x000000ffc500720c */ /* 0x000fc60003f06100 */
[----:B------:R-:W1:Y:S01]  /*31260*/  LDC R5, c[0x0][0x3d4] ;  /* 0x0000f500ff057b82 */ /* 0x000e620000000800 */
[----:B0-----:R-:W-:-:S04]  /*31270*/  SHF.L.U32 R4, R4, 0x7, RZ ;  /* 0x0000000704047819 */ /* 0x001fc800000006ff */
[----:B------:R-:W-:Y:S02]  /*31280*/  IADD3 R3, PT, PT, R4, R3, RZ ;  /* 0x0000000304037210 */ /* 0x000fe40007ffe0ff */
[----:B------:R-:W-:-:S04]  /*31290*/  IADD3 R4, PT, PT, R216, 0x1, RZ ;  /* 0x00000001d8047810 */ /* 0x000fc80007ffe0ff */
[----:B------:R-:W-:-:S04]  /*312a0*/  ISETP.GT.AND P1, PT, R4, 0x1, PT ;  /* 0x000000010400780c */ /* 0x000fc80003f24270 */
[----:B------:R-:W-:Y:S01]  /*312b0*/  SEL R4, R4, RZ, !P1 ;  /* 0x000000ff04047207 */ /* 0x000fe20004800000 */
[----:B--2---:R-:W-:Y:S01]  /*312c0*/  FFMA R7, R0, R7, R211 ;  /* 0x0000000700077223 */ /* 0x004fe200000000d3 */
[----:B-1----:R-:W-:-:S04]  /*312d0*/  SHF.L.U32 R0, R5, 0x7, RZ ;  /* 0x0000000705007819 */ /* 0x002fc800000006ff */
[----:B------:R-:W-:Y:S01]  /*312e0*/  IADD3 R2, PT, PT, R0, R2, RZ ;  /* 0x0000000200027210 */ /* 0x000fe20007ffe0ff */
[----:B------:R3:W-:Y:S01]  /*312f0*/  STL [R1+0x144], R7 ;  /* 0x0001440701007387 */ /* 0x0007e20000100800 */
[----:B------:R-:W-:-:S03]  /*31300*/  SEL R0, RZ, 0x1, !P1 ;  /* 0x00000001ff007807 */ /* 0x000fc60004800000 */
[----:B------:R3:W-:Y:S01]  /*31310*/  STL [R1+0x140], R4 ;  /* 0x0001400401007387 */ /* 0x0007e20000100800 */
[----:B------:R-:W-:-:S03]  /*31320*/  LOP3.LUT R0, R6, R0, RZ, 0x3c, !PT ;  /* 0x0000000006007212 */ /* 0x000fc600078e3cff */
[----:B------:R3:W-:Y:S04]  /*31330*/  STL [R1+0x7c], R6 ;  /* 0x00007c0601007387 */ /* 0x0007e80000100800 */
[----:B------:R3:W-:Y:S04]  /*31340*/  STL [R1+0x148], R0 ;  /* 0x0001480001007387 */ /* 0x0007e80000100800 */
[----:B------:R3:W-:Y:S01]  /*31350*/  STL [R1+0x80], R198 ;  /* 0x000080c601007387 */ /* 0x0007e20000100800 */
[----:B------:R-:W-:Y:S05]  /*31360*/  @!P0 BRA `(.L_x_18) ;  /* 0xfffffee800ec8947 */ /* 0x000fea000383ffff */
.L_x_13:
[----:B0-----:R-:W4:Y:S01]  /*31370*/  LDL.LU R71, [R1+0x144] ;  /* 0x0001440001477983 */ /* 0x001f220000300800 */
[----:B------:R-:W-:Y:S01]  /*31380*/  MOV R5, 0x3dc6b27f ;  /* 0x3dc6b27f00057802 */ /* 0x000fe20000000f00 */
[----:B---3--:R-:W0:Y:S02]  /*31390*/  S2R R4, SR_CTAID.X ;  /* 0x0000000000047919 */ /* 0x008e240000002500 */
[----:B0-----:R-:W-:-:S04]  /*313a0*/  SHF.L.U32 R4, R4, 0x7, RZ ;  /* 0x0000000704047819 */ /* 0x001fc800000006ff */
[----:B------:R-:W-:-:S04]  /*313b0*/  IADD3 R4, PT, PT, R4, 0x80, RZ ;  /* 0x0000008004047810 */ /* 0x000fc80007ffe0ff */
[----:B------:R-:W-:Y:S01]  /*313c0*/  ISETP.GE.AND P2, PT, R4, 0x1, PT ;  /* 0x000000010400780c */ /* 0x000fe20003f46270 */
[C---:B----4-:R-:W-:Y:S01]  /*313d0*/  FMUL R2, R71.reuse, 8388608 ;  /* 0x4b00000047027820 */ /* 0x050fe20000400000 */
[C---:B------:R-:W-:Y:S02]  /*313e0*/  FSETP.GEU.AND P1, PT, R71.reuse, 1.175494350822287508e-38, PT ;  /* 0x008000004700780b */ /* 0x040fe40003f2e000 */
[----:B------:R-:W-:Y:S02]  /*313f0*/  FSETP.GT.AND P0, PT, |R71|, 8.50705917302346158658e+37, PT ;  /* 0x7e8000004700780b */ /* 0x000fe40003f04200 */
[----:B------:R-:W-:-:S04]  /*31400*/  FSEL R2, R2, R71, !P1 ;  /* 0x0000004702027208 */ /* 0x000fc80004800000 */
[----:B--2---:R-:W-:-:S04]  /*31410*/  IADD3 R0, PT, PT, R2, -0x3f3504f3, RZ ;  /* 0xc0cafb0d02007810 */ /* 0x004fc80007ffe0ff */
[----:B------:R-:W-:-:S04]  /*31420*/  LOP3.LUT R3, R0, 0xff800000, RZ, 0xc0, !PT ;  /* 0xff80000000037812 */ /* 0x000fc800078ec0ff */
[----:B------:R-:W-:-:S05]  /*31430*/  IADD3 R0, PT, PT, R2, -R3, RZ ;  /* 0x8000000302007210 */ /* 0x000fca0007ffe0ff */
[----:B------:R-:W-:-:S04]  /*31440*/  FADD R68, R0, -1 ;  /* 0xbf80000000447421 */ /* 0x000fc80000000000 */
[----:B------:R-:W-:-:S04]  /*31450*/  FFMA.FTZ R5, R68, R5, -0.16845393180847167969 ;  /* 0xbe2c7f3044057423 */ /* 0x000fc80000010005 */
[----:B------:R-:W-:-:S04]  /*31460*/  FFMA.FTZ R5, R68, R5, 0.1716887056827545166 ;  /* 0x3e2fcf2a44057423 */ /* 0x000fc80000010005 */
[----:B------:R-:W-:-:S04]  /*31470*/  FFMA.FTZ R5, R68, R5, -0.17900948226451873779 ;  /* 0xbe374e4344057423 */ /* 0x000fc80000010005 */
[----:B------:R-:W-:-:S04]  /*31480*/  FFMA.FTZ R5, R68, R5, 0.20512372255325317383 ;  /* 0x3e520bf444057423 */ /* 0x000fc80000010005 */
[----:B------:R-:W-:Y:S01]  /*31490*/  FFMA.FTZ R5, R68, R5, -0.24046532809734344482 ;  /* 0xbe763c8b44057423 */ /* 0x000fe20000010005 */
[----:B------:R-:W-:Y:S06]  /*314a0*/  @!P2 BRA `(.L_x_19) ;  /* 0x00000000000ca947 */ /* 0x000fec0003800000 */
[----:B------:R-:W-:-:S04]  /*314b0*/  SHF.L.U32 R6, R6, 0x1f, RZ ;  /* 0x0000001f06067819 */ /* 0x000fc800000006ff */
[----:B------:R-:W0:Y:S02]  /*314c0*/  SYNCS.PHASECHK.TRANS64.TRYWAIT P2, [UR7], R6 ;  /* 0x00000006ff0075a7 */ /* 0x000e240008041107 */
[----:B0-----:R-:W-:Y:S05]  /*314d0*/  @!P2 BRA `(.L_x_20) ;  /* 0x000000980024a947 */ /* 0x001fea0003800000 */
.L_x_19:
[----:B------:R-:W-:Y:S01]  /*314e0*/  BAR.SYNC.DEFER_BLOCKING 0x0 ;  /* 0x0000000000007b1d */ /* 0x000fe20000010000 */
[----:B------:R-:W-:Y:S01]  /*314f0*/  LOP3.LUT P4, RZ, R209, 0x7f, RZ, 0xc0, !PT ;  /* 0x0000007fd1ff7812 */ /* 0x000fe2000788c0ff */
[C---:B------:R-:W-:Y:S01]  /*31500*/  FFMA.FTZ R69, R68.reuse, R5, 0.28857114911079406738 ;  /* 0x3e93bf9944457423 */ /* 0x040fe20000010005 */
[C---:B------:R-:W-:Y:S01]  /*31510*/  FSETP.GEU.AND P3, PT, |R71|.reuse, 1.175494350822287508e-38, PT ;  /* 0x008000004700780b */ /* 0x040fe20003f6e200 */
[----:B------:R-:W-:Y:S01]  /*31520*/  @P0 FMUL R71, R71, 0.25 ;  /* 0x3e80000047470820 */ /* 0x000fe20000400000 */
[----:B------:R-:W-:Y:S01]  /*31530*/  FSEL R0, RZ, -23, P1 ;  /* 0xc1b80000ff007808 */ /* 0x000fe20000800000 */
[----:B------:R-:W-:Y:S01]  /*31540*/  FFMA.FTZ R69, R68, R69, -0.36067417263984680176 ;  /* 0xbeb8aa4944457423 */ /* 0x000fe20000010045 */
[----:B------:R-:W-:Y:S02]  /*31550*/  I2FP.F32.S32 R3, R3 ;  /* 0x0000000300037245 */ /* 0x000fe40000201400 */
[----:B------:R-:W-:Y:S01]  /*31560*/  ISETP.GE.U32.AND P1, PT, R2, 0x7f800000, PT ;  /* 0x7f8000000200780c */ /* 0x000fe20003f26070 */
[----:B------:R-:W-:Y:S01]  /*31570*/  FFMA.FTZ R69, R68, R69, 0.48089820146560668945 ;  /* 0x3ef6384a44457423 */ /* 0x000fe20000010045 */
[----:B------:R-:W-:Y:S01]  /*31580*/  FSETP.NEU.AND P2, PT, R2, RZ, PT ;  /* 0x000000ff0200720b */ /* 0x000fe20003f4d000 */
[----:B------:R-:W-:-:S02]  /*31590*/  FFMA.FTZ R141, R3, 1.1920928955078125e-07, R0 ;  /* 0x34000000038d7823 */ /* 0x000fc40000010000 */
[C---:B------:R-:W-:Y:S02]  /*315a0*/  FFMA.FTZ R69, R68.reuse, R69, -0.72134751081466674805 ;  /* 0xbf38aa3b44457423 */ /* 0x040fe40000010045 */
[----:B------:R-:W-:Y:S02]  /*315b0*/  @!P3 FMUL R71, R71, 16777216 ;  /* 0x4b8000004747b820 */ /* 0x000fe40000400000 */
[C---:B------:R-:W-:Y:S02]  /*315c0*/  FMUL R69, R68.reuse, R69 ;  /* 0x0000004544457220 */ /* 0x040fe40000400000 */
[----:B------:R0:W2:Y:S02]  /*315d0*/  MUFU.RCP R0, R71 ;  /* 0x0000004700007308 */ /* 0x0000a40000001000 */
[C---:B------:R-:W-:Y:S01]  /*315e0*/  FMUL R69, R68.reuse, R69 ;  /* 0x0000004544457220 */ /* 0x040fe20000400000 */
[----:B------:R-:W3:Y:S02]  /*315f0*/  @!P4 SYNCS.CCTL.IV [UR4+0x40000] ;  /* 0x04000000ff00c9b1 */ /* 0x000ee40008000004 */
[----:B---3--:R-:W-:Y:S01]  /*31600*/  BAR.SYNC.DEFER_BLOCKING 0x0 ;  /* 0x0000000000007b1d */ /* 0x008fe20000010000 */
[----:B------:R-:W-:-:S04]  /*31610*/  FFMA.FTZ R142, R68, 1.4426950216293334961, R69 ;  /* 0x3fb8aa3b448e7823 */ /* 0x000fc80000010045 */
[----:B------:R-:W-:Y:S01]  /*31620*/  FADD R141, R141, R142 ;  /* 0x0000008e8d8d7221 */ /* 0x000fe20000000000 */
[----:B------:R-:W-:Y:S01]  /*31630*/  @P1 MOV R142, 0x7f800000 ;  /* 0x7f800000008e1802 */ /* 0x000fe20000000f00 */
[----:B------:R-:W3:Y:S01]  /*31640*/  LDTM.x64 R4, tmem[UR6] ;  /* 0x00000006000479ee */ /* 0x000ee20008340000 */
[----:B0-----:R-:W0:Y:S03]  /*31650*/  LDTM.x64 R68, tmem[UR6+0x40] ;  /* 0x00004006004479ee */ /* 0x001e260008340000 */
[----:B------:R-:W-:Y:S01]  /*31660*/  @P1 FFMA.FTZ R141, R2, R142, +INF ;  /* 0x7f800000028d1423 */ /* 0x000fe2000001008e */
[----:B------:R-:W4:Y:S01]  /*31670*/  @!P4 SYNCS.CCTL.IV [UR4+0x40008] ;  /* 0x04000800ff00c9b1 */ /* 0x000f220008000004 */
[----:B---3--:R-:W-:Y:S01]  /*31680*/  @P0 FMUL R5, R5, 0.25 ;  /* 0x3e80000005050820 */ /* 0x008fe20000400000 */
[----:B------:R-:W-:Y:S01]  /*31690*/  @P0 FMUL R4, R4, 0.25 ;  /* 0x3e80000004040820 */ /* 0x000fe20000400000 */
[----:B------:R-:W-:Y:S01]  /*316a0*/  @P0 FMUL R24, R24, 0.25 ;  /* 0x3e80000018180820 */ /* 0x000fe20000400000 */
[----:B------:R-:W-:Y:S01]  /*316b0*/  @P0 FMUL R25, R25, 0.25 ;  /* 0x3e80000019190820 */ /* 0x000fe20000400000 */
[----:B------:R-:W-:Y:S01]  /*316c0*/  @!P3 FMUL R5, R5, 16777216 ;  /* 0x4b8000000505b820 */ /* 0x000fe20000400000 */
[----:B------:R-:W-:Y:S01]  /*316d0*/  @!P3 FMUL R4, R4, 16777216 ;  /* 0x4b8000000404b820 */ /* 0x000fe20000400000 */
[----:B------:R-:W-:Y:S01]  /*316e0*/  @!P3 FMUL R24, R24, 16777216 ;  /* 0x4b8000001818b820 */ /* 0x000fe20000400000 */
[----:B------:R-:W-:Y:S01]  /*316f0*/  @!P3 FMUL R25, R25, 16777216 ;  /* 0x4b8000001919b820 */ /* 0x000fe20000400000 */
[----:B------:R-:W-:Y:S01]  /*31700*/  @P0 FMUL R28, R28, 0.25 ;  /* 0x3e8000001c1c0820 */ /* 0x000fe20000400000 */
[C---:B--2---:R-:W-:Y:S01]  /*31710*/  FMUL R132, R0.reuse, R5 ;  /* 0x0000000500847220 */ /* 0x044fe20000400000 */
[C---:B------:R-:W-:Y:S01]  /*31720*/  FMUL R3, R0.reuse, R4 ;  /* 0x0000000400037220 */ /* 0x040fe20000400000 */
[C---:B------:R-:W-:Y:S01]  /*31730*/  FMUL R5, R0.reuse, R24 ;  /* 0x0000001800057220 */ /* 0x040fe20000400000 */
[----:B------:R-:W-:Y:S01]  /*31740*/  FMUL R4, R0, R25 ;  /* 0x0000001900047220 */ /* 0x000fe20000400000 */
[----:B------:R-:W-:Y:S01]  /*31750*/  @P0 FMUL R6, R6, 0.25 ;  /* 0x3e80000006060820 */ /* 0x000fe20000400000 */
[----:B------:R-:W-:Y:S01]  /*31760*/  @P0 FMUL R30, R30, 0.25 ;  /* 0x3e8000001e1e0820 */ /* 0x000fe20000400000 */
[----:B------:R-:W-:Y:S01]  /*31770*/  @!P3 FMUL R28, R28, 16777216 ;  /* 0x4b8000001c1cb820 */ /* 0x000fe20000400000 */
[----:B------:R-:W-:Y:S01]  /*31780*/  @P0 FMUL R31, R31, 0.25 ;  /* 0x3e8000001f1f0820 */ /* 0x000fe20000400000 */
[----:B------:R-:W-:Y:S01]  /*31790*/  @P0 FMUL R32, R32, 0.25 ;  /* 0x3e80000020200820 */ /* 0x000fe20000400000 */
[----:B------:R2:W-:Y:S01]  /*317a0*/  STL [R1+0x20], R5 ;  /* 0x0000200501007387 */ /* 0x0005e20000100800 */
[----:B------:R-:W-:Y:S01]  /*317b0*/  @!P3 FMUL R6, R6, 16777216 ;  /* 0x4b8000000606b820 */ /* 0x000fe20000400000 */
[----:B------:R-:W-:Y:S01]  /*317c0*/  @!P3 FMUL R30, R30, 16777216 ;  /* 0x4b8000001e1eb820 */ /* 0x000fe20000400000 */
[----:B------:R-:W-:Y:S01]  /*317d0*/  @!P3 FMUL R31, R31, 16777216 ;  /* 0x4b8000001f1fb820 */ /* 0x000fe20000400000 */
[----:B------:R3:W-:Y:S01]  /*317e0*/  STL [R1], R4 ;  /* 0x0000000401007387 */ /* 0x0007e20000100800 */
[----:B------:R-:W-:Y:S01]  /*317f0*/  @!P3 FMUL R32, R32, 16777216 ;  /* 0x4b8000002020b820 */ /* 0x000fe20000400000 */
[----:B------:R-:W-:Y:S01]  /*31800*/  FMUL R133, R0, R6 ;  /* 0x0000000600857220 */ /* 0x000fe20000400000 */
[----:B------:R-:W-:Y:S01]  /*31810*/  @P0 FMUL R36, R36, 0.25 ;  /* 0x3e80000024240820 */ /* 0x000fe20000400000 */
[C---:B------:R-:W-:Y:S01]  /*31820*/  FMUL R6, R0.reuse, R30 ;  /* 0x0000001e00067220 */ /* 0x040fe20000400000 */
[----:B------:R-:W-:Y:S01]  /*31830*/  @P0 FMUL R7, R7, 0.25 ;  /* 0x3e80000007070820 */ /* 0x000fe20000400000 */
[----:B--2---:R-:W-:Y:S01]  /*31840*/  FMUL R5, R0, R31 ;  /* 0x0000001f00057220 */ /* 0x004fe20000400000 */
[----:B------:R-:W-:Y:S01]  /*31850*/  @P0 FMUL R8, R8, 0.25 ;  /* 0x3e80000008080820 */ /* 0x000fe20000400000 */
[----:B------:R-:W-:Y:S01]  /*31860*/  @P0 FMUL R9, R9, 0.25 ;  /* 0x3e80000009090820 */ /* 0x000fe20000400000 */
[----:B------:R-:W-:Y:S01]  /*31870*/  @P0 FMUL R10, R10, 0.25 ;  /* 0x3e8000000a0a0820 */ /* 0x000fe20000400000 */
[----:B---3--:R-:W-:Y:S01]  /*31880*/  FMUL R4, R0, R28 ;  /* 0x0000001c00047220 */ /* 0x008fe20000400000 */
[----:B------:R-:W-:Y:S01]  /*31890*/  @P0 FMUL R11, R11, 0.25 ;  /* 0x3e8000000b0b0820 */ /* 0x000fe20000400000 */
[----:B------:R-:W-:Y:S01]  /*318a0*/  @P0 FMUL R12, R12, 0.25 ;  /* 0x3e8000000c0c0820 */ /* 0x000fe20000400000 */
[----:B------:R-:W-:Y:S01]  /*318b0*/  @P0 FMUL R13, R13, 0.25 ;  /* 0x3e8000000d0d0820 */ /* 0x000fe20000400000 */
[----:B------:R-:W-:Y:S01]  /*318c0*/  @P0 FMUL R14, R14, 0.25 ;  /* 0x3e8000000e0e0820 */ /* 0x000fe20000400000 */
[----:B------:R2:W-:Y:S01]  /*318d0*/  STL [R1+0x1c], R4 ;  /* 0x00001c0401007387 */ /* 0x0005e20000100800 */
[----:B------:R-:W-:Y:S01]  /*318e0*/  @P0 FMUL R15, R15, 0.25 ;  /* 0x3e8000000f0f0820 */ /* 0x000fe20000400000 */
        /* <DEDUP_REMOVED lines=8> */
[----:B--2---:R-:W-:Y:S01]  /*31970*/  FMUL R4, R0, R32 ;  /* 0x0000002000047220 */ /* 0x004fe20000400000 */
        /* <DEDUP_REMOVED lines=37> */
[----:B------:R-:W-:Y:S01]  /*31bd0*/  @!P3 FMUL R36, R36, 16777216 ;  /* 0x4b8000002424b820 */ /* 0x000fe20000400000 */
[----:B------:R-:W-:Y:S01]  /*31be0*/  STL [R1+0x24], R6 ;  /* 0x0000240601007387 */ /* 0x000fe20000100800 */
[----:B------:R-:W-:Y:S01]  /*31bf0*/  @!P3 FMUL R7, R7, 16777216 ;  /* 0x4b8000000707b820 */ /* 0x000fe20000400000 */
[----:B------:R-:W-:Y:S01]  /*31c00*/  @!P3 FMUL R8, R8, 16777216 ;  /* 0x4b8000000808b820 */ /* 0x000fe20000400000 */
[----:B------:R-:W-:Y:S01]  /*31c10*/  @!P3 FMUL R9, R9, 16777216 ;  /* 0x4b8000000909b820 */ /* 0x000fe20000400000 */
[----:B------:R-:W-:Y:S01]  /*31c20*/  STL [R1+0x18], R5 ;  /* 0x0000180501007387 */ /* 0x000fe20000100800 */
[----:B------:R-:W-:Y:S01]  /*31c30*/  @!P3 FMUL R10, R10, 16777216 ;  /* 0x4b8000000a0ab820 */ /* 0x000fe20000400000 */
[----:B------:R-:W-:Y:S01]  /*31c40*/  @!P3 FMUL R11, R11, 16777216 ;  /* 0x4b8000000b0bb820 */ /* 0x000fe20000400000 */
[----:B------:R-:W-:Y:S01]  /*31c50*/  @!P3 FMUL R12, R12, 16777216 ;  /* 0x4b8000000c0cb820 */ /* 0x000fe20000400000 */
[----:B------:R2:W-:Y:S01]  /*31c60*/  STL [R1+0x14], R4 ;  /* 0x0000140401007387 */ /* 0x0005e20000100800 */
[----:B------:R-:W-:Y:S01]  /*31c70*/  @!P3 FMUL R13, R13, 16777216 ;  /* 0x4b8000000d0db820 */ /* 0x000fe20000400000 */
        /* <DEDUP_REMOVED lines=47> */
[C---:B--2---:R-:W-:Y:S01]  /*31f70*/  FMUL R4, R0.reuse, R36 ;  /* 0x0000002400047220 */ /* 0x044fe20000400000 */
        /* <DEDUP_REMOVED lines=25> */
[----:B------:R2:W-:Y:S01]  /*32110*/  STL [R1+0x10], R4 ;  /* 0x0000100401007387 */ /* 0x0005e20000100800 */
        /* <DEDUP_REMOVED lines=29> */
[----:B0-----:R-:W-:Y:S01]  /*322f0*/  @P0 FMUL R68, R68, 0.25 ;  /* 0x3e80000044440820 */ /* 0x001fe20000400000 */
[----:B--2---:R-:W0:Y:S01]  /*32300*/  LDTM.x64 R4, tmem[UR6+0x80] ;  /* 0x00008006000479ee */ /* 0x004e220008340000 */
[----:B------:R-:W-:Y:S01]  /*32310*/  @P0 FMUL R69, R69, 0.25 ;  /* 0x3e80000045450820 */ /* 0x000fe20000400000 */
[----:B------:R-:W-:Y:S01]  /*32320*/  @P0 FMUL R70, R70, 0.25 ;  /* 0x3e80000046460820 */ /* 0x000fe20000400000 */
[----:B------:R-:W-:Y:S01]  /*32330*/  @!P3 FMUL R68, R68, 16777216 ;  /* 0x4b8000004444b820 */ /* 0x000fe20000400000 */
[----:B------:R-:W-:Y:S01]  /*32340*/  @P0 FMUL R71, R71, 0.25 ;  /* 0x3e80000047470820 */ /* 0x000fe20000400000 */
[----:B------:R-:W-:Y:S01]  /*32350*/  @!P3 FMUL R69, R69, 16777216 ;  /* 0x4b8000004545b820 */ /* 0x000fe20000400000 */
        /* <DEDUP_REMOVED lines=10> */
[C---:B------:R-:W-:Y:S01]  /*32400*/  FMUL R235, R0.reuse, R68 ;  /* 0x0000004400eb7220 */ /* 0x040fe20000400000 */
[----:B------:R-:W-:Y:S01]  /*32410*/  FMUL R232, R0, R69 ;  /* 0x0000004500e87220 */ /* 0x000fe20000400000 */
[----:B------:R-:W-:Y:S01]  /*32420*/  @!P3 FMUL R70, R70, 16777216 ;  /* 0x4b8000004646b820 */ /* 0x000fe20000400000 */
[----:B------:R-:W-:Y:S01]  /*32430*/  @!P3 FMUL R71, R71, 16777216 ;  /* 0x4b8000004747b820 */ /* 0x000fe20000400000 */
[----:B------:R-:W-:Y:S01]  /*32440*/  @!P3 FMUL R72, R72, 16777216 ;  /* 0x4b8000004848b820 */ /* 0x000fe20000400000 */
[----:B------:R-:W-:Y:S01]  /*32450*/  @!P3 FMUL R73, R73, 16777216 ;  /* 0x4b8000004949b820 */ /* 0x000fe20000400000 */
[----:B------:R-:W-:Y:S01]  /*32460*/  @!P3 FMUL R74, R74, 16777216 ;  /* 0x4b8000004a4ab820 */ /* 0x000fe20000400000 */
[----:B------:R-:W-:Y:S01]  /*32470*/  @!P3 FMUL R75, R75, 16777216 ;  /* 0x4b8000004b4bb820 */ /* 0x000fe20000400000 */
[----:B0-----:R-:W-:Y:S01]  /*32480*/  @P0 FMUL R4, R4, 0.25 ;  /* 0x3e80000004040820 */ /* 0x001fe20000400000 */
[----:B------:R-:W-:Y:S01]  /*32490*/  @P0 FMUL R5, R5, 0.25 ;  /* 0x3e80000005050820 */ /* 0x000fe20000400000 */
[----:B------:R-:W-:Y:S01]  /*324a0*/  @P0 FMUL R6, R6, 0.25 ;  /* 0x3e80000006060820 */ /* 0x000fe20000400000 */
[----:B------:R-:W-:Y:S01]  /*324b0*/  @P0 FMUL R7, R7, 0.25 ;  /* 0x3e80000007070820 */ /* 0x000fe20000400000 */
[----:B------:R-:W-:Y:S01]  /*324c0*/  @!P3 FMUL R4, R4, 16777216 ;  /* 0x4b8000000404b820 */ /* 0x000fe20000400000 */
[----:B------:R-:W-:Y:S01]  /*324d0*/  @!P3 FMUL R5, R5, 16777216 ;  /* 0x4b8000000505b820 */ /* 0x000fe20000400000 */
        /* <DEDUP_REMOVED lines=131> */
[----:B------:R-:W-:Y:S01]  /*32d10*/  MOV R4, R144 ;  /* 0x0000009000047202 */ /* 0x000fe20000000f00 */
[C---:B------:R-:W-:Y:S01]  /*32d20*/  FMUL R231, R0.reuse, R70 ;  /* 0x0000004600e77220 */ /* 0x040fe20000400000 */
[----:B------:R-:W-:Y:S01]  /*32d30*/  MOV R6, R143 ;  /* 0x0000008f00067202 */ /* 0x000fe20000000f00 */
[C---:B------:R-:W-:Y:S01]  /*32d40*/  FMUL R227, R0.reuse, R71 ;  /* 0x0000004700e37220 */ /* 0x040fe20000400000 */
[----:B------:R-:W-:Y:S01]  /*32d50*/  FSEL R5, R141, -INF , P2 ;  /* 0xff8000008d057808 */ /* 0x000fe20001000000 */
        /* <DEDUP_REMOVED lines=10> */
[----:B------:R-:W-:Y:S01]  /*32e00*/  F2FP.BF16.F32.PACK_AB R192, R132, R3 ;  /* 0x0000000384c0723e */ /* 0x000fe200000010ff */
[----:B------:R-:W-:Y:S01]  /*32e10*/  FMUL R70, R0, R7 ;  /* 0x0000000700467220 */ /* 0x000fe20000400000 */
[----:B------:R-:W-:Y:S01]  /*32e20*/  F2FP.BF16.F32.PACK_AB R191, R134, R133 ;  /* 0x0000008586bf723e */ /* 0x000fe200000010ff */
        /* <DEDUP_REMOVED lines=60> */
[----:B------:R-:W-:Y:S01]  /*331f0*/  FFMA R198, R5, 0.69314718246459960938, R198 ;  /* 0x3f31721805c67823 */ /* 0x000fe200000000c6 */
[----:B------:R-:W-:Y:S01]  /*33200*/  MOV R134, R6 ;  /* 0x0000000600867202 */ /* 0x000fe20000000f00 */
[----:B------:R-:W-:Y:S01]  /*33210*/  @P0 FMUL R76, R76, 0.25 ;  /* 0x3e8000004c4c0820 */ /* 0x000fe20000400000 */
[----:B------:R-:W-:Y:S01]  /*33220*/  MOV R132, R4 ;  /* 0x0000000400847202 */ /* 0x000fe20000000f00 */
[----:B------:R-:W-:Y:S01]  /*33230*/  @P0 FMUL R77, R77, 0.25 ;  /* 0x3e8000004d4d0820 */ /* 0x000fe20000400000 */
[----:B------:R-:W0:Y:S01]  /*33240*/  LDTM.x64 R4, tmem[UR6+0xc0] ;  /* 0x0000c006000479ee */ /* 0x000e220008340000 */
[----:B------:R-:W-:Y:S01]  /*33250*/  F2FP.BF16.F32.PACK_AB R190, R136, R135 ;  /* 0x0000008788be723e */ /* 0x000fe200000010ff */
[----:B------:R-:W-:Y:S01]  /*33260*/  @P0 FMUL R84, R84, 0.25 ;  /* 0x3e80000054540820 */ /* 0x000fe20000400000 */
[----:B------:R-:W-:Y:S01]  /*33270*/  F2FP.BF16.F32.PACK_AB R139, R140, R139 ;  /* 0x0000008b8c8b723e */ /* 0x000fe200000010ff */
        /* <DEDUP_REMOVED lines=20> */
[----:B0-----:R-:W-:Y:S01]  /*333c0*/  @P0 FMUL R10, R10, 0.25 ;  /* 0x3e8000000a0a0820 */ /* 0x001fe20000400000 */
[----:B------:R-:W-:Y:S01]  /*333d0*/  @P0 FMUL R11, R11, 0.25 ;  /* 0x3e8000000b0b0820 */ /* 0x000fe20000400000 */
[----:B------:R-:W-:Y:S01]  /*333e0*/  @P0 FMUL R6, R6, 0.25 ;  /* 0x3e80000006060820 */ /* 0x000fe20000400000 */
[----:B------:R-:W-:Y:S01]  /*333f0*/  @P0 FMUL R7, R7, 0.25 ;  /* 0x3e80000007070820 */ /* 0x000fe20000400000 */
[----:B------:R-:W-:Y:S01]  /*33400*/  @!P3 FMUL R10, R10, 16777216 ;  /* 0x4b8000000a0ab820 */ /* 0x000fe20000400000 */
[----:B------:R-:W-:Y:S01]  /*33410*/  @!P3 FMUL R11, R11, 16777216 ;  /* 0x4b8000000b0bb820 */ /* 0x000fe20000400000 */
[----:B------:R-:W-:Y:S01]  /*33420*/  @P0 FMUL R8, R8, 0.25 ;  /* 0x3e80000008080820 */ /* 0x000fe20000400000 */
[----:B------:R-:W-:Y:S01]  /*33430*/  @P0 FMUL R9, R9, 0.25 ;  /* 0x3e80000009090820 */ /* 0x000fe20000400000 */
[----:B------:R-:W-:Y:S01]  /*33440*/  FMUL R135, R0, R10 ;  /* 0x0000000a00877220 */ /* 0x000fe20000400000 */
[----:B------:R-:W-:Y:S01]  /*33450*/  @!P3 FMUL R6, R6, 16777216 ;  /* 0x4b8000000606b820 */ /* 0x000fe20000400000 */
[----:B------:R-:W2:Y:S01]  /*33460*/  LDL.LU R10, [R1+0x13c] ;  /* 0x00013c00010a7983 */ /* 0x000ea20000300800 */
[----:B------:R-:W-:Y:S01]  /*33470*/  FMUL R136, R0, R11 ;  /* 0x0000000b00887220 */ /* 0x000fe20000400000 */
[----:B------:R-:W-:Y:S01]  /*33480*/  @!P3 FMUL R7, R7, 16777216 ;  /* 0x4b8000000707b820 */ /* 0x000fe20000400000 */
[----:B------:R-:W-:Y:S01]  /*33490*/  @!P3 FMUL R8, R8, 16777216 ;  /* 0x4b8000000808b820 */ /* 0x000fe20000400000 */
[----:B------:R-:W0:Y:S01]  /*334a0*/  S2R R11, SR_CTAID.Y ;  /* 0x00000000000b7919 */ /* 0x000e220000002600 */
[----:B------:R-:W-:Y:S01]  /*334b0*/  @!P3 FMUL R9, R9, 16777216 ;  /* 0x4b8000000909b820 */ /* 0x000fe20000400000 */
[C---:B------:R-:W-:Y:S01]  /*334c0*/  FMUL R3, R0.reuse, R6 ;  /* 0x0000000600037220 */ /* 0x040fe20000400000 */
[----:B------:R-:W-:Y:S01]  /*334d0*/  MOV R6, R132 ;  /* 0x0000008400067202 */ /* 0x000fe20000000f00 */
[C---:B------:R-:W-:Y:S01]  /*334e0*/  FMUL R132, R0.reuse, R7 ;  /* 0x0000000700847220 */ /* 0x040fe20000400000 */
[----:B------:R-:W-:Y:S01]  /*334f0*/  MOV R7, R134 ;  /* 0x0000008600077202 */ /* 0x000fe20000000f00 */
[----:B------:R-:W-:Y:S01]  /*33500*/  @P0 FMUL R13, R13, 0.25 ;  /* 0x3e8000000d0d0820 */ /* 0x000fe20000400000 */
[C---:B------:R-:W-:Y:S01]  /*33510*/  FMUL R133, R0.reuse, R8 ;  /* 0x0000000800857220 */ /* 0x040fe20000400000 */
[----:B------:R-:W-:Y:S01]  /*33520*/  FMUL R134, R0, R9 ;  /* 0x0000000900867220 */ /* 0x000fe20000400000 */
[----:B------:R-:W-:Y:S01]  /*33530*/  @P0 FMUL R105, R105, 0.25 ;  /* 0x3e80000069690820 */ /* 0x000fe20000400000 */
[----:B------:R-:W0:Y:S01]  /*33540*/  LDC.64 R8, c[0x0][0x3e0] ;  /* 0x0000f800ff087b82 */ /* 0x000e220000000a00 */
[----:B------:R-:W-:Y:S01]  /*33550*/  @!P3 FMUL R13, R13, 16777216 ;  /* 0x4b8000000d0db820 */ /* 0x000fe20000400000 */
[----:B------:R-:W-:Y:S01]  /*33560*/  F2FP.BF16.F32.PACK_AB R217, R217, R6 ;  /* 0x00000006d9d9723e */ /* 0x000fe200000010ff */
[----:B------:R-:W-:Y:S01]  /*33570*/  @P0 FMUL R106, R106, 0.25 ;  /* 0x3e8000006a6a0820 */ /* 0x000fe20000400000 */
[----:B------:R-:W-:Y:S01]  /*33580*/  @P0 FMUL R107, R107, 0.25 ;  /* 0x3e8000006b6b0820 */ /* 0x000fe20000400000 */
[----:B------:R-:W-:Y:S01]  /*33590*/  FMUL R140, R0, R13 ;  /* 0x0000000d008c7220 */ /* 0x000fe20000400000 */
[----:B------:R-:W-:Y:S01]  /*335a0*/  MOV R13, R7 ;  /* 0x00000007000d7202 */ /* 0x000fe20000000f00 */
[----:B------:R-:W-:Y:S01]  /*335b0*/  @P0 FMUL R108, R108, 0.25 ;  /* 0x3e8000006c6c0820 */ /* 0x000fe20000400000 */
[----:B------:R-:W3:Y:S01]  /*335c0*/  LDC.64 R6, c[0x0][0x398] ;  /* 0x0000e600ff067b82 */ /* 0x000ee20000000a00 */
        /* <DEDUP_REMOVED lines=15> */
[----:B0-----:R-:W-:-:S02]  /*336c0*/  IMAD R8, R11, R8, RZ ;  /* 0x000000080b087224 */ /* 0x001fc400078e02ff */
        /* <DEDUP_REMOVED lines=65> */
[----:B------:R-:W-:Y:S01]  /*33ae0*/  F2FP.BF16.F32.PACK_AB R201, R201, R13 ;  /* 0x0000000dc9c9723e */ /* 0x000fe200000010ff */
[----:B------:R-:W-:Y:S01]  /*33af0*/  @!P3 FMUL R76, R76, 16777216 ;  /* 0x4b8000004c4cb820 */ /* 0x000fe20000400000 */
[----:B------:R-:W5:Y:S01]  /*33b00*/  LDL.LU R13, [R1+0x10] ;  /* 0x00001000010d7983 */ /* 0x000f620000300800 */
        /* <DEDUP_REMOVED lines=160> */
[----:B------:R-:W-:Y:S01]  /*34510*/  NOP ;  /* 0x0000000000007918 */ /* 0x000fe20000000000 */
[----:B--2---:R-:W-:Y:S01]  /*34520*/  IMAD R9, R10, R9, RZ ;  /* 0x000000090a097224 */ /* 0x004fe200078e02ff */
[C---:B------:R-:W-:Y:S01]  /*34530*/  SHF.L.U32 R10, R8.reuse, 0x1, RZ ;  /* 0x00000001080a7819 */ /* 0x040fe200000006ff */
[----:B------:R-:W-:-:S03]  /*34540*/  IMAD.HI R8, R8, 0x2, RZ ;  /* 0x0000000208087827 */ /* 0x000fc600078e02ff */
[C---:B------:R-:W-:Y:S01]  /*34550*/  SHF.L.U32 R11, R9.reuse, 0x1, RZ ;  /* 0x00000001090b7819 */ /* 0x040fe200000006ff */
[----:B------:R-:W-:-:S03]  /*34560*/  IMAD.HI R9, R9, 0x2, RZ ;  /* 0x0000000209097827 */ /* 0x000fc600078e02ff */
[----:B---3--:R-:W-:Y:S02]  /*34570*/  IADD3 R6, P0, P1, R11, R6, R10 ;  /* 0x000000060b067210 */ /* 0x008fe4000791e00a */
[----:B------:R-:W2:Y:S02]  /*34580*/  LDL.LU R11, [R1+0x20] ;  /* 0x00002000010b7983 */ /* 0x000ea40000300800 */
[----:B------:R-:W-:Y:S02]  /*34590*/  IADD3.X R7, PT, PT, R9, R7, R8, P0, P1 ;  /* 0x0000000709077210 */ /* 0x000fe400007e2408 */
[----:B------:R-:W2:Y:S01]  /*345a0*/  LDL.LU R8, [R1] ;  /* 0x0000000001087983 */ /* 0x000ea20000300800 */
        /* <DEDUP_REMOVED lines=54> */
[----:B------:R-:W-:-:S02]  /*34910*/  FMUL R0, R0, R67 ;  /* 0x0000004300007220 */ /* 0x000fc40000400000 */
[----:B------:R-:W0:Y:S01]  /*34920*/  LDC R67, c[0x0][0x3e8] ;  /* 0x0000fa00ff437b82 */ /* 0x000e220000000800 */
[----:B------:R-:W-:Y:S01]  /*34930*/  PRMT R10, R192, 0x7632, R10 ;  /* 0x00007632c00a7816 */ /* 0x000fe2000000000a */
[----:B------:R-:W-:Y:S01]  /*34940*/  STG.E.U16 desc[UR8][R6.64], R192 ;  /* 0x000000c006007986 */ /* 0x000fe2000c101508 */
[----:B------:R-:W-:-:S03]  /*34950*/  F2FP.BF16.F32.PACK_AB R193, R193, R252 ;  /* 0x000000fcc1c1723e */ /* 0x000fc600000010ff */
[----:B------:R-:W3:Y:S01]  /*34960*/  LDL.LU R252, [R1+0x14] ;  /* 0x0000140001fc7983 */ /* 0x000ee20000300800 */
[----:B--2---:R-:W-:Y:S02]  /*34970*/  F2FP.BF16.F32.PACK_AB R199, R8, R11 ;  /* 0x0000000b08c7723e */ /* 0x004fe400000010ff */
[----:B0-----:R-:W-:-:S04]  /*34980*/  SHF.L.U32 R11, R67, 0x1, RZ ;  /* 0x00000001430b7819 */ /* 0x001fc800000006ff */
[----:B------:R-:W-:-:S04]  /*34990*/  IADD3 R8, P0, PT, R11, R6, RZ ;  /* 0x000000060b087210 */ /* 0x000fc80007f1e0ff */
[----:B------:R-:W-:-:S05]  /*349a0*/  LEA.HI.X.SX32 R9, R67, R7, 0x1, P0 ;  /* 0x0000000743097211 */ /* 0x000fca00000f0eff */
[----:B------:R0:W-:Y:S04]  /*349b0*/  STG.E.U16 desc[UR8][R8.64], R10 ;  /* 0x0000000a08007986 */ /* 0x0001e8000c101508 */
[----:B0-----:R-:W2:Y:S04]  /*349c0*/  LDL.LU R9, [R1+0x1c] ;  /* 0x00001c0001097983 */ /* 0x001ea80000300800 */
[----:B------:R-:W3:Y:S01]  /*349d0*/  LDL.LU R10, [R1+0x24] ;  /* 0x00002400010a7983 */ /* 0x000ee20000300800 */
[----:B--2---:R-:W-:-:S03]  /*349e0*/  F2FP.BF16.F32.PACK_AB R192, R251, R9 ;  /* 0x00000009fbc0723e */ /* 0x004fc600000010ff */
[----:B------:R-:W2:Y:S01]  /*349f0*/  LDL.LU R251, [R1+0x18] ;  /* 0x0000180001fb7983 */ /* 0x000ea20000300800 */
[----:B------:R-:W-:Y:S02]  /*34a00*/  LEA R8, P0, R67, R6, 0x2 ;  /* 0x0000000643087211 */ /* 0x000fe400078010ff */
[----:B------:R-:W-:Y:S02]  /*34a10*/  F2FP.BF16.F32.PACK_AB R218, R218, R197 ;  /* 0x000000c5dada723e */ /* 0x000fe400000010ff */
[----:B------:R-:W-:Y:S02]  /*34a20*/  LEA.HI.X.SX32 R9, R11, R7, 0x1, P0 ;  /* 0x000000070b097211 */ /* 0x000fe400000f0eff */
[----:B------:R-:W-:-:S03]  /*34a30*/  LEA R11, R67, R67, 0x1 ;  /* 0x00000043430b7211 */ /* 0x000fc600078e08ff */
[----:B------:R0:W-:Y:S01]  /*34a40*/  STG.E.U16 desc[UR8][R8.64], R191 ;  /* 0x000000bf08007986 */ /* 0x0001e2000c101508 */
[----:B------:R-:W-:Y:S02]  /*34a50*/  PRMT R12, R191, 0x7632, R12 ;  /* 0x00007632bf0c7816 */ /* 0x000fe4000000000c */
[----:B------:R-:W-:Y:S01]  /*34a60*/  F2FP.BF16.F32.PACK_AB R203, R203, R246 ;  /* 0x000000f6cbcb723e */ /* 0x000fe200000010ff */
[C---:B------:R-:W-:Y:S01]  /*34a70*/  IMAD R246, R67.reuse, 0xa, RZ ;  /* 0x0000000a43f67824 */ /* 0x040fe200078e02ff */
[----:B------:R-:W-:Y:S01]  /*34a80*/  F2FP.BF16.F32.PACK_AB R202, R202, R243 ;  /* 0x000000f3caca723e */ /* 0x000fe200000010ff */
[C---:B------:R-:W-:Y:S01]  /*34a90*/  IMAD R243, R67.reuse, 0xc, RZ ;  /* 0x0000000c43f37824 */ /* 0x040fe200078e02ff */
[----:B------:R-:W-:Y:S01]  /*34aa0*/  F2FP.BF16.F32.PACK_AB R212, R212, R228 ;  /* 0x000000e4d4d4723e */ /* 0x000fe200000010ff */
[----:B------:R-:W-:Y:S01]  /*34ab0*/  IMAD R228, R67, 0xe, RZ ;  /* 0x0000000e43e47824 */ /* 0x000fe200078e02ff */
[----:B------:R-:W-:Y:S01]  /*34ac0*/  F2FP.BF16.F32.PACK_AB R211, R211, R233 ;  /* 0x000000e9d3d3723e */ /* 0x000fe200000010ff */
[----:B------:R-:W-:Y:S01]  /*34ad0*/  IMAD R233, R67, 0x12, RZ ;  /* 0x0000001243e97824 */ /* 0x000fe200078e02ff */
[----:B-----5:R-:W-:-:S02]  /*34ae0*/  F2FP.BF16.F32.PACK_AB R200, R200, R13 ;  /* 0x0000000dc8c8723e */ /* 0x020fc400000010ff */
[----:B------:R-:W-:Y:S02]  /*34af0*/  F2FP.BF16.F32.PACK_AB R210, R210, R237 ;  /* 0x000000edd2d2723e */ /* 0x000fe400000010ff */
[C---:B------:R-:W-:Y:S02]  /*34b00*/  SHF.L.U32 R13, R67.reuse, 0x3, RZ ;  /* 0x00000003430d7819 */ /* 0x040fe400000006ff */
[----:B------:R-:W-:Y:S02]  /*34b10*/  LEA R237, R67, R67, 0x3 ;  /* 0x0000004343ed7211 */ /* 0x000fe400078e18ff */
[----:B------:R-:W-:Y:S02]  /*34b20*/  F2FP.BF16.F32.PACK_AB R208, R208, R239 ;  /* 0x000000efd0d0723e */ /* 0x000fe400000010ff */
[----:B------:R-:W-:Y:S02]  /*34b30*/  PRMT R239, R137, 0x7632, R239 ;  /* 0x0000763289ef7816 */ /* 0x000fe400000000ef */
[----:B------:R-:W-:-:S02]  /*34b40*/  F2FP.BF16.F32.PACK_AB R207, R207, R240 ;  /* 0x000000f0cfcf723e */ /* 0x000fc400000010ff */
[----:B------:R-:W-:Y:S02]  /*34b50*/  PRMT R240, R139, 0x7632, R240 ;  /* 0x000076328bf07816 */ /* 0x000fe400000000f0 */
[----:B------:R-:W-:Y:S01]  /*34b60*/  F2FP.BF16.F32.PACK_AB R215, R215, R222 ;  /* 0x000000ded7d7723e */ /* 0x000fe200000010ff */
[----:B------:R-:W-:Y:S01]  /*34b70*/  IMAD R222, R67, 0x18, RZ ;  /* 0x0000001843de7824 */ /* 0x000fe200078e02ff */
[----:B------:R-:W-:Y:S02]  /*34b80*/  F2FP.BF16.F32.PACK_AB R76, R77, R76 ;  /* 0x0000004c4d4c723e */ /* 0x000fe400000010ff */
[----:B------:R-:W-:Y:S02]  /*34b90*/  F2FP.BF16.F32.PACK_AB R77, R225, R230 ;  /* 0x000000e6e14d723e */ /* 0x000fe400000010ff */
[----:B------:R-:W-:Y:S01]  /*34ba0*/  F2FP.BF16.F32.PACK_AB R88, R89, R88 ;  /* 0x000000585958723e */ /* 0x000fe200000010ff */
[----:B------:R-:W-:Y:S01]  /*34bb0*/  IMAD R89, R67, 0x1a, RZ ;  /* 0x0000001a43597824 */ /* 0x000fe200078e02ff */
[----:B------:R-:W-:-:S02]  /*34bc0*/  PRMT R225, R219, 0x7632, R225 ;  /* 0x00007632dbe17816 */ /* 0x000fc400000000e1 */
[----:B------:R-:W-:Y:S01]  /*34bd0*/  F2FP.BF16.F32.PACK_AB R84, R85, R84 ;  /* 0x000000545554723e */ /* 0x000fe200000010ff */
[----:B------:R-:W-:Y:S01]  /*34be0*/  IMAD R85, R67, 0x1c, RZ ;  /* 0x0000001c43557824 */ /* 0x000fe200078e02ff */
[----:B------:R-:W-:Y:S01]  /*34bf0*/  F2FP.BF16.F32.PACK_AB R86, R87, R86 ;  /* 0x000000565756723e */ /* 0x000fe200000010ff */
[----:B------:R-:W-:Y:S01]  /*34c00*/  IMAD R87, R67, 0x1e, RZ ;  /* 0x0000001e43577824 */ /* 0x000fe200078e02ff */
[----:B------:R-:W-:Y:S02]  /*34c10*/  F2FP.BF16.F32.PACK_AB R92, R93, R92 ;  /* 0x0000005c5d5c723e */ /* 0x000fe400000010ff */
[----:B------:R-:W-:Y:S02]  /*34c20*/  PRMT R93, R217, 0x7632, R93 ;  /* 0x00007632d95d7816 */ /* 0x000fe4000000005d */
[----:B------:R-:W-:Y:S01]  /*34c30*/  F2FP.BF16.F32.PACK_AB R90, R91, R90 ;  /* 0x0000005a5b5a723e */ /* 0x000fe200000010ff */
[----:B------:R-:W-:Y:S01]  /*34c40*/  IMAD R91, R67, 0x22, RZ ;  /* 0x00000022435b7824 */ /* 0x000fe200078e02ff */
[----:B------:R-:W-:-:S02]  /*34c50*/  F2FP.BF16.F32.PACK_AB R94, R95, R94 ;  /* 0x0000005e5f5e723e */ /* 0x000fc400000010ff */
[----:B------:R-:W-:Y:S02]  /*34c60*/  SHF.L.U32 R95, R67, 0x4, RZ ;  /* 0x00000004435f7819 */ /* 0x000fe400000006ff */
[----:B------:R-:W-:Y:S02]  /*34c70*/  F2FP.BF16.F32.PACK_AB R98, R99, R98 ;  /* 0x000000626362723e */ /* 0x000fe400000010ff */
[----:B------:R-:W-:Y:S01]  /*34c80*/  F2FP.BF16.F32.PACK_AB R96, R97, R96 ;  /* 0x000000606160723e */ /* 0x000fe200000010ff */
[----:B------:R-:W-:Y:S01]  /*34c90*/  IMAD R97, R67, 0x26, RZ ;  /* 0x0000002643617824 */ /* 0x000fe200078e02ff */
[----:B------:R-:W-:Y:S02]  /*34ca0*/  PRMT R99, R201, 0x7632, R99 ;  /* 0x00007632c9637816 */ /* 0x000fe40000000063 */
[----:B------:R-:W-:Y:S02]  /*34cb0*/  F2FP.BF16.F32.PACK_AB R194, R194, R196 ;  /* 0x000000c4c2c2723e */ /* 0x000fe400000010ff */
[----:B------:R-:W-:-:S02]  /*34cc0*/  F2FP.BF16.F32.PACK_AB R104, R105, R104 ;  /* 0x000000686968723e */ /* 0x000fc400000010ff */
[----:B------:R-:W-:Y:S02]  /*34cd0*/  PRMT R105, R194, 0x7632, R105 ;  /* 0x00007632c2697816 */ /* 0x000fe40000000069 */
[----:B------:R-:W-:Y:S01]  /*34ce0*/  F2FP.BF16.F32.PACK_AB R100, R101, R100 ;  /* 0x000000646564723e */ /* 0x000fe200000010ff */
[----:B------:R-:W-:Y:S01]  /*34cf0*/  IMAD R101, R67, 0x2c, RZ ;  /* 0x0000002c43657824 */ /* 0x000fe200078e02ff */
[----:B------:R-:W-:Y:S01]  /*34d00*/  F2FP.BF16.F32.PACK_AB R102, R103, R102 ;  /* 0x000000666766723e */ /* 0x000fe200000010ff */
[----:B------:R-:W-:Y:S01]  /*34d10*/  IMAD R103, R67, 0x2e, RZ ;  /* 0x0000002e43677824 */ /* 0x000fe200078e02ff */
[----:B------:R-:W-:Y:S02]  /*34d20*/  F2FP.BF16.F32.PACK_AB R106, R107, R106 ;  /* 0x0000006a6b6a723e */ /* 0x000fe400000010ff */
[----:B------:R-:W-:Y:S02]  /*34d30*/  PRMT R107, R199, 0x7632, R107 ;  /* 0x00007632c76b7816 */ /* 0x000fe4000000006b */
[----:B------:R-:W-:-:S02]  /*34d40*/  F2FP.BF16.F32.PACK_AB R68, R68, R2 ;  /* 0x000000024444723e */ /* 0x000fc400000010ff */
[----:B------:R-:W-:Y:S01]  /*34d50*/  F2FP.BF16.F32.PACK_AB R108, R109, R108 ;  /* 0x0000006c6d6c723e */ /* 0x000fe200000010ff */
[----:B------:R-:W-:Y:S01]  /*34d60*/  IMAD R109, R67, 0x34, RZ ;  /* 0x00000034436d7824 */ /* 0x000fe200078e02ff */
[----:B------:R-:W-:Y:S02]  /*34d70*/  PRMT R2, R193, 0x7632, R2 ;  /* 0x00007632c1027816 */ /* 0x000fe40000000002 */
[----:B------:R-:W-:Y:S01]  /*34d80*/  F2FP.BF16.F32.PACK_AB R110, R111, R110 ;  /* 0x0000006e6f6e723e */ /* 0x000fe200000010ff */
[----:B------:R-:W-:Y:S01]  /*34d90*/  IMAD R111, R67, 0x36, RZ ;  /* 0x00000036436f7824 */ /* 0x000fe200078e02ff */
[----:B------:R-:W-:Y:S02]  /*34da0*/  F2FP.BF16.F32.PACK_AB R116, R117, R116 ;  /* 0x000000747574723e */ /* 0x000fe400000010ff */
[----:B------:R-:W5:Y:S01]  /*34db0*/  LDC R117, c[0x0][0x3e8] ;  /* 0x0000fa00ff757b82 */ /* 0x000f620000000800 */
[----:B------:R-:W-:Y:S01]  /*34dc0*/  F2FP.BF16.F32.PACK_AB R112, R113, R112 ;  /* 0x000000707170723e */ /* 0x000fe200000010ff */
[----:B------:R-:W-:Y:S01]  /*34dd0*/  IMAD R113, R67, 0x38, RZ ;  /* 0x0000003843717824 */ /* 0x000fe200078e02ff */
[----:B------:R-:W-:-:S02]  /*34de0*/  F2FP.BF16.F32.PACK_AB R69, R70, R69 ;  /* 0x000000454645723e */ /* 0x000fc400000010ff */
[----:B------:R-:W-:Y:S01]  /*34df0*/  F2FP.BF16.F32.PACK_AB R114, R115, R114 ;  /* 0x000000727372723e */ /* 0x000fe200000010ff */
[----:B------:R-:W-:Y:S01]  /*34e00*/  IMAD R115, R67, 0x3c, RZ ;  /* 0x0000003c43737824 */ /* 0x000fe200078e02ff */
[----:B---3--:R-:W-:Y:S02]  /*34e10*/  F2FP.BF16.F32.PACK_AB R196, R250, R252 ;  /* 0x000000fcfac4723e */ /* 0x008fe400000010ff */
[----:B------:R-:W-:Y:S02]  /*34e20*/  F2FP.BF16.F32.PACK_AB R195, R195, R249 ;  /* 0x000000f9c3c3723e */ /* 0x000fe400000010ff */
[----:B------:R-:W-:Y:S01]  /*34e30*/  F2FP.BF16.F32.PACK_AB R118, R119, R118 ;  /* 0x000000767776723e */ /* 0x000fe200000010ff */
[----:B------:R-:W-:Y:S01]  /*34e40*/  IMAD R119, R67, 0x46, RZ ;  /* 0x0000004643777824 */ /* 0x000fe200078e02ff */
[----:B------:R-:W-:Y:S01]  /*34e50*/  F2FP.BF16.F32.PACK_AB R120, R121, R120 ;  /* 0x000000787978723e */ /* 0x000fe200000010ff */
[----:B------:R-:W-:Y:S01]  /*34e60*/  IMAD R121, R67, 0x48, RZ ;  /* 0x0000004843797824 */ /* 0x000fe200078e02ff */
[----:B------:R-:W-:-:S02]  /*34e70*/  F2FP.BF16.F32.PACK_AB R132, R132, R3 ;  /* 0x000000038484723e */ /* 0x000fc400000010ff */
[----:B0-----:R-:W-:Y:S02]  /*34e80*/  F2FP.BF16.F32.PACK_AB R191, R204, R248 ;  /* 0x000000f8ccbf723e */ /* 0x001fe400000010ff */
[----:B------:R-:W-:Y:S01]  /*34e90*/  F2FP.BF16.F32.PACK_AB R14, R15, R14 ;  /* 0x0000000e0f0e723e */ /* 0x000fe200000010ff */
[----:B------:R-:W-:Y:S01]  /*34ea0*/  IMAD R15, R67, 0x4a, RZ ;  /* 0x0000004a430f7824 */ /* 0x000fe200078e02ff */
[----:B------:R-:W-:Y:S01]  /*34eb0*/  F2FP.BF16.F32.PACK_AB R16, R17, R16 ;  /* 0x000000101110723e */ /* 0x000fe200000010ff */
[----:B------:R-:W-:Y:S01]  /*34ec0*/  IMAD R17, R67, 0x4c, RZ ;  /* 0x0000004c43117824 */ /* 0x000fe200078e02ff */
[----:B------:R-:W-:Y:S02]  /*34ed0*/  F2FP.BF16.F32.PACK_AB R204, R247, R209 ;  /* 0x000000d1f7cc723e */ /* 0x000fe400000010ff */
[----:B------:R-:W-:Y:S01]  /*34ee0*/  F2FP.BF16.F32.PACK_AB R18, R19, R18 ;  /* 0x000000121312723e */ /* 0x000fe200000010ff */
[----:B------:R-:W-:Y:S01]  /*34ef0*/  IMAD R19, R67, 0x4e, RZ ;  /* 0x0000004e43137824 */ /* 0x000fe200078e02ff */
        /* <DEDUP_REMOVED lines=8> */
[----:B--2---:R-:W-:Y:S01]  /*34f80*/  F2FP.BF16.F32.PACK_AB R197, R251, R10 ;  /* 0x0000000afbc5723e */ /* 0x004fe200000010ff */
[----:B------:R-:W-:-:S05]  /*34f90*/  IMAD R10, R67, 0x6, RZ ;  /* 0x00000006430a7824 */ /* 0x000fca00078e02ff */
[----:B------:R-:W-:-:S04]  /*34fa0*/  IADD3 R8, P0, PT, R10, R6, RZ ;  /* 0x000000060a087210 */ /* 0x000fc80007f1e0ff */
[----:B------:R-:W-:Y:S02]  /*34fb0*/  LEA.HI.X.SX32 R9, R11, R7, 0x1, P0 ;  /* 0x000000070b097211 */ /* 0x000fe400000f0eff */
[----:B------:R-:W-:-:S03]  /*34fc0*/  SHF.L.U32 R11, R67, 0x2, RZ ;  /* 0x00000002430b7819 */ /* 0x000fc600000006ff */
[----:B------:R0:W-:Y:S02]  /*34fd0*/  STG.E.U16 desc[UR8][R8.64], R12 ;  /* 0x0000000c08007986 */ /* 0x0001e4000c101508 */
[----:B0-----:R-:W-:-:S04]  /*34fe0*/  LEA R8, P0, R67, R6, 0x3 ;  /* 0x0000000643087211 */ /* 0x001fc800078018ff */
[----:B------:R-:W-:Y:S02]  /*34ff0*/  LEA.HI.X.SX32 R9, R11, R7, 0x1, P0 ;  /* 0x000000070b097211 */ /* 0x000fe400000f0eff */
[----:B------:R-:W-:-:S03]  /*35000*/  LEA R11, R67, R67, 0x2 ;  /* 0x00000043430b7211 */ /* 0x000fc600078e10ff */
[----:B------:R0:W-:Y:S02]  /*35010*/  STG.E.U16 desc[UR8][R8.64], R190 ;  /* 0x000000be08007986 */ /* 0x0001e4000c101508 */
[----:B0-----:R-:W-:-:S04]  /*35020*/  IADD3 R8, P0, PT, R246, R6, RZ ;  /* 0x00000006f6087210 */ /* 0x001fc80007f1e0ff */
[----:B------:R-:W-:Y:S02]  /*35030*/  LEA.HI.X.SX32 R9, R11, R7, 0x1, P0 ;  /* 0x000000070b097211 */ /* 0x000fe400000f0eff */
[----:B------:R-:W-:-:S05]  /*35040*/  PRMT R11, R190, 0x7632, R11 ;  /* 0x00007632be0b7816 */ /* 0x000fca000000000b */
[----:B------:R0:W-:Y:S02]  /*35050*/  STG.E.U16 desc[UR8][R8.64], R11 ;  /* 0x0000000b08007986 */ /* 0x0001e4000c101508 */
[----:B0-----:R-:W-:-:S04]  /*35060*/  IADD3 R8, P0, PT, R243, R6, RZ ;  /* 0x00000006f3087210 */ /* 0x001fc80007f1e0ff */
[----:B------:R-:W-:Y:S02]  /*35070*/  LEA.HI.X.SX32 R9, R10, R7, 0x1, P0 ;  /* 0x000000070a097211 */ /* 0x000fe400000f0eff */
[----:B------:R-:W-:-:S03]  /*35080*/  LEA R11, R67, -R67, 0x3 ;  /* 0x80000043430b7211 */ /* 0x000fc600078e18ff */
[----:B------:R0:W-:Y:S01]  /*35090*/  STG.E.U16 desc[UR8][R8.64], R137 ;  /* 0x0000008908007986 */ /* 0x0001e2000c101508 */
[-C--:B------:R-:W-:Y:S02]  /*350a0*/  LEA R10, P1, R67, R6.reuse, 0x4 ;  /* 0x00000006430a7211 */ /* 0x080fe400078220ff */
[-C--:B------:R-:W-:Y:S02]  /*350b0*/  IADD3 R12, P2, PT, R233, R6.reuse, RZ ;  /* 0x00000006e90c7210 */ /* 0x080fe40007f5e0ff */
[----:B0-----:R-:W-:Y:S02]  /*350c0*/  IADD3 R8, P0, PT, R228, R6, RZ ;  /* 0x00000006e4087210 */ /* 0x001fe40007f1e0ff */
[----:B------:R-:W-:Y:S02]  /*350d0*/  F2FP.BF16.F32.PACK_AB R137, R223, R226 ;  /* 0x000000e2df89723e */ /* 0x000fe400000010ff */
[-C--:B------:R-:W-:Y:S02]  /*350e0*/  LEA.HI.X.SX32 R9, R11, R7.reuse, 0x1, P0 ;  /* 0x000000070b097211 */ /* 0x080fe400000f0eff */
[-C--:B------:R-:W-:Y:S01]  /*350f0*/  LEA.HI.X.SX32 R11, R13, R7.reuse, 0x1, P1 ;  /* 0x000000070d0b7211 */ /* 0x080fe200008f0eff */
[----:B------:R-:W-:Y:S01]  /*35100*/  IMAD R226, R67, 0x14, RZ ;  /* 0x0000001443e27824 */ /* 0x000fe200078e02ff */
[----:B------:R-:W-:-:S02]  /*35110*/  LEA.HI.X.SX32 R13, R237, R7, 0x1, P2 ;  /* 0x00000007ed0d7211 */ /* 0x000fc400010f0eff */
[----:B------:R-:W-:Y:S01]  /*35120*/  PRMT R237, R139, 0x7610, R237 ;  /* 0x000076108bed7816 */ /* 0x000fe200000000ed */
[C---:B------:R-:W-:Y:S01]  /*35130*/  IMAD R223, R67.reuse, 0x16, RZ ;  /* 0x0000001643df7824 */ /* 0x040fe200078e02ff */
[----:B------:R0:W-:Y:S04]  /*35140*/  STG.E.U16 desc[UR8][R8.64], R239 ;  /* 0x000000ef08007986 */ /* 0x0001e8000c101508 */
[----:B------:R2:W-:Y:S01]  /*35150*/  STG.E.U16 desc[UR8][R10.64], R237 ;  /* 0x000000ed0a007986 */ /* 0x0005e2000c101508 */
[-C--:B0-----:R-:W-:Y:S01]  /*35160*/  IADD3 R8, P0, PT, R226, R6.reuse, RZ ;  /* 0x00000006e2087210 */ /* 0x081fe20007f1e0ff */
[----:B--2---:R-:W-:Y:S01]  /*35170*/  IMAD R11, R67, 0xb, RZ ;  /* 0x0000000b430b7824 */ /* 0x004fe200078e02ff */
[----:B------:R-:W-:Y:S01]  /*35180*/  IADD3 R10, P1, PT, R223, R6, RZ ;  /* 0x00000006df0a7210 */ /* 0x000fe20007f3e0ff */
[----:B------:R0:W-:Y:S01]  /*35190*/  STG.E.U16 desc[UR8][R12.64], R240 ;  /* 0x000000f00c007986 */ /* 0x0001e2000c101508 */
[----:B------:R-:W-:-:S02]  /*351a0*/  LEA.HI.X.SX32 R9, R246, R7, 0x1, P0 ;  /* 0x00000007f6097211 */ /* 0x000fc400000f0eff */
[----:B------:R-:W-:-:S03]  /*351b0*/  LEA.HI.X.SX32 R11, R11, R7, 0x1, P1 ;  /* 0x000000070b0b7211 */ /* 0x000fc600008f0eff */
[----:B------:R2:W-:Y:S01]  /*351c0*/  STG.E.U16 desc[UR8][R8.64], R219 ;  /* 0x000000db08007986 */ /* 0x0005e2000c101508 */
[----:B0-----:R-:W-:-:S03]  /*351d0*/  IADD3 R12, P2, PT, R222, R6, RZ ;  /* 0x00000006de0c7210 */ /* 0x001fc60007f5e0ff */
[----:B------:R0:W-:Y:S01]  /*351e0*/  STG.E.U16 desc[UR8][R10.64], R225 ;  /* 0x000000e10a007986 */ /* 0x0001e2000c101508 */
[----:B------:R-:W-:Y:S01]  /*351f0*/  LEA.HI.X.SX32 R13, R243, R7, 0x1, P2 ;  /* 0x00000007f30d7211 */ /* 0x000fe200010f0eff */
[----:B--2---:R-:W-:Y:S01]  /*35200*/  IMAD R9, R67, 0xd, RZ ;  /* 0x0000000d43097824 */ /* 0x004fe200078e02ff */
[----:B------:R-:W-:-:S03]  /*35210*/  IADD3 R8, P0, PT, R89, R6, RZ ;  /* 0x0000000659087210 */ /* 0x000fc60007f1e0ff */
[----:B------:R2:W-:Y:S01]  /*35220*/  STG.E.U16 desc[UR8][R12.64], R217 ;  /* 0x000000d90c007986 */ /* 0x0005e2000c101508 */
[-C--:B0-----:R-:W-:Y:S02]  /*35230*/  IADD3 R10, P1, PT, R85, R6.reuse, RZ ;  /* 0x00000006550a7210 */ /* 0x081fe40007f3e0ff */
[-C--:B------:R-:W-:Y:S02]  /*35240*/  LEA.HI.X.SX32 R9, R9, R7.reuse, 0x1, P0 ;  /* 0x0000000709097211 */ /* 0x080fe400000f0eff */
[----:B------:R-:W-:Y:S02]  /*35250*/  LEA.HI.X.SX32 R11, R228, R7, 0x1, P1 ;  /* 0x00000007e40b7211 */ /* 0x000fe400008f0eff */
[----:B--2---:R-:W-:Y:S02]  /*35260*/  LEA R13, R67, -R67, 0x4 ;  /* 0x80000043430d7211 */ /* 0x004fe400078e20ff */
[----:B------:R-:W-:Y:S01]  /*35270*/  IADD3 R12, P2, PT, R87, R6, RZ ;  /* 0x00000006570c7210 */ /* 0x000fe20007f5e0ff */
[----:B------:R0:W-:Y:S01]  /*35280*/  STG.E.U16 desc[UR8][R8.64], R93 ;  /* 0x0000005d08007986 */ /* 0x0001e2000c101508 */
[----:B------:R-:W-:-:S02]  /*35290*/  PRMT R217, R218, 0x7632, R217 ;  /* 0x00007632dad97816 */ /* 0x000fc400000000d9 */
[----:B------:R-:W-:Y:S01]  /*352a0*/  LEA.HI.X.SX32 R13, R13, R7, 0x1, P2 ;  /* 0x000000070d0d7211 */ /* 0x000fe200010f0eff */
[----:B------:R2:W-:Y:S04]  /*352b0*/  STG.E.U16 desc[UR8][R10.64], R218 ;  /* 0x000000da0a007986 */ /* 0x0005e8000c101508 */
[----:B------:R3:W-:Y:S01]  /*352c0*/  STG.E.U16 desc[UR8][R12.64], R217 ;  /* 0x000000d90c007986 */ /* 0x0007e2000c101508 */
[C---:B0-----:R-:W-:Y:S01]  /*352d0*/  IMAD R93, R67.reuse, 0x24, RZ ;  /* 0x00000024435d7824 */ /* 0x041fe200078e02ff */
[CC--:B------:R-:W-:Y:S02]  /*352e0*/  LEA R8, P0, R67.reuse, R6.reuse, 0x5 ;  /* 0x0000000643087211 */ /* 0x0c0fe400078028ff */
[----:B--2---:R-:W-:Y:S02]  /*352f0*/  LEA R11, R67, R67, 0x4 ;  /* 0x00000043430b7211 */ /* 0x004fe400078e20ff */
[----:B------:R-:W-:-:S02]  /*35300*/  IADD3 R10, P1, PT, R91, R6, RZ ;  /* 0x000000065b0a7210 */ /* 0x000fc40007f3e0ff */
[-C--:B------:R-:W-:Y:S02]  /*35310*/  LEA.HI.X.SX32 R9, R95, R7.reuse, 0x1, P0 ;  /* 0x000000075f097211 */ /* 0x080fe400000f0eff */
[-C--:B---3--:R-:W-:Y:S02]  /*35320*/  IADD3 R12, P2, PT, R93, R6.reuse, RZ ;  /* 0x000000065d0c7210 */ /* 0x088fe40007f5e0ff */
[-C--:B------:R-:W-:Y:S01]  /*35330*/  LEA.HI.X.SX32 R11, R11, R7.reuse, 0x1, P1 ;  /* 0x000000070b0b7211 */ /* 0x080fe200008f0eff */
[----:B------:R0:W-:Y:S01]  /*35340*/  STG.E.U16 desc[UR8][R8.64], R201 ;  /* 0x000000c908007986 */ /* 0x0001e2000c101508 */
[----:B------:R-:W-:Y:S01]  /*35350*/  LEA.HI.X.SX32 R13, R233, R7, 0x1, P2 ;  /* 0x00000007e90d7211 */ /* 0x000fe200010f0eff */
[C---:B------:R-:W-:Y:S02]  /*35360*/  IMAD R95, R67.reuse, 0x28, RZ ;  /* 0x00000028435f7824 */ /* 0x040fe400078e02ff */
[----:B------:R2:W-:Y:S04]  /*35370*/  STG.E.U16 desc[UR8][R10.64], R99 ;  /* 0x000000630a007986 */ /* 0x0005e8000c101508 */
[----:B------:R3:W-:Y:S01]  /*35380*/  STG.E.U16 desc[UR8][R12.64], R194 ;  /* 0x000000c20c007986 */ /* 0x0007e2000c101508 */
[----:B0-----:R-:W-:Y:S01]  /*35390*/  IMAD R9, R67, 0x13, RZ ;  /* 0x0000001343097824 */ /* 0x001fe200078e02ff */
[-C--:B------:R-:W-:Y:S01]  /*353a0*/  IADD3 R8, P0, PT, R97, R6.reuse, RZ ;  /* 0x0000000661087210 */ /* 0x080fe20007f1e0ff */
[----:B--2---:R-:W-:Y:S01]  /*353b0*/  IMAD R99, R67, 0x2a, RZ ;  /* 0x0000002a43637824 */ /* 0x004fe200078e02ff */
[----:B------:R-:W-:-:S02]  /*353c0*/  IADD3 R10, P1, PT, R95, R6, RZ ;  /* 0x000000065f0a7210 */ /* 0x000fc40007f3e0ff */
[-C--:B------:R-:W-:Y:S01]  /*353d0*/  LEA.HI.X.SX32 R9, R9, R7.reuse, 0x1, P0 ;  /* 0x0000000709097211 */ /* 0x080fe200000f0eff */
[----:B---3--:R-:W-:Y:S01]  /*353e0*/  IMAD R13, R67, 0x15, RZ ;  /* 0x00000015430d7824 */ /* 0x008fe200078e02ff */
[----:B------:R-:W-:Y:S02]  /*353f0*/  IADD3 R12, P2, PT, R99, R6, RZ ;  /* 0x00000006630c7210 */ /* 0x000fe40007f5e0ff */
[-C--:B------:R-:W-:Y:S01]  /*35400*/  LEA.HI.X.SX32 R11, R226, R7.reuse, 0x1, P1 ;  /* 0x00000007e20b7211 */ /* 0x080fe200008f0eff */
[----:B------:R0:W-:Y:S01]  /*35410*/  STG.E.U16 desc[UR8][R8.64], R105 ;  /* 0x0000006908007986 */ /* 0x0001e2000c101508 */
[----:B------:R-:W-:-:S03]  /*35420*/  LEA.HI.X.SX32 R13, R13, R7, 0x1, P2 ;  /* 0x000000070d0d7211 */ /* 0x000fc600010f0eff */
[----:B------:R2:W-:Y:S04]  /*35430*/  STG.E.U16 desc[UR8][R10.64], R199 ;  /* 0x000000c70a007986 */ /* 0x0005e8000c101508 */
[----:B------:R3:W-:Y:S01]  /*35440*/  STG.E.U16 desc[UR8][R12.64], R107 ;  /* 0x0000006b0c007986 */ /* 0x0007e2000c101508 */
[----:B0-----:R-:W-:Y:S01]  /*35450*/  IMAD R105, R67, 0x30, RZ ;  /* 0x0000003043697824 */ /* 0x001fe200078e02ff */
[-C--:B------:R-:W-:Y:S01]  /*35460*/  IADD3 R8, P0, PT, R101, R6.reuse, RZ ;  /* 0x0000000665087210 */ /* 0x080fe20007f1e0ff */
[----:B--2---:R-:W-:Y:S01]  /*35470*/  IMAD R11, R67, 0x17, RZ ;  /* 0x00000017430b7824 */ /* 0x004fe200078e02ff */
[----:B------:R-:W-:Y:S02]  /*35480*/  IADD3 R10, P1, PT, R103, R6, RZ ;  /* 0x00000006670a7210 */ /* 0x000fe40007f3e0ff */
[----:B------:R-:W-:-:S02]  /*35490*/  LEA.HI.X.SX32 R9, R223, R7, 0x1, P0 ;  /* 0x00000007df097211 */ /* 0x000fc400000f0eff */
[-C--:B---3--:R-:W-:Y:S01]  /*354a0*/  IADD3 R12, P2, PT, R105, R6.reuse, RZ ;  /* 0x00000006690c7210 */ /* 0x088fe20007f5e0ff */
[----:B------:R-:W-:Y:S01]  /*354b0*/  IMAD R107, R67, 0x32, RZ ;  /* 0x00000032436b7824 */ /* 0x000fe200078e02ff */
[-C--:B------:R-:W-:Y:S02]  /*354c0*/  LEA.HI.X.SX32 R11, R11, R7.reuse, 0x1, P1 ;  /* 0x000000070b0b7211 */ /* 0x080fe400008f0eff */
[----:B------:R-:W-:Y:S01]  /*354d0*/  LEA.HI.X.SX32 R13, R222, R7, 0x1, P2 ;  /* 0x00000007de0d7211 */ /* 0x000fe200010f0eff */
[----:B------:R0:W-:Y:S04]  /*354e0*/  STG.E.U16 desc[UR8][R8.64], R193 ;  /* 0x000000c108007986 */ /* 0x0001e8000c101508 */
[----:B------:R2:W-:Y:S04]  /*354f0*/  STG.E.U16 desc[UR8][R10.64], R2 ;  /* 0x000000020a007986 */ /* 0x0005e8000c101508 */
[----:B------:R3:W-:Y:S01]  /*35500*/  STG.E.U16 desc[UR8][R12.64], R192 ;  /* 0x000000c00c007986 */ /* 0x0007e2000c101508 */
[----:B0-----:R-:W-:Y:S01]  /*35510*/  IMAD R9, R67, 0x19, RZ ;  /* 0x0000001943097824 */ /* 0x001fe200078e02ff */
[----:B------:R-:W-:-:S02]  /*35520*/  IADD3 R8, P0, PT, R107, R6, RZ ;  /* 0x000000066b087210 */ /* 0x000fc40007f1e0ff */
[-C--:B--2---:R-:W-:Y:S02]  /*35530*/  IADD3 R10, P1, PT, R109, R6.reuse, RZ ;  /* 0x000000066d0a7210 */ /* 0x084fe40007f3e0ff */
[-C--:B------:R-:W-:Y:S01]  /*35540*/  LEA.HI.X.SX32 R9, R9, R7.reuse, 0x1, P0 ;  /* 0x0000000709097211 */ /* 0x080fe200000f0eff */
[----:B---3--:R-:W-:Y:S01]  /*35550*/  IMAD R13, R67, 0x1b, RZ ;  /* 0x0000001b430d7824 */ /* 0x008fe200078e02ff */
[----:B------:R-:W-:Y:S02]  /*35560*/  IADD3 R12, P2, PT, R111, R6, RZ ;  /* 0x000000066f0c7210 */ /* 0x000fe40007f5e0ff */
[----:B------:R-:W-:Y:S02]  /*35570*/  PRMT R2, R192, 0x7632, R2 ;  /* 0x00007632c0027816 */ /* 0x000fe40000000002 */
[-C--:B------:R-:W-:Y:S01]  /*35580*/  LEA.HI.X.SX32 R11, R89, R7.reuse, 0x1, P1 ;  /* 0x00000007590b7211 */ /* 0x080fe200008f0eff */
[----:B------:R-:W-:Y:S01]  /*35590*/  IMAD R89, R67, 0x3a, RZ ;  /* 0x0000003a43597824 */ /* 0x000fe200078e02ff */
[----:B------:R-:W-:-:S02]  /*355a0*/  LEA.HI.X.SX32 R13, R13, R7, 0x1, P2 ;  /* 0x000000070d0d7211 */ /* 0x000fc400010f0eff */
[----:B------:R-:W-:Y:S01]  /*355b0*/  PRMT R70, R197, 0x7632, R70 ;  /* 0x00007632c5467816 */ /* 0x000fe20000000046 */
[----:B------:R0:W-:Y:S04]  /*355c0*/  STG.E.U16 desc[UR8][R8.64], R2 ;  /* 0x0000000208007986 */ /* 0x0001e8000c101508 */
[----:B------:R2:W-:Y:S04]  /*355d0*/  STG.E.U16 desc[UR8][R10.64], R197 ;  /* 0x000000c50a007986 */ /* 0x0005e8000c101508 */
[----:B------:R3:W-:Y:S01]  /*355e0*/  STG.E.U16 desc[UR8][R12.64], R70 ;  /* 0x000000460c007986 */ /* 0x0007e2000c101508 */
[-C--:B0-----:R-:W-:Y:S01]  /*355f0*/  IADD3 R8, P0, PT, R113, R6.reuse, RZ ;  /* 0x0000000671087210 */ /* 0x081fe20007f1e0ff */
[----:B--2---:R-:W-:Y:S01]  /*35600*/  IMAD R11, R67, 0x1d, RZ ;  /* 0x0000001d430b7824 */ /* 0x004fe200078e02ff */
[----:B------:R-:W-:-:S02]  /*35610*/  IADD3 R10, P1, PT, R89, R6, RZ ;  /* 0x00000006590a7210 */ /* 0x000fc40007f3e0ff */
[-C--:B------:R-:W-:Y:S02]  /*35620*/  LEA.HI.X.SX32 R9, R85, R7.reuse, 0x1, P0 ;  /* 0x0000000755097211 */ /* 0x080fe400000f0eff */
[----:B---3--:R-:W-:Y:S01]  /*35630*/  IADD3 R12, P2, PT, R115, R6, RZ ;  /* 0x00000006730c7210 */ /* 0x008fe20007f5e0ff */
[----:B------:R-:W-:Y:S01]  /*35640*/  IMAD R85, R67, 0x3e, RZ ;  /* 0x0000003e43557824 */ /* 0x000fe200078e02ff */
[-C--:B------:R-:W-:Y:S02]  /*35650*/  LEA.HI.X.SX32 R11, R11, R7.reuse, 0x1, P1 ;  /* 0x000000070b0b7211 */ /* 0x080fe400008f0eff */
[----:B------:R-:W-:Y:S02]  /*35660*/  PRMT R2, R196, 0x7632, R2 ;  /* 0x00007632c4027816 */ /* 0x000fe40000000002 */
[----:B------:R-:W-:Y:S01]  /*35670*/  LEA.HI.X.SX32 R13, R87, R7, 0x1, P2 ;  /* 0x00000007570d7211 */ /* 0x000fe200010f0eff */
[----:B------:R0:W-:Y:S01]  /*35680*/  STG.E.U16 desc[UR8][R8.64], R196 ;  /* 0x000000c408007986 */ /* 0x0001e2000c101508 */
[----:B------:R-:W-:-:S03]  /*35690*/  IMAD R87, R67, 0x42, RZ ;  /* 0x0000004243577824 */ /* 0x000fc600078e02ff */
[----:B------:R2:W-:Y:S04]  /*356a0*/  STG.E.U16 desc[UR8][R10.64], R2 ;  /* 0x000000020a007986 */ /* 0x0005e8000c101508 */
[----:B------:R3:W-:Y:S01]  /*356b0*/  STG.E.U16 desc[UR8][R12.64], R195 ;  /* 0x000000c30c007986 */ /* 0x0007e2000c101508 */
[-C--:B0-----:R-:W-:Y:S02]  /*356c0*/  LEA R9, R67, -R67.reuse, 0x5 ;  /* 0x8000004343097211 */ /* 0x081fe400078e28ff */
[-C--:B------:R-:W-:Y:S02]  /*356d0*/  IADD3 R8, P0, PT, R85, R6.reuse, RZ ;  /* 0x0000000655087210 */ /* 0x080fe40007f1e0ff */
[----:B--2---:R-:W-:Y:S02]  /*356e0*/  LEA R11, R67, R67, 0x5 ;  /* 0x00000043430b7211 */ /* 0x004fe400078e28ff */
[----:B------:R-:W-:-:S02]  /*356f0*/  IADD3 R10, P2, PT, R87, R6, RZ ;  /* 0x00000006570a7210 */ /* 0x000fc40007f5e0ff */
[----:B---3--:R-:W-:Y:S02]  /*35700*/  SHF.L.U32 R13, R67, 0x5, RZ ;  /* 0x00000005430d7819 */ /* 0x008fe400000006ff */
[----:B-----5:R-:W-:Y:S01]  /*35710*/  LEA R12, P1, R117, R6, 0x6 ;  /* 0x00000006750c7211 */ /* 0x020fe200078230ff */
[----:B------:R-:W-:Y:S01]  /*35720*/  IMAD R117, R67, 0x44, RZ ;  /* 0x0000004443757824 */ /* 0x000fe200078e02ff */
[-C--:B------:R-:W-:Y:S02]  /*35730*/  LEA.HI.X.SX32 R9, R9, R7.reuse, 0x1, P0 ;  /* 0x0000000709097211 */ /* 0x080fe400000f0eff */
[----:B------:R-:W-:Y:S02]  /*35740*/  PRMT R2, R195, 0x7632, R2 ;  /* 0x00007632c3027816 */ /* 0x000fe40000000002 */
[-C--:B------:R-:W-:Y:S02]  /*35750*/  LEA.HI.X.SX32 R13, R13, R7.reuse, 0x1, P1 ;  /* 0x000000070d0d7211 */ /* 0x080fe400008f0eff */
[----:B------:R-:W-:Y:S01]  /*35760*/  LEA.HI.X.SX32 R11, R11, R7, 0x1, P2 ;  /* 0x000000070b0b7211 */ /* 0x000fe200010f0eff */
[----:B------:R0:W-:Y:S01]  /*35770*/  STG.E.U16 desc[UR8][R8.64], R2 ;  /* 0x0000000208007986 */ /* 0x0001e2000c101508 */
[----:B------:R-:W-:-:S03]  /*35780*/  PRMT R70, R200, 0x7632, R70 ;  /* 0x00007632c8467816 */ /* 0x000fc60000000046 */
[----:B------:R-:W-:Y:S04]  /*35790*/  STG.E.U16 desc[UR8][R12.64], R200 ;  /* 0x000000c80c007986 */ /* 0x000fe8000c101508 */
[----:B------:R2:W-:Y:S01]  /*357a0*/  STG.E.U16 desc[UR8][R10.64], R70 ;  /* 0x000000460a007986 */ /* 0x0005e2000c101508 */
[----:B0-----:R-:W-:-:S04]  /*357b0*/  IADD3 R2, P0, PT, R117, R6, RZ ;  /* 0x0000000675027210 */ /* 0x001fc80007f1e0ff */
[-C--:B------:R-:W-:Y:S02]  /*357c0*/  LEA.HI.X.SX32 R3, R91, R7.reuse, 0x1, P0 ;  /* 0x000000075b037211 */ /* 0x080fe400000f0eff */
[----:B--2---:R-:W-:Y:S01]  /*357d0*/  F2FP.BF16.F32.PACK_AB R11, R5, R4 ;  /* 0x00000004050b723e */ /* 0x004fe200000010ff */
[----:B------:R-:W-:Y:S01]  /*357e0*/  IMAD R5, R67, 0x23, RZ ;  /* 0x0000002343057824 */ /* 0x000fe200078e02ff */
[-C--:B------:R-:W-:Y:S01]  /*357f0*/  IADD3 R4, P1, PT, R119, R6.reuse, RZ ;  /* 0x0000000677047210 */ /* 0x080fe20007f3e0ff */
[----:B------:R0:W-:Y:S01]  /*35800*/  STG.E.U16 desc[UR8][R2.64], R191 ;  /* 0x000000bf02007986 */ /* 0x0001e2000c101508 */
[----:B------:R-:W-:Y:S02]  /*35810*/  IADD3 R8, P2, PT, R121, R6, RZ ;  /* 0x0000000679087210 */ /* 0x000fe40007f5e0ff */
[----:B------:R-:W-:Y:S02]  /*35820*/  LEA.HI.X.SX32 R5, R5, R7, 0x1, P1 ;  /* 0x0000000705057211 */ /* 0x000fe400008f0eff */
[----:B------:R-:W-:-:S02]  /*35830*/  PRMT R10, R191, 0x7632, R10 ;  /* 0x00007632bf0a7816 */ /* 0x000fc4000000000a */
[-C--:B------:R-:W-:Y:S02]  /*35840*/  LEA.HI.X.SX32 R9, R93, R7.reuse, 0x1, P2 ;  /* 0x000000075d097211 */ /* 0x080fe400010f0eff */
[----:B------:R-:W-:Y:S01]  /*35850*/  PRMT R12, R204, 0x7632, R12 ;  /* 0x00007632cc0c7816 */ /* 0x000fe2000000000c */
[----:B0-----:R-:W-:Y:S01]  /*35860*/  IMAD R3, R67, 0x25, RZ ;  /* 0x0000002543037824 */ /* 0x001fe200078e02ff */
[-C--:B------:R-:W-:Y:S01]  /*35870*/  IADD3 R2, P0, PT, R15, R6.reuse, RZ ;  /* 0x000000060f027210 */ /* 0x080fe20007f1e0ff */
[----:B------:R0:W-:Y:S01]  /*35880*/  STG.E.U16 desc[UR8][R4.64], R10 ;  /* 0x0000000a04007986 */ /* 0x0001e2000c101508 */
[----:B------:R-:W-:Y:S01]  /*35890*/  PRMT R13, R203, 0x7632, R13 ;  /* 0x00007632cb0d7816 */ /* 0x000fe2000000000d */
[----:B------:R-:W2:Y:S01]  /*358a0*/  LDC R93, c[0x0][0x3e8] ;  /* 0x0000fa00ff5d7b82 */ /* 0x000ea20000000800 */
[----:B------:R-:W-:Y:S01]  /*358b0*/  LEA.HI.X.SX32 R3, R3, R7, 0x1, P0 ;  /* 0x0000000703037211 */ /* 0x000fe200000f0eff */
[----:B------:R3:W-:Y:S04]  /*358c0*/  STG.E.U16 desc[UR8][R8.64], R204 ;  /* 0x000000cc08007986 */ /* 0x0007e8000c101508 */
[----:B------:R5:W-:Y:S01]  /*358d0*/  STG.E.U16 desc[UR8][R2.64], R12 ;  /* 0x0000000c02007986 */ /* 0x000be2000c101508 */
[-C--:B0-----:R-:W-:Y:S01]  /*358e0*/  IADD3 R4, P1, PT, R17, R6.reuse, RZ ;  /* 0x0000000611047210 */ /* 0x081fe20007f3e0ff */
[----:B---3--:R-:W-:Y:S01]  /*358f0*/  IMAD R9, R67, 0x27, RZ ;  /* 0x0000002743097824 */ /* 0x008fe200078e02ff */
[----:B------:R-:W-:-:S02]  /*35900*/  IADD3 R8, P2, PT, R19, R6, RZ ;  /* 0x0000000613087210 */ /* 0x000fc40007f5e0ff */
[-C--:B------:R-:W-:Y:S02]  /*35910*/  LEA.HI.X.SX32 R5, R97, R7.reuse, 0x1, P1 ;  /* 0x0000000761057211 */ /* 0x080fe400008f0eff */
[----:B-----5:R-:W-:Y:S02]  /*35920*/  IADD3 R2, P0, PT, R21, R6, RZ ;  /* 0x0000000615027210 */ /* 0x020fe40007f1e0ff */
[-C--:B------:R-:W-:Y:S01]  /*35930*/  LEA.HI.X.SX32 R9, R9, R7.reuse, 0x1, P2 ;  /* 0x0000000709097211 */ /* 0x080fe200010f0eff */
[----:B------:R0:W-:Y:S01]  /*35940*/  STG.E.U16 desc[UR8][R4.64], R203 ;  /* 0x000000cb04007986 */ /* 0x0001e2000c101508 */
[----:B------:R-:W-:-:S03]  /*35950*/  LEA.HI.X.SX32 R3, R95, R7, 0x1, P0 ;  /* 0x000000075f037211 */ /* 0x000fc600000f0eff */
[----:B------:R3:W-:Y:S01]  /*35960*/  STG.E.U16 desc[UR8][R8.64], R13 ;  /* 0x0000000d08007986 */ /* 0x0007e2000c101508 */
[----:B------:R-:W-:Y:S01]  /*35970*/  F2FP.BF16.F32.PACK_AB R28, R29, R28 ;  /* 0x0000001c1d1c723e */ /* 0x000fe200000010ff */
[C---:B------:R-:W-:Y:S01]  /*35980*/  IMAD R29, R67.reuse, 0x58, RZ ;  /* 0x00000058431d7824 */ /* 0x040fe200078e02ff */
[----:B------:R-:W-:Y:S01]  /*35990*/  PRMT R12, R202, 0x7632, R12 ;  /* 0x00007632ca0c7816 */ /* 0x000fe2000000000c */
[----:B------:R5:W-:Y:S01]  /*359a0*/  STG.E.U16 desc[UR8][R2.64], R202 ;  /* 0x000000ca02007986 */ /* 0x000be2000c101508 */
[----:B0-----:R-:W-:Y:S01]  /*359b0*/  IMAD R5, R67, 0x29, RZ ;  /* 0x0000002943057824 */ /* 0x001fe200078e02ff */
[-C--:B------:R-:W-:Y:S02]  /*359c0*/  IADD3 R4, P1, PT, R23, R6.reuse, RZ ;  /* 0x0000000617047210 */ /* 0x080fe40007f3e0ff */
[----:B---3--:R-:W-:Y:S02]  /*359d0*/  IADD3 R8, P2, PT, R27, R6, RZ ;  /* 0x000000061b087210 */ /* 0x008fe40007f5e0ff */
[----:B------:R-:W-:Y:S01]  /*359e0*/  LEA.HI.X.SX32 R5, R5, R7, 0x1, P1 ;  /* 0x0000000705057211 */ /* 0x000fe200008f0eff */
[----:B-----5:R-:W-:Y:S01]  /*359f0*/  IMAD R3, R67, 0x2b, RZ ;  /* 0x0000002b43037824 */ /* 0x020fe200078e02ff */
[----:B------:R-:W-:-:S02]  /*35a00*/  F2FP.BF16.F32.PACK_AB R205, R205, R245 ;  /* 0x000000f5cdcd723e */ /* 0x000fc400000010ff */
[----:B------:R-:W-:Y:S02]  /*35a10*/  IADD3 R2, P0, PT, R31, R6, RZ ;  /* 0x000000061f027210 */ /* 0x000fe40007f1e0ff */
[-C--:B------:R-:W-:Y:S01]  /*35a20*/  LEA.HI.X.SX32 R9, R99, R7.reuse, 0x1, P2 ;  /* 0x0000000763097211 */ /* 0x080fe200010f0eff */
[----:B------:R0:W-:Y:S01]  /*35a30*/  STG.E.U16 desc[UR8][R4.64], R12 ;  /* 0x0000000c04007986 */ /* 0x0001e2000c101508 */
[----:B------:R-:W-:Y:S01]  /*35a40*/  F2FP.BF16.F32.PACK_AB R32, R33, R32 ;  /* 0x000000202120723e */ /* 0x000fe200000010ff */
[----:B------:R-:W-:Y:S01]  /*35a50*/  IMAD R33, R67, 0x5a, RZ ;  /* 0x0000005a43217824 */ /* 0x000fe200078e02ff */
[----:B------:R-:W-:Y:S01]  /*35a60*/  F2FP.BF16.F32.PACK_AB R34, R35, R34 ;  /* 0x000000222322723e */ /* 0x000fe200000010ff */
[----:B------:R-:W-:Y:S01]  /*35a70*/  IMAD R35, R67, 0x5c, RZ ;  /* 0x0000005c43237824 */ /* 0x000fe200078e02ff */
[----:B------:R-:W-:Y:S02]  /*35a80*/  LEA.HI.X.SX32 R3, R3, R7, 0x1, P0 ;  /* 0x0000000703037211 */ /* 0x000fe400000f0eff */
[----:B------:R-:W-:-:S02]  /*35a90*/  PRMT R13, R205, 0x7632, R13 ;  /* 0x00007632cd0d7816 */ /* 0x000fc4000000000d */
[----:B------:R-:W-:Y:S01]  /*35aa0*/  F2FP.BF16.F32.PACK_AB R36, R37, R36 ;  /* 0x000000242524723e */ /* 0x000fe200000010ff */
[----:B------:R-:W-:Y:S01]  /*35ab0*/  IMAD R37, R67, 0x5e, RZ ;  /* 0x0000005e43257824 */ /* 0x000fe200078e02ff */
[----:B0-----:R-:W-:Y:S01]  /*35ac0*/  IADD3 R4, P1, PT, R29, R6, RZ ;  /* 0x000000061d047210 */ /* 0x001fe20007f3e0ff */
[----:B------:R0:W-:Y:S01]  /*35ad0*/  STG.E.U16 desc[UR8][R8.64], R205 ;  /* 0x000000cd08007986 */ /* 0x0001e2000c101508 */
[----:B------:R-:W-:Y:S02]  /*35ae0*/  F2FP.BF16.F32.PACK_AB R190, R206, R242 ;  /* 0x000000f2cebe723e */ /* 0x000fe400000010ff */
[----:B------:R-:W-:Y:S01]  /*35af0*/  LEA.HI.X.SX32 R5, R101, R7, 0x1, P1 ;  /* 0x0000000765057211 */ /* 0x000fe200008f0eff */
[----:B------:R3:W-:Y:S01]  /*35b00*/  STG.E.U16 desc[UR8][R2.64], R13 ;  /* 0x0000000d02007986 */ /* 0x0007e2000c101508 */
[----:B------:R-:W-:Y:S02]  /*35b10*/  IADD3 R12, P0, PT, R35, R6, RZ ;  /* 0x00000006230c7210 */ /* 0x000fe40007f1e0ff */
[----:B------:R-:W-:-:S02]  /*35b20*/  F2FP.BF16.F32.PACK_AB R206, R241, R244 ;  /* 0x000000f4f1ce723e */ /* 0x000fc400000010ff */
[----:B------:R-:W-:Y:S01]  /*35b30*/  F2FP.BF16.F32.PACK_AB R38, R39, R38 ;  /* 0x000000262726723e */ /* 0x000fe200000010ff */
[----:B0-----:R-:W-:Y:S01]  /*35b40*/  IMAD R9, R67, 0x2d, RZ ;  /* 0x0000002d43097824 */ /* 0x001fe200078e02ff */
[-C--:B------:R-:W-:Y:S01]  /*35b50*/  IADD3 R8, P2, PT, R33, R6.reuse, RZ ;  /* 0x0000000621087210 */ /* 0x080fe20007f5e0ff */
[C---:B------:R-:W-:Y:S02]  /*35b60*/  IMAD R39, R67.reuse, 0x60, RZ ;  /* 0x0000006043277824 */ /* 0x040fe400078e02ff */
[----:B---3--:R-:W-:Y:S01]  /*35b70*/  IMAD R3, R67, 0x2f, RZ ;  /* 0x0000002f43037824 */ /* 0x008fe200078e02ff */
[----:B------:R-:W-:Y:S02]  /*35b80*/  IADD3 R2, P1, PT, R37, R6, RZ ;  /* 0x0000000625027210 */ /* 0x000fe40007f3e0ff */
[----:B------:R-:W-:Y:S01]  /*35b90*/  F2FP.BF16.F32.PACK_AB R10, R25, R24 ;  /* 0x00000018190a723e */ /* 0x000fe200000010ff */
[----:B------:R0:W-:Y:S01]  /*35ba0*/  STG.E.U16 desc[UR8][R4.64], R190 ;  /* 0x000000be04007986 */ /* 0x0001e2000c101508 */
[----:B------:R-:W-:-:S02]  /*35bb0*/  LEA.HI.X.SX32 R9, R9, R7, 0x1, P2 ;  /* 0x0000000709097211 */ /* 0x000fc400010f0eff */
[----:B------:R-:W-:Y:S02]  /*35bc0*/  PRMT R24, R190, 0x7632, R24 ;  /* 0x00007632be187816 */ /* 0x000fe40000000018 */
[-C--:B------:R-:W-:Y:S02]  /*35bd0*/  LEA.HI.X.SX32 R13, R103, R7.reuse, 0x1, P0 ;  /* 0x00000007670d7211 */ /* 0x080fe400000f0eff */
[----:B------:R-:W-:Y:S02]  /*35be0*/  LEA.HI.X.SX32 R3, R3, R7, 0x1, P1 ;  /* 0x0000000703037211 */ /* 0x000fe400008f0eff */
[----:B------:R-:W-:Y:S01]  /*35bf0*/  F2FP.BF16.F32.PACK_AB R42, R43, R42 ;  /* 0x0000002a2b2a723e */ /* 0x000fe200000010ff */
[----:B------:R-:W-:Y:S01]  /*35c00*/  IMAD R43, R67, 0x62, RZ ;  /* 0x00000062432b7824 */ /* 0x000fe200078e02ff */
[----:B0-----:R-:W-:Y:S01]  /*35c10*/  PRMT R5, R206, 0x7632, R5 ;  /* 0x00007632ce057816 */ /* 0x001fe20000000005 */
[----:B------:R0:W-:Y:S01]  /*35c20*/  STG.E.U16 desc[UR8][R8.64], R24 ;  /* 0x0000001808007986 */ /* 0x0001e2000c101508 */
[----:B------:R-:W-:-:S03]  /*35c30*/  IADD3 R4, P0, PT, R39, R6, RZ ;  /* 0x0000000627047210 */ /* 0x000fc60007f1e0ff */
[----:B------:R-:W-:Y:S01]  /*35c40*/  STG.E.U16 desc[UR8][R12.64], R206 ;  /* 0x000000ce0c007986 */ /* 0x000fe2000c101508 */
[----:B------:R-:W-:Y:S01]  /*35c50*/  F2FP.BF16.F32.PACK_AB R44, R45, R44 ;  /* 0x0000002c2d2c723e */ /* 0x000fe200000010ff */
[----:B------:R-:W-:Y:S02]  /*35c60*/  IMAD R45, R67, 0x66, RZ ;  /* 0x00000066432d7824 */ /* 0x000fe400078e02ff */
[----:B------:R3:W-:Y:S01]  /*35c70*/  STG.E.U16 desc[UR8][R2.64], R5 ;  /* 0x0000000502007986 */ /* 0x0007e2000c101508 */
[----:B------:R-:W-:Y:S01]  /*35c80*/  F2FP.BF16.F32.PACK_AB R40, R41, R40 ;  /* 0x000000282928723e */ /* 0x000fe200000010ff */
[----:B0-----:R-:W-:Y:S01]  /*35c90*/  IMAD R9, R67, 0x31, RZ ;  /* 0x0000003143097824 */ /* 0x001fe200078e02ff */
[----:B------:R-:W-:Y:S01]  /*35ca0*/  F2FP.BF16.F32.PACK_AB R46, R47, R46 ;  /* 0x0000002e2f2e723e */ /* 0x000fe200000010ff */
[----:B------:R-:W-:Y:S01]  /*35cb0*/  IMAD R41, R67, 0x64, RZ ;  /* 0x0000006443297824 */ /* 0x000fe200078e02ff */
[----:B---3--:R-:W-:Y:S02]  /*35cc0*/  LEA.HI.X.SX32 R5, R105, R7, 0x1, P0 ;  /* 0x0000000769057211 */ /* 0x008fe400000f0eff */
[----:B------:R-:W-:Y:S01]  /*35cd0*/  IADD3 R8, P0, PT, R43, R6, RZ ;  /* 0x000000062b087210 */ /* 0x000fe20007f1e0ff */
[----:B------:R-:W-:-:S02]  /*35ce0*/  IMAD R3, R67, 0x33, RZ ;  /* 0x0000003343037824 */ /* 0x000fc400078e02ff */
[----:B------:R-:W-:Y:S01]  /*35cf0*/  IMAD R47, R67, 0x68, RZ ;  /* 0x00000068432f7824 */ /* 0x000fe200078e02ff */
[-C--:B------:R-:W-:Y:S01]  /*35d00*/  LEA.HI.X.SX32 R9, R9, R7.reuse, 0x1, P0 ;  /* 0x0000000709097211 */ /* 0x080fe200000f0eff */
[----:B------:R0:W-:Y:S01]  /*35d10*/  STG.E.U16 desc[UR8][R4.64], R207 ;  /* 0x000000cf04007986 */ /* 0x0001e2000c101508 */
[----:B------:R-:W-:Y:S02]  /*35d20*/  IADD3 R2, P0, PT, R45, R6, RZ ;  /* 0x000000062d027210 */ /* 0x000fe40007f1e0ff */
[----:B------:R-:W-:Y:S01]  /*35d30*/  F2FP.BF16.F32.PACK_AB R48, R49, R48 ;  /* 0x000000303130723e */ /* 0x000fe200000010ff */
[----:B------:R-:W-:Y:S01]  /*35d40*/  IMAD R49, R67, 0x6a, RZ ;  /* 0x0000006a43317824 */ /* 0x000fe200078e02ff */
[----:B------:R-:W-:Y:S02]  /*35d50*/  IADD3 R12, P1, PT, R41, R6, RZ ;  /* 0x00000006290c7210 */ /* 0x000fe40007f3e0ff */
[----:B------:R-:W-:Y:S01]  /*35d60*/  F2FP.BF16.F32.PACK_AB R50, R51, R50 ;  /* 0x000000323332723e */ /* 0x000fe200000010ff */
[----:B------:R-:W-:Y:S01]  /*35d70*/  IMAD R51, R67, 0x6c, RZ ;  /* 0x0000006c43337824 */ /* 0x000fe200078e02ff */
[----:B------:R-:W-:-:S02]  /*35d80*/  LEA.HI.X.SX32 R3, R3, R7, 0x1, P0 ;  /* 0x0000000703037211 */ /* 0x000fc400000f0eff */
[----:B0-----:R-:W-:Y:S02]  /*35d90*/  PRMT R5, R207, 0x7632, R5 ;  /* 0x00007632cf057816 */ /* 0x001fe40000000005 */
[----:B------:R-:W-:Y:S01]  /*35da0*/  IADD3 R4, P0, PT, R47, R6, RZ ;  /* 0x000000062f047210 */ /* 0x000fe20007f1e0ff */
[----:B------:R-:W-:Y:S01]  /*35db0*/  IMAD R25, R67, 0x35, RZ ;  /* 0x0000003543197824 */ /* 0x000fe200078e02ff */
[----:B------:R-:W-:Y:S01]  /*35dc0*/  LEA.HI.X.SX32 R13, R107, R7, 0x1, P1 ;  /* 0x000000076b0d7211 */ /* 0x000fe200008f0eff */
[----:B------:R0:W-:Y:S01]  /*35dd0*/  STG.E.U16 desc[UR8][R8.64], R5 ;  /* 0x0000000508007986 */ /* 0x0001e2000c101508 */
[----:B------:R-:W-:Y:S01]  /*35de0*/  F2FP.BF16.F32.PACK_AB R52, R53, R52 ;  /* 0x000000343534723e */ /* 0x000fe200000010ff */
[----:B------:R-:W-:Y:S01]  /*35df0*/  IMAD R53, R67, 0x6e, RZ ;  /* 0x0000006e43357824 */ /* 0x000fe200078e02ff */
[----:B------:R-:W-:Y:S01]  /*35e00*/  IADD3 R24, P1, PT, R49, R6, RZ ;  /* 0x0000000631187210 */ /* 0x000fe20007f3e0ff */
[----:B------:R3:W-:Y:S01]  /*35e10*/  STG.E.U16 desc[UR8][R12.64], R208 ;  /* 0x000000d00c007986 */ /* 0x0007e2000c101508 */
[----:B------:R-:W-:-:S02]  /*35e20*/  F2FP.BF16.F32.PACK_AB R56, R57, R56 ;  /* 0x000000383938723e */ /* 0x000fc400000010ff */
[-C--:B------:R-:W-:Y:S02]  /*35e30*/  LEA.HI.X.SX32 R25, R25, R7.reuse, 0x1, P1 ;  /* 0x0000000719197211 */ /* 0x080fe400008f0eff */
[----:B0-----:R-:W-:Y:S02]  /*35e40*/  PRMT R9, R208, 0x7632, R9 ;  /* 0x00007632d0097816 */ /* 0x001fe40000000009 */
[----:B------:R-:W-:Y:S02]  /*35e50*/  LEA.HI.X.SX32 R5, R109, R7, 0x1, P0 ;  /* 0x000000076d057211 */ /* 0x000fe400000f0eff */
[----:B------:R-:W-:Y:S01]  /*35e60*/  IADD3 R8, P0, PT, R51, R6, RZ ;  /* 0x0000000633087210 */ /* 0x000fe20007f1e0ff */
[----:B------:R0:W-:Y:S01]  /*35e70*/  STG.E.U16 desc[UR8][R2.64], R9 ;  /* 0x0000000902007986 */ /* 0x0001e2000c101508 */
[----:B---3--:R-:W-:Y:S01]  /*35e80*/  PRMT R13, R210, 0x7632, R13 ;  /* 0x00007632d20d7816 */ /* 0x008fe2000000000d */
[----:B------:R-:W-:Y:S01]  /*35e90*/  IMAD R57, R67, 0x72, RZ ;  /* 0x0000007243397824 */ /* 0x000fe200078e02ff */
[----:B------:R-:W-:Y:S01]  /*35ea0*/  F2FP.BF16.F32.PACK_AB R54, R55, R54 ;  /* 0x000000363736723e */ /* 0x000fe200000010ff */
[----:B------:R-:W-:Y:S01]  /*35eb0*/  STG.E.U16 desc[UR8][R4.64], R210 ;  /* 0x000000d204007986 */ /* 0x000fe2000c101508 */
[----:B------:R-:W-:Y:S01]  /*35ec0*/  IMAD R55, R67, 0x70, RZ ;  /* 0x0000007043377824 */ /* 0x000fe200078e02ff */
[----:B------:R-:W-:-:S02]  /*35ed0*/  F2FP.BF16.F32.PACK_AB R58, R59, R58 ;  /* 0x0000003a3b3a723e */ /* 0x000fc400000010ff */
[----:B------:R3:W-:Y:S01]  /*35ee0*/  STG.E.U16 desc[UR8][R24.64], R13 ;  /* 0x0000000d18007986 */ /* 0x0007e2000c101508 */
[----:B0-----:R-:W-:Y:S01]  /*35ef0*/  LEA.HI.X.SX32 R9, R111, R7, 0x1, P0 ;  /* 0x000000076f097211 */ /* 0x001fe200000f0eff */
[----:B------:R-:W-:Y:S01]  /*35f00*/  IMAD R3, R67, 0x37, RZ ;  /* 0x0000003743037824 */ /* 0x000fe200078e02ff */
[----:B------:R-:W-:Y:S01]  /*35f10*/  IADD3 R2, P0, PT, R53, R6, RZ ;  /* 0x0000000635027210 */ /* 0x000fe20007f1e0ff */
[----:B------:R-:W-:-:S03]  /*35f20*/  IMAD R59, R67, 0x74, RZ ;  /* 0x00000074433b7824 */ /* 0x000fc600078e02ff */
[-C--:B------:R-:W-:Y:S01]  /*35f30*/  LEA.HI.X.SX32 R3, R3, R7.reuse, 0x1, P0 ;  /* 0x0000000703037211 */ /* 0x080fe200000f0eff */
[----:B---3--:R-:W-:Y:S01]  /*35f40*/  IMAD R13, R67, 0x39, RZ ;  /* 0x00000039430d7824 */ /* 0x008fe200078e02ff */
[-C--:B------:R-:W-:Y:S01]  /*35f50*/  IADD3 R12, P0, PT, R57, R6.reuse, RZ ;  /* 0x00000006390c7210 */ /* 0x080fe20007f1e0ff */
[----:B------:R0:W-:Y:S01]  /*35f60*/  STG.E.U16 desc[UR8][R8.64], R211 ;  /* 0x000000d308007986 */ /* 0x0001e2000c101508 */
[----:B------:R-:W-:Y:S02]  /*35f70*/  IADD3 R4, P1, PT, R55, R6, RZ ;  /* 0x0000000637047210 */ /* 0x000fe40007f3e0ff */
[----:B------:R-:W-:Y:S01]  /*35f80*/  F2FP.BF16.F32.PACK_AB R60, R61, R60 ;  /* 0x0000003c3d3c723e */ /* 0x000fe200000010ff */
[----:B------:R-:W-:Y:S01]  /*35f90*/  IMAD R61, R67, 0x76, RZ ;  /* 0x00000076433d7824 */ /* 0x000fe200078e02ff */
        /* <DEDUP_REMOVED lines=10> */
[----:B------:R-:W-:Y:S01]  /*36040*/  F2FP.BF16.F32.PACK_AB R213, R213, R220 ;  /* 0x000000dcd5d5723e */ /* 0x000fe200000010ff */
[----:B------:R-:W-:Y:S01]  /*36050*/  IMAD R91, R67, 0x7e, RZ ;  /* 0x0000007e435b7824 */ /* 0x000fe200078e02ff */
[----:B------:R-:W-:Y:S01]  /*36060*/  IADD3 R24, P1, PT, R61, R6, RZ ;  /* 0x000000063d187210 */ /* 0x000fe20007f3e0ff */
[----:B------:R3:W-:Y:S01]  /*36070*/  STG.E.U16 desc[UR8][R4.64], R212 ;  /* 0x000000d404007986 */ /* 0x0007e2000c101508 */
[----:B------:R-:W-:Y:S01]  /*36080*/  F2FP.BF16.F32.PACK_AB R214, R214, R216 ;  /* 0x000000d8d6d6723e */ /* 0x000fe200000010ff */
[----:B------:R-:W-:Y:S01]  /*36090*/  IMAD R95, R67, 0x86, RZ ;  /* 0x00000086435f7824 */ /* 0x000fe200078e02ff */
[----:B------:R-:W-:Y:S01]  /*360a0*/  F2FP.BF16.F32.PACK_AB R139, R227, R231 ;  /* 0x000000e7e38b723e */ /* 0x000fe200000010ff */
[C---:B------:R-:W-:Y:S01]  /*360b0*/  IMAD R99, R67.reuse, 0x8c, RZ ;  /* 0x0000008c43637824 */ /* 0x040fe200078e02ff */
[----:B------:R-:W-:Y:S01]  /*360c0*/  F2FP.BF16.F32.PACK_AB R0, R0, R66 ;  /* 0x000000420000723e */ /* 0x000fe200000010ff */
[C---:B------:R-:W-:Y:S01]  /*360d0*/  IMAD R97, R67.reuse, 0x8a, RZ ;  /* 0x0000008a43617824 */ /* 0x040fe200078e02ff */
[----:B0-----:R-:W-:Y:S01]  /*360e0*/  PRMT R3, R212, 0x7632, R3 ;  /* 0x00007632d4037816 */ /* 0x001fe20000000003 */
[----:B------:R-:W-:Y:S01]  /*360f0*/  IMAD R101, R67, 0x8e, RZ ;  /* 0x0000008e43657824 */ /* 0x000fe200078e02ff */
[-C--:B------:R-:W-:Y:S01]  /*36100*/  LEA.HI.X.SX32 R9, R89, R7.reuse, 0x1, P0 ;  /* 0x0000000759097211 */ /* 0x080fe200000f0eff */
[----:B------:R-:W-:Y:S01]  /*36110*/  IMAD R105, R67, 0x92, RZ ;  /* 0x0000009243697824 */ /* 0x000fe200078e02ff */
[----:B------:R-:W-:Y:S01]  /*36120*/  IADD3 R2, P0, PT, R63, R6, RZ ;  /* 0x000000063f027210 */ /* 0x000fe20007f1e0ff */
[----:B------:R0:W-:Y:S01]  /*36130*/  STG.E.U16 desc[UR8][R12.64], R3 ;  /* 0x000000030c007986 */ /* 0x0001e2000c101508 */
[----:B------:R-:W-:Y:S01]  /*36140*/  LEA.HI.X.SX32 R25, R25, R7, 0x1, P1 ;  /* 0x0000000719197211 */ /* 0x000fe200008f0eff */
[----:B---3--:R-:W-:Y:S01]  /*36150*/  IMAD R5, R67, 0x3d, RZ ;  /* 0x0000003d43057824 */ /* 0x008fe200078e02ff */
[----:B------:R-:W-:Y:S01]  /*36160*/  F2FP.BF16.F32.PACK_AB R229, R229, R234 ;  /* 0x000000eae5e5723e */ /* 0x000fe200000010ff */
[C---:B------:R-:W-:Y:S01]  /*36170*/  IMAD R89, R67.reuse, 0x7c, RZ ;  /* 0x0000007c43597824 */ /* 0x040fe200078e02ff */
[----:B------:R3:W-:Y:S01]  /*36180*/  STG.E.U16 desc[UR8][R8.64], R213 ;  /* 0x000000d508007986 */ /* 0x0007e2000c101508 */
[----:B------:R-:W-:Y:S01]  /*36190*/  IMAD R107, R67, 0x94, RZ ;  /* 0x00000094436b7824 */ /* 0x000fe200078e02ff */
[----:B------:R-:W-:Y:S01]  /*361a0*/  F2FP.BF16.F32.PACK_AB R221, R221, R224 ;  /* 0x000000e0dddd723e */ /* 0x000fe200000010ff */
[----:B------:R-:W-:Y:S01]  /*361b0*/  IMAD R103, R67, 0x90, RZ ;  /* 0x0000009043677824 */ /* 0x000fe200078e02ff */
[----:B------:R-:W-:Y:S01]  /*361c0*/  F2FP.BF16.F32.PACK_AB R122, R123, R122 ;  /* 0x0000007a7b7a723e */ /* 0x000fe200000010ff */
[----:B------:R-:W-:Y:S01]  /*361d0*/  IMAD R109, R67, 0x96, RZ ;  /* 0x00000096436d7824 */ /* 0x000fe200078e02ff */
[----:B------:R-:W-:Y:S01]  /*361e0*/  F2FP.BF16.F32.PACK_AB R124, R125, R124 ;  /* 0x0000007c7d7c723e */ /* 0x000fe200000010ff */
[----:B------:R-:W-:Y:S01]  /*361f0*/  IMAD R111, R67, 0x9e, RZ ;  /* 0x0000009e436f7824 */ /* 0x000fe200078e02ff */
[----:B0-----:R-:W-:-:S02]  /*36200*/  PRMT R13, R213, 0x7632, R13 ;  /* 0x00007632d50d7816 */ /* 0x001fc4000000000d */
[----:B------:R-:W-:Y:S02]  /*36210*/  F2FP.BF16.F32.PACK_AB R126, R127, R126 ;  /* 0x0000007e7f7e723e */ /* 0x000fe400000010ff */
[----:B------:R-:W-:Y:S02]  /*36220*/  F2FP.BF16.F32.PACK_AB R128, R129, R128 ;  /* 0x000000808180723e */ /* 0x000fe400000010ff */
[----:B------:R-:W-:Y:S02]  /*36230*/  F2FP.BF16.F32.PACK_AB R130, R131, R130 ;  /* 0x000000828382723e */ /* 0x000fe400000010ff */
[----:B------:R-:W-:Y:S02]  /*36240*/  F2FP.BF16.F32.PACK_AB R141, R187, R141 ;  /* 0x0000008dbb8d723e */ /* 0x000fe400000010ff */
[----:B------:R-:W-:Y:S01]  /*36250*/  F2FP.BF16.F32.PACK_AB R188, R189, R188 ;  /* 0x000000bcbdbc723e */ /* 0x000fe200000010ff */
[----:B------:R-:W-:Y:S01]  /*36260*/  IMAD R191, R67, 0xda, RZ ;  /* 0x000000da43bf7824 */ /* 0x000fe200078e02ff */
[-C--:B------:R-:W-:Y:S01]  /*36270*/  LEA.HI.X.SX32 R3, R115, R7.reuse, 0x1, P0 ;  /* 0x0000000773037211 */ /* 0x080fe200000f0eff */
[----:B------:R-:W-:Y:S01]  /*36280*/  IMAD R193, R67, 0xde, RZ ;  /* 0x000000de43c17824 */ /* 0x000fe200078e02ff */
[-C--:B------:R-:W-:Y:S01]  /*36290*/  IADD3 R4, P0, PT, R65, R6.reuse, RZ ;  /* 0x0000000641047210 */ /* 0x080fe20007f1e0ff */
[----:B------:R0:W-:Y:S01]  /*362a0*/  STG.E.U16 desc[UR8][R24.64], R13 ;  /* 0x0000000d18007986 */ /* 0x0001e2000c101508 */
[-C--:B---3--:R-:W-:Y:S01]  /*362b0*/  IADD3 R8, P1, PT, R89, R6.reuse, RZ ;  /* 0x0000000659087210 */ /* 0x088fe20007f3e0ff */
[----:B------:R-:W-:Y:S01]  /*362c0*/  IMAD R195, R67, 0xe2, RZ ;  /* 0x000000e243c37824 */ /* 0x000fe200078e02ff */
[----:B------:R-:W-:Y:S01]  /*362d0*/  LEA.HI.X.SX32 R5, R5, R7, 0x1, P0 ;  /* 0x0000000705057211 */ /* 0x000fe200000f0eff */
[----:B------:R-:W-:Y:S01]  /*362e0*/  IMAD R197, R67, 0xe6, RZ ;  /* 0x000000e643c57824 */ /* 0x000fe200078e02ff */
[----:B------:R-:W-:Y:S01]  /*362f0*/  IADD3 R12, P0, PT, R91, R6, RZ ;  /* 0x000000065b0c7210 */ /* 0x000fe20007f1e0ff */
[----:B------:R3:W-:Y:S01]  /*36300*/  STG.E.U16 desc[UR8][R2.64], R214 ;  /* 0x000000d602007986 */ /* 0x0007e2000c101508 */
[----:B------:R-:W-:Y:S01]  /*36310*/  F2FP.BF16.F32.PACK_AB R216, R236, R238 ;  /* 0x000000eeecd8723e */ /* 0x000fe200000010ff */
[C---:B------:R-:W-:Y:S01]  /*36320*/  IMAD R199, R67.reuse, 0xea, RZ ;  /* 0x000000ea43c77824 */ /* 0x040fe200078e02ff */
[----:B------:R-:W5:Y:S01]  /*36330*/  LDC R211, c[0x0][0x3e8] ;  /* 0x0000fa00ffd37b82 */ /* 0x000f620000000800 */
[----:B0-----:R-:W-:-:S02]  /*36340*/  LEA R13, R67, -R67, 0x6 ;  /* 0x80000043430d7211 */ /* 0x001fc400078e30ff */
[----:B------:R-:W-:Y:S02]  /*36350*/  PRMT R25, R214, 0x7632, R25 ;  /* 0x00007632d6197816 */ /* 0x000fe40000000019 */
[-C--:B------:R-:W-:Y:S02]  /*36360*/  LEA.HI.X.SX32 R13, R13, R7.reuse, 0x1, P0 ;  /* 0x000000070d0d7211 */ /* 0x080fe400000f0eff */
[----:B------:R-:W-:Y:S01]  /*36370*/  LEA.HI.X.SX32 R9, R85, R7, 0x1, P1 ;  /* 0x0000000755097211 */ /* 0x000fe200008f0eff */
[----:B------:R-:W-:Y:S01]  /*36380*/  IMAD R85, R67, 0x82, RZ ;  /* 0x0000008243557824 */ /* 0x000fe200078e02ff */
[----:B--2---:R-:W-:Y:S01]  /*36390*/  LEA R24, P0, R93, R6, 0x7 ;  /* 0x000000065d187211 */ /* 0x004fe200078038ff */
[C---:B------:R-:W-:Y:S01]  /*363a0*/  IMAD R93, R67.reuse, 0x84, RZ ;  /* 0x00000084435d7824 */ /* 0x040fe200078e02ff */
[----:B---3--:R-:W-:Y:S01]  /*363b0*/  SHF.L.U32 R3, R67, 0x6, RZ ;  /* 0x0000000643037819 */ /* 0x008fe200000006ff */
[----:B------:R0:W-:Y:S01]  /*363c0*/  STG.E.U16 desc[UR8][R4.64], R25 ;  /* 0x0000001904007986 */ /* 0x0001e2000c101508 */
[----:B------:R-:W-:-:S03]  /*363d0*/  F2FP.BF16.F32.PACK_AB R220, R232, R235 ;  /* 0x000000ebe8dc723e */ /* 0x000fc600000010ff */
[----:B------:R2:W-:Y:S01]  /*363e0*/  STG.E.U16 desc[UR8][R8.64], R216 ;  /* 0x000000d808007986 */ /* 0x0005e2000c101508 */
[----:B0-----:R-:W-:Y:S02]  /*363f0*/  PRMT R5, R216, 0x7632, R5 ;  /* 0x00007632d8057816 */ /* 0x001fe40000000005 */
[----:B------:R-:W-:Y:S02]  /*36400*/  LEA.HI.X.SX32 R25, R3, R7, 0x1, P0 ;  /* 0x0000000703197211 */ /* 0x000fe400000f0eff */
[----:B------:R-:W-:Y:S02]  /*36410*/  LEA R3, R67, R67, 0x6 ;  /* 0x0000004343037211 */ /* 0x000fe400078e30ff */
[-C--:B------:R-:W-:Y:S02]  /*36420*/  IADD3 R2, P0, PT, R85, R6.reuse, RZ ;  /* 0x0000000655027210 */ /* 0x080fe40007f1e0ff */
[-C--:B------:R-:W-:Y:S01]  /*36430*/  IADD3 R4, P1, PT, R93, R6.reuse, RZ ;  /* 0x000000065d047210 */ /* 0x080fe20007f3e0ff */
[----:B------:R0:W-:Y:S01]  /*36440*/  STG.E.U16 desc[UR8][R12.64], R5 ;  /* 0x000000050c007986 */ /* 0x0001e2000c101508 */
[-C--:B------:R-:W-:Y:S01]  /*36450*/  LEA.HI.X.SX32 R3, R3, R7.reuse, 0x1, P0 ;  /* 0x0000000703037211 */ /* 0x080fe200000f0eff */
[----:B--2---:R-:W-:Y:S01]  /*36460*/  IMAD R9, R67, 0x43, RZ ;  /* 0x0000004343097824 */ /* 0x004fe200078e02ff */
[----:B------:R-:W-:Y:S01]  /*36470*/  IADD3 R8, P0, PT, R95, R6, RZ ;  /* 0x000000065f087210 */ /* 0x000fe20007f1e0ff */
[----:B------:R2:W-:Y:S03]  /*36480*/  STG.E.U16 desc[UR8][R24.64], R220 ;  /* 0x000000dc18007986 */ /* 0x0005e6000c101508 */
[----:B------:R-:W-:-:S02]  /*36490*/  LEA.HI.X.SX32 R9, R9, R7, 0x1, P0 ;  /* 0x0000000709097211 */ /* 0x000fc400000f0eff */
[----:B0-----:R-:W-:Y:S01]  /*364a0*/  LEA.HI.X.SX32 R5, R87, R7, 0x1, P1 ;  /* 0x0000000757057211 */ /* 0x001fe200008f0eff */
[----:B------:R-:W-:Y:S01]  /*364b0*/  IMAD R87, R67, 0x88, RZ ;  /* 0x0000008843577824 */ /* 0x000fe200078e02ff */
[----:B------:R-:W-:-:S04]  /*364c0*/  PRMT R13, R220, 0x7632, R13 ;  /* 0x00007632dc0d7816 */ /* 0x000fc8000000000d */
[-C--:B------:R-:W-:Y:S01]  /*364d0*/  IADD3 R12, P0, PT, R87, R6.reuse, RZ ;  /* 0x00000006570c7210 */ /* 0x080fe20007f1e0ff */
[----:B------:R0:W-:Y:S01]  /*364e0*/  STG.E.U16 desc[UR8][R2.64], R13 ;  /* 0x0000000d02007986 */ /* 0x0001e2000c101508 */
[----:B--2---:R-:W-:Y:S01]  /*364f0*/  IMAD R25, R67, 0x45, RZ ;  /* 0x0000004543197824 */ /* 0x004fe200078e02ff */
[-C--:B------:R-:W-:Y:S02]  /*36500*/  IADD3 R24, P1, PT, R97, R6.reuse, RZ ;  /* 0x0000000661187210 */ /* 0x080fe40007f3e0ff */
[----:B------:R2:W-:Y:S01]  /*36510*/  STG.E.U16 desc[UR8][R4.64], R139 ;  /* 0x0000008b04007986 */ /* 0x0005e2000c101508 */
[----:B0-----:R-:W-:Y:S02]  /*36520*/  PRMT R3, R139, 0x7632, R3 ;  /* 0x000076328b037816 */ /* 0x001fe40000000003 */
[-C--:B------:R-:W-:Y:S02]  /*36530*/  LEA.HI.X.SX32 R13, R117, R7.reuse, 0x1, P0 ;  /* 0x00000007750d7211 */ /* 0x080fe400000f0eff */
[----:B------:R-:W-:Y:S01]  /*36540*/  IADD3 R2, P0, PT, R99, R6, RZ ;  /* 0x0000000663027210 */ /* 0x000fe20007f1e0ff */
[----:B------:R0:W-:Y:S01]  /*36550*/  STG.E.U16 desc[UR8][R8.64], R3 ;  /* 0x0000000308007986 */ /* 0x0001e2000c101508 */
[----:B--2---:R-:W-:Y:S01]  /*36560*/  IMAD R5, R67, 0x47, RZ ;  /* 0x0000004743057824 */ /* 0x004fe200078e02ff */
[----:B------:R-:W-:-:S02]  /*36570*/  LEA.HI.X.SX32 R25, R25, R7, 0x1, P1 ;  /* 0x0000000719197211 */ /* 0x000fc400008f0eff */
[----:B------:R2:W-:Y:S01]  /*36580*/  STG.E.U16 desc[UR8][R12.64], R137 ;  /* 0x000000890c007986 */ /* 0x0005e2000c101508 */
[-C--:B0-----:R-:W-:Y:S02]  /*36590*/  LEA.HI.X.SX32 R3, R119, R7.reuse, 0x1, P0 ;  /* 0x0000000777037211 */ /* 0x081fe400000f0eff */
[-C--:B------:R-:W-:Y:S02]  /*365a0*/  IADD3 R4, P0, PT, R101, R6.reuse, RZ ;  /* 0x0000000665047210 */ /* 0x080fe40007f1e0ff */
[----:B------:R-:W-:Y:S01]  /*365b0*/  PRMT R9, R137, 0x7632, R9 ;  /* 0x0000763289097816 */ /* 0x000fe20000000009 */
[----:B--2---:R-:W-:Y:S01]  /*365c0*/  IMAD R13, R67, 0x49, RZ ;  /* 0x00000049430d7824 */ /* 0x004fe200078e02ff */
[-C--:B------:R-:W-:Y:S02]  /*365d0*/  LEA.HI.X.SX32 R5, R5, R7.reuse, 0x1, P0 ;  /* 0x0000000705057211 */ /* 0x080fe400000f0eff */
[----:B------:R-:W-:Y:S01]  /*365e0*/  IADD3 R12, P0, PT, R105, R6, RZ ;  /* 0x00000006690c7210 */ /* 0x000fe20007f1e0ff */
[----:B------:R-:W-:Y:S04]  /*365f0*/  STG.E.U16 desc[UR8][R24.64], R9 ;  /* 0x0000000918007986 */ /* 0x000fe8000c101508 */
[----:B------:R0:W-:Y:S01]  /*36600*/  STG.E.U16 desc[UR8][R2.64], R215 ;  /* 0x000000d702007986 */ /* 0x0001e2000c101508 */
[----:B------:R-:W-:-:S02]  /*36610*/  LEA.HI.X.SX32 R13, R13, R7, 0x1, P0 ;  /* 0x000000070d0d7211 */ /* 0x000fc400000f0eff */
[-C--:B------:R-:W-:Y:S02]  /*36620*/  IADD3 R8, P1, PT, R103, R6.reuse, RZ ;  /* 0x0000000667087210 */ /* 0x080fe40007f3e0ff */
[----:B0-----:R-:W-:Y:S02]  /*36630*/  PRMT R3, R215, 0x7632, R3 ;  /* 0x00007632d7037816 */ /* 0x001fe40000000003 */
[----:B------:R-:W-:-:S03]  /*36640*/  IADD3 R2, P0, PT, R107, R6, RZ ;  /* 0x000000066b027210 */ /* 0x000fc60007f1e0ff */
[----:B------:R0:W-:Y:S01]  /*36650*/  STG.E.U16 desc[UR8][R4.64], R3 ;  /* 0x0000000304007986 */ /* 0x0001e2000c101508 */
[-C--:B------:R-:W-:Y:S01]  /*36660*/  LEA.HI.X.SX32 R9, R121, R7.reuse, 0x1, P1 ;  /* 0x0000000779097211 */ /* 0x080fe200008f0eff */
[----:B------:R-:W-:Y:S01]  /*36670*/  IMAD R25, R67, 0x4b, RZ ;  /* 0x0000004b43197824 */ /* 0x000fe200078e02ff */
[----:B0-----:R-:W-:Y:S01]  /*36680*/  LEA.HI.X.SX32 R3, R15, R7, 0x1, P0 ;  /* 0x000000070f037211 */ /* 0x001fe200000f0eff */
[----:B------:R-:W-:Y:S01]  /*36690*/  IMAD R15, R67, 0x98, RZ ;  /* 0x00000098430f7824 */ /* 0x000fe200078e02ff */
[----:B------:R-:W-:Y:S01]  /*366a0*/  PRMT R5, R76, 0x7632, R5 ;  /* 0x000076324c057816 */ /* 0x000fe20000000005 */
[----:B------:R-:W-:Y:S03]  /*366b0*/  STG.E.U16 desc[UR8][R8.64], R76 ;  /* 0x0000004c08007986 */ /* 0x000fe6000c101508 */
[----:B------:R-:W-:Y:S01]  /*366c0*/  IADD3 R4, P0, PT, R15, R6, RZ ;  /* 0x000000060f047210 */ /* 0x000fe20007f1e0ff */
[----:B------:R0:W-:Y:S01]  /*366d0*/  STG.E.U16 desc[UR8][R12.64], R5 ;  /* 0x000000050c007986 */ /* 0x0001e2000c101508 */
[----:B------:R-:W-:-:S02]  /*366e0*/  PRMT R66, R77, 0x7632, R66 ;  /* 0x000076324d427816 */ /* 0x000fc40000000042 */
[----:B------:R-:W-:-:S04]  /*366f0*/  IADD3 R24, P1, PT, R109, R6, RZ ;  /* 0x000000066d187210 */ /* 0x000fc80007f3e0ff */
[-C--:B------:R-:W-:Y:S02]  /*36700*/  LEA.HI.X.SX32 R25, R25, R7.reuse, 0x1, P1 ;  /* 0x0000000719197211 */ /* 0x080fe400008f0eff */
[----:B0-----:R-:W-:Y:S01]  /*36710*/  PRMT R13, R77, 0x7610, R13 ;  /* 0x000076104d0d7816 */ /* 0x001fe2000000000d */
[----:B------:R-:W-:Y:S01]  /*36720*/  IMAD R77, R67, 0x9a, RZ ;  /* 0x0000009a434d7824 */ /* 0x000fe200078e02ff */
[-C--:B------:R-:W-:Y:S01]  /*36730*/  LEA.HI.X.SX32 R5, R17, R7.reuse, 0x1, P0 ;  /* 0x0000000711057211 */ /* 0x080fe200000f0eff */
[C---:B------:R-:W-:Y:S02]  /*36740*/  IMAD R17, R67.reuse, 0x9c, RZ ;  /* 0x0000009c43117824 */ /* 0x040fe400078e02ff */
[----:B------:R0:W-:Y:S01]  /*36750*/  STG.E.U16 desc[UR8][R2.64], R13 ;  /* 0x0000000d02007986 */ /* 0x0001e2000c101508 */
[----:B------:R-:W-:Y:S01]  /*36760*/  IMAD R9, R67, 0x4d, RZ ;  /* 0x0000004d43097824 */ /* 0x000fe200078e02ff */
[----:B------:R-:W-:Y:S02]  /*36770*/  IADD3 R8, P0, PT, R77, R6, RZ ;  /* 0x000000064d087210 */ /* 0x000fe40007f1e0ff */
[----:B------:R2:W-:Y:S02]  /*36780*/  STG.E.U16 desc[UR8][R24.64], R66 ;  /* 0x0000004218007986 */ /* 0x0005e4000c101508 */
[----:B------:R-:W-:-:S02]  /*36790*/  LEA.HI.X.SX32 R9, R9, R7, 0x1, P0 ;  /* 0x0000000709097211 */ /* 0x000fc400000f0eff */
[-C--:B0-----:R-:W-:Y:S01]  /*367a0*/  IADD3 R2, P1, PT, R17, R6.reuse, RZ ;  /* 0x0000000611027210 */ /* 0x081fe20007f3e0ff */
[----:B------:R-:W-:Y:S01]  /*367b0*/  IMAD R13, R67, 0x4f, RZ ;  /* 0x0000004f430d7824 */ /* 0x000fe200078e02ff */
[----:B------:R-:W-:Y:S02]  /*367c0*/  IADD3 R12, P0, PT, R111, R6, RZ ;  /* 0x000000066f0c7210 */ /* 0x000fe40007f1e0ff */
[-C--:B------:R-:W-:Y:S01]  /*367d0*/  LEA.HI.X.SX32 R3, R19, R7.reuse, 0x1, P1 ;  /* 0x0000000713037211 */ /* 0x080fe200008f0eff */
[----:B------:R-:W-:Y:S01]  /*367e0*/  IMAD R19, R67, 0xa0, RZ ;  /* 0x000000a043137824 */ /* 0x000fe200078e02ff */
[----:B------:R0:W-:Y:S01]  /*367f0*/  STG.E.U16 desc[UR8][R4.64], R229 ;  /* 0x000000e504007986 */ /* 0x0001e2000c101508 */
[----:B------:R-:W-:Y:S01]  /*36800*/  LEA.HI.X.SX32 R13, R13, R7, 0x1, P0 ;  /* 0x000000070d0d7211 */ /* 0x000fe200000f0eff */
[C---:B------:R-:W-:Y:S02]  /*36810*/  IMAD R113, R67.reuse, 0xa2, RZ ;  /* 0x000000a243717824 */ /* 0x040fe400078e02ff */
[----:B--2---:R-:W-:Y:S01]  /*36820*/  IMAD R25, R67, 0x51, RZ ;  /* 0x0000005143197824 */ /* 0x004fe200078e02ff */
[----:B0-----:R-:W-:-:S02]  /*36830*/  PRMT R5, R229, 0x7632, R5 ;  /* 0x00007632e5057816 */ /* 0x001fc40000000005 */
[-C--:B------:R-:W-:Y:S02]  /*36840*/  IADD3 R4, P0, PT, R19, R6.reuse, RZ ;  /* 0x0000000613047210 */ /* 0x080fe40007f1e0ff */
[----:B------:R-:W-:Y:S01]  /*36850*/  IADD3 R24, P1, PT, R113, R6, RZ ;  /* 0x0000000671187210 */ /* 0x000fe20007f3e0ff */
[----:B------:R0:W-:Y:S03]  /*36860*/  STG.E.U16 desc[UR8][R8.64], R5 ;  /* 0x0000000508007986 */ /* 0x0001e6000c101508 */
[-C--:B------:R-:W-:Y:S01]  /*36870*/  LEA.HI.X.SX32 R25, R25, R7.reuse, 0x1, P1 ;  /* 0x0000000719197211 */ /* 0x080fe200008f0eff */
[----:B------:R2:W-:Y:S01]  /*36880*/  STG.E.U16 desc[UR8][R2.64], R221 ;  /* 0x000000dd02007986 */ /* 0x0005e2000c101508 */
[----:B0-----:R-:W-:Y:S01]  /*36890*/  LEA.HI.X.SX32 R5, R21, R7, 0x1, P0 ;  /* 0x0000000715057211 */ /* 0x001fe200000f0eff */
[----:B------:R-:W-:Y:S01]  /*368a0*/  IMAD R21, R67, 0xa4, RZ ;  /* 0x000000a443157824 */ /* 0x000fe200078e02ff */
[----:B------:R-:W-:-:S02]  /*368b0*/  PRMT R9, R221, 0x7632, R9 ;  /* 0x00007632dd097816 */ /* 0x000fc40000000009 */
[----:B--2---:R-:W-:Y:S02]  /*368c0*/  PRMT R3, R84, 0x7632, R3 ;  /* 0x0000763254037816 */ /* 0x004fe40000000003 */
[----:B------:R-:W-:Y:S01]  /*368d0*/  IADD3 R2, P0, PT, R21, R6, RZ ;  /* 0x0000000615027210 */ /* 0x000fe20007f1e0ff */
[----:B------:R0:W-:Y:S01]  /*368e0*/  STG.E.U16 desc[UR8][R12.64], R9 ;  /* 0x000000090c007986 */ /* 0x0001e2000c101508 */
[----:B------:R-:W-:-:S03]  /*368f0*/  IMAD R115, R67, 0xa6, RZ ;  /* 0x000000a643737824 */ /* 0x000fc600078e02ff */
[----:B------:R-:W-:Y:S04]  /*36900*/  STG.E.U16 desc[UR8][R4.64], R84 ;  /* 0x0000005404007986 */ /* 0x000fe8000c101508 */
[----:B------:R2:W-:Y:S01]  /*36910*/  STG.E.U16 desc[UR8][R24.64], R3 ;  /* 0x0000000318007986 */ /* 0x0005e2000c101508 */
[C---:B------:R-:W-:Y:S02]  /*36920*/  IMAD R117, R67.reuse, 0xaa, RZ ;  /* 0x000000aa43757824 */ /* 0x040fe400078e02ff */
[----:B0-----:R-:W-:Y:S01]  /*36930*/  IMAD R9, R67, 0x53, RZ ;  /* 0x0000005343097824 */ /* 0x001fe200078e02ff */
[----:B--2---:R-:W-:Y:S01]  /*36940*/  LEA.HI.X.SX32 R3, R23, R7, 0x1, P0 ;  /* 0x0000000717037211 */ /* 0x004fe200000f0eff */
[----:B------:R-:W-:Y:S01]  /*36950*/  IMAD R23, R67, 0xa8, RZ ;  /* 0x000000a843177824 */ /* 0x000fe200078e02ff */
[----:B------:R-:W-:-:S04]  /*36960*/  IADD3 R8, P0, PT, R115, R6, RZ ;  /* 0x0000000673087210 */ /* 0x000fc80007f1e0ff */
[-C--:B------:R-:W-:Y:S01]  /*36970*/  IADD3 R4, P1, PT, R23, R6.reuse, RZ ;  /* 0x0000000617047210 */ /* 0x080fe20007f3e0ff */
[----:B------:R-:W-:Y:S01]  /*36980*/  IMAD R13, R67, 0x55, RZ ;  /* 0x00000055430d7824 */ /* 0x000fe200078e02ff */
[-C--:B------:R-:W-:Y:S02]  /*36990*/  LEA.HI.X.SX32 R9, R9, R7.reuse, 0x1, P0 ;  /* 0x0000000709097211 */ /* 0x080fe400000f0eff */
[-C--:B------:R-:W-:Y:S01]  /*369a0*/  LEA.HI.X.SX32 R5, R27, R7.reuse, 0x1, P1 ;  /* 0x000000071b057211 */ /* 0x080fe200008f0eff */
[----:B------:R-:W-:Y:S01]  /*369b0*/  IMAD R27, R67, 0xac, RZ ;  /* 0x000000ac431b7824 */ /* 0x000fe200078e02ff */
[----:B------:R-:W-:Y:S01]  /*369c0*/  IADD3 R12, P0, PT, R117, R6, RZ ;  /* 0x00000006750c7210 */ /* 0x000fe20007f1e0ff */
[----:B------:R0:W-:Y:S01]  /*369d0*/  STG.E.U16 desc[UR8][R2.64], R86 ;  /* 0x0000005602007986 */ /* 0x0001e2000c101508 */
[----:B------:R-:W-:Y:S02]  /*369e0*/  IMAD R119, R67, 0xae, RZ ;  /* 0x000000ae43777824 */ /* 0x000fe400078e02ff */
[----:B------:R-:W-:Y:S01]  /*369f0*/  LEA.HI.X.SX32 R13, R13, R7, 0x1, P0 ;  /* 0x000000070d0d7211 */ /* 0x000fe200000f0eff */
[----:B------:R-:W-:-:S02]  /*36a00*/  IMAD R25, R67, 0x57, RZ ;  /* 0x0000005743197824 */ /* 0x000fc400078e02ff */
[-C--:B------:R-:W-:Y:S02]  /*36a10*/  IADD3 R24, P1, PT, R119, R6.reuse, RZ ;  /* 0x0000000677187210 */ /* 0x080fe40007f3e0ff */
[----:B0-----:R-:W-:Y:S02]  /*36a20*/  PRMT R3, R86, 0x7632, R3 ;  /* 0x0000763256037816 */ /* 0x001fe40000000003 */
[----:B------:R-:W-:-:S03]  /*36a30*/  IADD3 R2, P0, PT, R27, R6, RZ ;  /* 0x000000061b027210 */ /* 0x000fc60007f1e0ff */
[----:B------:R0:W-:Y:S01]  /*36a40*/  STG.E.U16 desc[UR8][R8.64], R3 ;  /* 0x0000000308007986 */ /* 0x0001e2000c101508 */
[----:B------:R-:W-:-:S03]  /*36a50*/  LEA.HI.X.SX32 R25, R25, R7, 0x1, P1 ;  /* 0x0000000719197211 */ /* 0x000fc600008f0eff */
[----:B------:R2:W-:Y:S01]  /*36a60*/  STG.E.U16 desc[UR8][R4.64], R88 ;  /* 0x0000005804007986 */ /* 0x0005e2000c101508 */
[----:B0-----:R-:W-:Y:S01]  /*36a70*/  LEA.HI.X.SX32 R3, R31, R7, 0x1, P0 ;  /* 0x000000071f037211 */ /* 0x001fe200000f0eff */
[----:B------:R-:W-:Y:S01]  /*36a80*/  IMAD R31, R67, 0xb0, RZ ;  /* 0x000000b0431f7824 */ /* 0x000fe200078e02ff */
[----:B------:R-:W-:Y:S02]  /*36a90*/  PRMT R9, R88, 0x7632, R9 ;  /* 0x0000763258097816 */ /* 0x000fe40000000009 */
        /* <DEDUP_REMOVED lines=105> */
[-C--:B------:R-:W-:Y:S01]  /*37130*/  IADD3 R12, P0, PT, R191, R6.reuse, RZ ;  /* 0x00000006bf0c7210 */ /* 0x080fe20007f1e0ff */
[----:B------:R0:W-:Y:S03]  /*37140*/  STG.E.U16 desc[UR8][R2.64], R110 ;  /* 0x0000006e02007986 */ /* 0x0001e6000c101508 */
[----:B------:R-:W-:Y:S01]  /*37150*/  LEA.HI.X.SX32 R13, R13, R7, 0x1, P0 ;  /* 0x000000070d0d7211 */ /* 0x000fe200000f0eff */
[----:B------:R-:W-:Y:S01]  /*37160*/  IMAD R25, R67, 0x6f, RZ ;  /* 0x0000006f43197824 */ /* 0x000fe200078e02ff */
[----:B------:R-:W-:-:S02]  /*37170*/  IADD3 R24, P1, PT, R193, R6, RZ ;  /* 0x00000006c1187210 */ /* 0x000fc40007f3e0ff */
[----:B0-----:R-:W-:Y:S02]  /*37180*/  PRMT R3, R110, 0x7632, R3 ;  /* 0x000076326e037816 */ /* 0x001fe40000000003 */
[----:B------:R-:W-:-:S03]  /*37190*/  IADD3 R2, P0, PT, R51, R6, RZ ;  /* 0x0000000633027210 */ /* 0x000fc60007f1e0ff */
[----:B------:R0:W-:Y:S01]  /*371a0*/  STG.E.U16 desc[UR8][R8.64], R3 ;  /* 0x0000000308007986 */ /* 0x0001e2000c101508 */
[----:B------:R-:W-:-:S03]  /*371b0*/  LEA.HI.X.SX32 R25, R25, R7, 0x1, P1 ;  /* 0x0000000719197211 */ /* 0x000fc600008f0eff */
[----:B------:R2:W-:Y:S01]  /*371c0*/  STG.E.U16 desc[UR8][R4.64], R112 ;  /* 0x0000007004007986 */ /* 0x0005e2000c101508 */
[-C--:B0-----:R-:W-:Y:S01]  /*371d0*/  LEA.HI.X.SX32 R3, R53, R7.reuse, 0x1, P0 ;  /* 0x0000000735037211 */ /* 0x081fe200000f0eff */
[----:B------:R-:W-:Y:S01]  /*371e0*/  IMAD R53, R67, 0xe0, RZ ;  /* 0x000000e043357824 */ /* 0x000fe200078e02ff */
[----:B------:R-:W-:Y:S02]  /*371f0*/  PRMT R9, R112, 0x7632, R9 ;  /* 0x0000763270097816 */ /* 0x000fe40000000009 */
[----:B--2---:R-:W-:Y:S02]  /*37200*/  PRMT R5, R114, 0x7632, R5 ;  /* 0x0000763272057816 */ /* 0x004fe40000000005 */
[-C--:B------:R-:W-:Y:S01]  /*37210*/  IADD3 R4, P0, PT, R53, R6.reuse, RZ ;  /* 0x0000000635047210 */ /* 0x080fe20007f1e0ff */
[----:B------:R0:W-:Y:S04]  /*37220*/  STG.E.U16 desc[UR8][R12.64], R9 ;  /* 0x000000090c007986 */ /* 0x0001e8000c101508 */
        /* <DEDUP_REMOVED lines=21> */
[----:B------:R-:W-:Y:S01]  /*37380*/  IMAD R203, R67, 0xee, RZ ;  /* 0x000000ee43cb7824 */ /* 0x000fe200078e02ff */
        /* <DEDUP_REMOVED lines=8> */
[C---:B0-----:R-:W-:Y:S01]  /*37410*/  IMAD R9, R67.reuse, 0x77, RZ ;  /* 0x0000007743097824 */ /* 0x041fe200078e02ff */
[----:B------:R-:W-:Y:S01]  /*37420*/  PRMT R66, R122, 0x7632, R66 ;  /* 0x000076327a427816 */ /* 0x000fe20000000042 */
[----:B------:R-:W-:Y:S01]  /*37430*/  IMAD R201, R67, 0xf0, RZ ;  /* 0x000000f043c97824 */ /* 0x000fe200078e02ff */
[-C--:B--2---:R-:W-:Y:S01]  /*37440*/  LEA.HI.X.SX32 R3, R61, R7.reuse, 0x1, P0 ;  /* 0x000000073d037211 */ /* 0x084fe200000f0eff */
[----:B------:R-:W-:Y:S01]  /*37450*/  IMAD R25, R67, 0xf2, RZ ;  /* 0x000000f243197824 */ /* 0x000fe200078e02ff */
[-C--:B------:R-:W-:Y:S01]  /*37460*/  IADD3 R8, P0, PT, R203, R6.reuse, RZ ;  /* 0x00000006cb087210 */ /* 0x080fe20007f1e0ff */
[----:B------:R-:W0:Y:S03]  /*37470*/  LDC R24, c[0x0][0x3e8] ;  /* 0x0000fa00ff187b82 */ /* 0x000e260000000800 */
[----:B------:R-:W-:Y:S01]  /*37480*/  LEA.HI.X.SX32 R9, R9, R7, 0x1, P0 ;  /* 0x0000000709097211 */ /* 0x000fe200000f0eff */
[----:B------:R-:W-:Y:S01]  /*37490*/  STG.E.U16 desc[UR8][R2.64], R122 ;  /* 0x0000007a02007986 */ /* 0x000fe2000c101508 */
[----:B------:R-:W-:Y:S01]  /*374a0*/  IADD3 R12, P1, PT, R201, R6, RZ ;  /* 0x00000006c90c7210 */ /* 0x000fe20007f3e0ff */
[----:B------:R-:W-:-:S02]  /*374b0*/  IMAD R5, R67, 0x79, RZ ;  /* 0x0000007943057824 */ /* 0x000fc400078e02ff */
[----:B------:R2:W-:Y:S01]  /*374c0*/  STG.E.U16 desc[UR8][R8.64], R66 ;  /* 0x0000004208007986 */ /* 0x0005e2000c101508 */
[-C--:B------:R-:W-:Y:S01]  /*374d0*/  IADD3 R4, P0, PT, R25, R6.reuse, RZ ;  /* 0x0000000619047210 */ /* 0x080fe20007f1e0ff */
[----:B------:R-:W-:Y:S01]  /*374e0*/  IMAD R61, R67, 0xf4, RZ ;  /* 0x000000f4433d7824 */ /* 0x000fe200078e02ff */
[-C--:B------:R-:W-:Y:S01]  /*374f0*/  LEA.HI.X.SX32 R13, R63, R7.reuse, 0x1, P1 ;  /* 0x000000073f0d7211 */ /* 0x080fe200008f0eff */
[----:B------:R-:W-:Y:S01]  /*37500*/  IMAD R63, R67, 0xf6, RZ ;  /* 0x000000f6433f7824 */ /* 0x000fe200078e02ff */
[----:B------:R-:W-:Y:S01]  /*37510*/  LEA.HI.X.SX32 R5, R5, R7, 0x1, P0 ;  /* 0x0000000705057211 */ /* 0x000fe200000f0eff */
[----:B--2---:R-:W2:Y:S01]  /*37520*/  LDC R66, c[0x0][0x3e8] ;  /* 0x0000fa00ff427b82 */ /* 0x004ea20000000800 */
[----:B------:R-:W-:Y:S01]  /*37530*/  PRMT R3, R124, 0x7632, R3 ;  /* 0x000076327c037816 */ /* 0x000fe20000000003 */
[----:B------:R-:W-:Y:S01]  /*37540*/  IMAD R207, R67, 0x7b, RZ ;  /* 0x0000007b43cf7824 */ /* 0x000fe200078e02ff */
[-C--:B------:R-:W-:Y:S01]  /*37550*/  IADD3 R2, P0, PT, R61, R6.reuse, RZ ;  /* 0x000000063d027210 */ /* 0x080fe20007f1e0ff */
[----:B------:R3:W-:Y:S01]  /*37560*/  STG.E.U16 desc[UR8][R12.64], R124 ;  /* 0x0000007c0c007986 */ /* 0x0007e2000c101508 */
[----:B------:R-:W-:Y:S01]  /*37570*/  IADD3 R8, P1, PT, R63, R6, RZ ;  /* 0x000000063f087210 */ /* 0x000fe20007f3e0ff */
[----:B------:R-:W-:-:S02]  /*37580*/  IMAD R205, R67, 0xf8, RZ ;  /* 0x000000f843cd7824 */ /* 0x000fc400078e02ff */
[----:B------:R1:W-:Y:S01]  /*37590*/  STG.E.U16 desc[UR8][R4.64], R3 ;  /* 0x0000000304007986 */ /* 0x0003e2000c101508 */
[-C--:B------:R-:W-:Y:S02]  /*375a0*/  LEA.HI.X.SX32 R9, R207, R7.reuse, 0x1, P1 ;  /* 0x00000007cf097211 */ /* 0x080fe400008f0eff */
[----:B------:R-:W-:Y:S02]  /*375b0*/  PRMT R70, R126, 0x7632, R70 ;  /* 0x000076327e467816 */ /* 0x000fe40000000046 */
[----:B---3--:R-:W-:Y:S02]  /*375c0*/  IADD3 R12, P2, PT, R205, R6, RZ ;  /* 0x00000006cd0c7210 */ /* 0x008fe40007f5e0ff */
[-C--:B-1----:R-:W-:Y:S02]  /*375d0*/  LEA.HI.X.SX32 R3, R65, R7.reuse, 0x1, P0 ;  /* 0x0000000741037211 */ /* 0x082fe400000f0eff */
[----:B------:R-:W-:-:S03]  /*375e0*/  LEA.HI.X.SX32 R13, R89, R7, 0x1, P2 ;  /* 0x00000007590d7211 */ /* 0x000fc600010f0eff */
[----:B------:R-:W-:Y:S01]  /*375f0*/  STG.E.U16 desc[UR8][R2.64], R126 ;  /* 0x0000007e02007986 */ /* 0x000fe2000c101508 */
[----:B------:R-:W-:-:S03]  /*37600*/  IMAD R89, R67, 0xfa, RZ ;  /* 0x000000fa43597824 */ /* 0x000fc600078e02ff */
[----:B------:R1:W-:Y:S01]  /*37610*/  STG.E.U16 desc[UR8][R8.64], R70 ;  /* 0x0000004608007986 */ /* 0x0003e2000c101508 */
[----:B------:R-:W-:Y:S01]  /*37620*/  F2FP.BF16.F32.PACK_AB R71, R72, R71 ;  /* 0x000000474847723e */ /* 0x000fe200000010ff */
[----:B------:R-:W-:Y:S01]  /*37630*/  IMAD R207, R67, 0xfc, RZ ;  /* 0x000000fc43cf7824 */ /* 0x000fe200078e02ff */
[----:B------:R-:W-:Y:S01]  /*37640*/  F2FP.BF16.F32.PACK_AB R73, R74, R73 ;  /* 0x000000494a49723e */ /* 0x000fe200000010ff */
[----:B------:R-:W3:Y:S01]  /*37650*/  LDC R72, c[0x0][0x3e8] ;  /* 0x0000fa00ff487b82 */ /* 0x000ee20000000800 */
[----:B0-----:R-:W-:Y:S01]  /*37660*/  IMAD R213, R24, 0x102, RZ ;  /* 0x0000010218d57824 */ /* 0x001fe200078e02ff */
[----:B------:R-:W-:Y:S01]  /*37670*/  IADD3 R4, P0, PT, R89, R6, RZ ;  /* 0x0000000659047210 */ /* 0x000fe20007f1e0ff */
[----:B------:R-:W-:-:S05]  /*37680*/  IMAD R5, R67, 0x7d, RZ ;  /* 0x0000007d43057824 */ /* 0x000fca00078e02ff */
[----:B-1----:R-:W0:Y:S01]  /*37690*/  LDC R70, c[0x0][0x3e8] ;  /* 0x0000fa00ff467b82 */ /* 0x002e220000000800 */
[----:B--2---:R-:W-:Y:S02]  /*376a0*/  IMAD R215, R66, 0x104, RZ ;  /* 0x0000010442d77824 */ /* 0x004fe400078e02ff */
[----:B------:R-:W-:-:S05]  /*376b0*/  IMAD R65, R67, 0xfe, RZ ;  /* 0x000000fe43417824 */ /* 0x000fca00078e02ff */
[----:B------:R-:W1:Y:S01]  /*376c0*/  LDC R74, c[0x0][0x3e8] ;  /* 0x0000fa00ff4a7b82 */ /* 0x000e620000000800 */
[----:B------:R2:W-:Y:S01]  /*376d0*/  STG.E.U16 desc[UR8][R12.64], R128 ;  /* 0x000000800c007986 */ /* 0x0005e2000c101508 */
[----:B------:R-:W-:-:S06]  /*376e0*/  IADD3 R2, P1, PT, R207, R6, RZ ;  /* 0x00000006cf027210 */ /* 0x000fcc0007f3e0ff */
[----:B------:R-:W1:Y:S01]  /*376f0*/  LDC R24, c[0x0][0x3e8] ;  /* 0x0000fa00ff187b82 */ /* 0x000e620000000800 */
[----:B------:R-:W-:-:S07]  /*37700*/  LEA.HI.X.SX32 R5, R5, R7, 0x1, P0 ;  /* 0x0000000705057211 */ /* 0x000fce00000f0eff */
[----:B------:R-:W1:Y:S01]  /*37710*/  LDC R66, c[0x0][0x3e8] ;  /* 0x0000fa00ff427b82 */ /* 0x000e620000000800 */
[----:B--2---:R-:W-:Y:S02]  /*37720*/  PRMT R12, R128, 0x7632, R12 ;  /* 0x00007632800c7816 */ /* 0x004fe4000000000c */
[----:B------:R-:W-:Y:S02]  /*37730*/  LEA R9, R67, -R67, 0x7 ;  /* 0x8000004343097211 */ /* 0x000fe400078e38ff */
[----:B------:R-:W-:Y:S02]  /*37740*/  IADD3 R8, P0, PT, R65, R6, RZ ;  /* 0x0000000641087210 */ /* 0x000fe40007f1e0ff */
[-C--:B------:R-:W-:Y:S01]  /*37750*/  LEA.HI.X.SX32 R3, R91, R7.reuse, 0x1, P1 ;  /* 0x000000075b037211 */ /* 0x080fe200008f0eff */
[----:B------:R2:W-:Y:S01]  /*37760*/  STG.E.U16 desc[UR8][R4.64], R12 ;  /* 0x0000000c04007986 */ /* 0x0005e2000c101508 */
[----:B------:R-:W-:Y:S02]  /*37770*/  LEA.HI.X.SX32 R9, R9, R7, 0x1, P0 ;  /* 0x0000000709097211 */ /* 0x000fe400000f0eff */
[----:B------:R-:W-:Y:S01]  /*37780*/  F2FP.BF16.F32.PACK_AB R75, R78, R75 ;  /* 0x0000004b4e4b723e */ /* 0x000fe200000010ff */
[----:B------:R0:W-:Y:S01]  /*37790*/  STG.E.U16 desc[UR8][R2.64], R130 ;  /* 0x0000008202007986 */ /* 0x0001e2000c101508 */
[----:B------:R-:W-:-:S02]  /*377a0*/  SHF.L.U32 R13, R67, 0x7, RZ ;  /* 0x00000007430d7819 */ /* 0x000fc400000006ff */
[----:B------:R-:W-:Y:S02]  /*377b0*/  LEA R91, R67, R67, 0x7 ;  /* 0x00000043435b7211 */ /* 0x000fe400078e38ff */
[----:B------:R-:W-:Y:S02]  /*377c0*/  PRMT R76, R68, 0x7610, R76 ;  /* 0x00007610444c7816 */ /* 0x000fe4000000004c */
[----:B--2---:R-:W-:Y:S02]  /*377d0*/  PRMT R5, R130, 0x7632, R5 ;  /* 0x0000763282057816 */ /* 0x004fe40000000005 */
[-C--:B-----5:R-:W-:Y:S02]  /*377e0*/  LEA R4, P0, R211, R6.reuse, 0x8 ;  /* 0x00000006d3047211 */ /* 0x0a0fe400078040ff */
[-C--:B------:R-:W-:Y:S02]  /*377f0*/  IADD3 R12, P1, PT, R213, R6.reuse, RZ ;  /* 0x00000006d50c7210 */ /* 0x080fe40007f3e0ff */
[----:B0-----:R-:W-:-:S02]  /*37800*/  IADD3 R2, P2, PT, R215, R6, RZ ;  /* 0x00000006d7027210 */ /* 0x001fc40007f5e0ff */
[----:B------:R-:W-:Y:S01]  /*37810*/  PRMT R78, R68, 0x7632, R78 ;  /* 0x00007632444e7816 */ /* 0x000fe2000000004e */
[----:B------:R0:W-:Y:S01]  /*37820*/  STG.E.U16 desc[UR8][R8.64], R5 ;  /* 0x0000000508007986 */ /* 0x0001e2000c101508 */
[----:B------:R-:W2:Y:S01]  /*37830*/  LDC R68, c[0x0][0x3e8] ;  /* 0x0000fa00ff447b82 */ /* 0x000ea20000000800 */
[----:B------:R-:W-:Y:S01]  /*37840*/  LEA.HI.X.SX32 R3, R85, R7, 0x1, P2 ;  /* 0x0000000755037211 */ /* 0x000fe200010f0eff */
[----:B------:R-:W-:-:S06]  /*37850*/  IMAD R85, R70, 0x106, RZ ;  /* 0x0000010646557824 */ /* 0x000fcc00078e02ff */
[----:B------:R-:W5:Y:S01]  /*37860*/  LDC R70, c[0x0][0x3e8] ;  /* 0x0000fa00ff467b82 */ /* 0x000f620000000800 */
[-C--:B0-----:R-:W-:Y:S02]  /*37870*/  LEA.HI.X.SX32 R5, R13, R7.reuse, 0x1, P0 ;  /* 0x000000070d057211 */ /* 0x081fe400000f0eff */
[----:B------:R-:W-:Y:S01]  /*37880*/  LEA.HI.X.SX32 R13, R91, R7, 0x1, P1 ;  /* 0x000000075b0d7211 */ /* 0x000fe200008f0eff */
[----:B---3--:R-:W-:Y:S02]  /*37890*/  IMAD R91, R72, 0x108, RZ ;  /* 0x00000108485b7824 */ /* 0x008fe400078e02ff */
[----:B------:R1:W-:Y:S01]  /*378a0*/  STG.E.U16 desc[UR8][R4.64], R76 ;  /* 0x0000004c04007986 */ /* 0x0003e2000c101508 */
[----:B------:R-:W-:-:S03]  /*378b0*/  PRMT R72, R71, 0x7610, R72 ;  /* 0x0000761047487816 */ /* 0x000fc60000000048 */
[----:B------:R0:W-:Y:S01]  /*378c0*/  STG.E.U16 desc[UR8][R12.64], R78 ;  /* 0x0000004e0c007986 */ /* 0x0001e2000c101508 */
[----:B------:R-:W-:Y:S02]  /*378d0*/  IMAD R9, R67, 0x83, RZ ;  /* 0x0000008343097824 */ /* 0x000fe400078e02ff */
[----:B-1----:R-:W-:Y:S01]  /*378e0*/  IMAD R5, R74, 0x10a, RZ ;  /* 0x0000010a4a057824 */ /* 0x002fe200078e02ff */
[----:B------:R-:W-:Y:S01]  /*378f0*/  PRMT R74, R71, 0x7632, R74 ;  /* 0x00007632474a7816 */ /* 0x000fe2000000004a */
[----:B------:R-:W-:Y:S02]  /*37900*/  IMAD R71, R66, 0x10e, RZ ;  /* 0x0000010e42477824 */ /* 0x000fe400078e02ff */
[----:B0-----:R-:W-:Y:S01]  /*37910*/  IMAD R13, R24, 0x10c, RZ ;  /* 0x0000010c180d7824 */ /* 0x001fe200078e02ff */
[----:B------:R-:W0:Y:S01]  /*37920*/  LDC R66, c[0x0][0x3e8] ;  /* 0x0000fa00ff427b82 */ /* 0x000e220000000800 */
[----:B------:R1:W-:Y:S01]  /*37930*/  STG.E.U16 desc[UR8][R2.64], R69 ;  /* 0x0000004502007986 */ /* 0x0003e2000c101508 */
[----:B------:R-:W-:-:S06]  /*37940*/  IADD3 R8, P0, PT, R85, R6, RZ ;  /* 0x0000000655087210 */ /* 0x000fcc0007f1e0ff */
[----:B------:R-:W3:Y:S01]  /*37950*/  LDC R24, c[0x0][0x3e8] ;  /* 0x0000fa00ff187b82 */ /* 0x000ee20000000800 */
[----:B------:R-:W-:Y:S01]  /*37960*/  IMAD R85, R67, 0x85, RZ ;  /* 0x0000008543557824 */ /* 0x000fe200078e02ff */
[----:B-1----:R-:W-:-:S06]  /*37970*/  PRMT R3, R69, 0x7632, R3 ;  /* 0x0000763245037816 */ /* 0x002fcc0000000003 */
[----:B------:R-:W1:Y:S01]  /*37980*/  LDC R69, c[0x0][0x3e8] ;  /* 0x0000fa00ff457b82 */ /* 0x000e620000000800 */
[-C--:B------:R-:W-:Y:S02]  /*37990*/  IADD3 R4, P1, PT, R5, R6.reuse, RZ ;  /* 0x0000000605047210 */ /* 0x080fe40007f3e0ff */
[-C--:B------:R-:W-:Y:S02]  /*379a0*/  LEA.HI.X.SX32 R9, R9, R7.reuse, 0x1, P0 ;  /* 0x0000000709097211 */ /* 0x080fe400000f0eff */
[-C--:B------:R-:W-:Y:S02]  /*379b0*/  IADD3 R2, P0, PT, R91, R6.reuse, RZ ;  /* 0x000000065b027210 */ /* 0x080fe40007f1e0ff */
[-C--:B------:R-:W-:Y:S01]  /*379c0*/  LEA.HI.X.SX32 R5, R85, R7.reuse, 0x1, P1 ;  /* 0x0000000755057211 */ /* 0x080fe200008f0eff */
[----:B--2---:R-:W-:Y:S01]  /*379d0*/  IMAD R85, R68, 0x110, RZ ;  /* 0x0000011044557824 */ /* 0x004fe200078e02ff */
[----:B------:R-:W-:Y:S01]  /*379e0*/  IADD3 R12, P2, PT, R13, R6, RZ ;  /* 0x000000060d0c7210 */ /* 0x000fe20007f5e0ff */
[----:B------:R2:W-:Y:S01]  /*379f0*/  STG.E.U16 desc[UR8][R8.64], R3 ;  /* 0x0000000308007986 */ /* 0x0005e2000c101508 */
[----:B------:R-:W4:Y:S01]  /*37a00*/  LDC R68, c[0x0][0x3e8] ;  /* 0x0000fa00ff447b82 */ /* 0x000f220000000800 */
[----:B-----5:R-:W-:Y:S01]  /*37a10*/  IMAD R91, R70, 0x112, RZ ;  /* 0x00000112465b7824 */ /* 0x020fe200078e02ff */
[----:B------:R-:W-:-:S06]  /*37a20*/  LEA.HI.X.SX32 R13, R95, R7, 0x1, P2 ;  /* 0x000000075f0d7211 */ /* 0x000fcc00010f0eff */
[----:B------:R-:W5:Y:S01]  /*37a30*/  LDC R70, c[0x0][0x3e8] ;  /* 0x0000fa00ff467b82 */ /* 0x000f620000000800 */
[----:B--2---:R-:W-:Y:S01]  /*37a40*/  LEA.HI.X.SX32 R3, R93, R7, 0x1, P0 ;  /* 0x000000075d037211 */ /* 0x004fe200000f0eff */
[----:B------:R-:W-:Y:S01]  /*37a50*/  IMAD R9, R67, 0x87, RZ ;  /* 0x0000008743097824 */ /* 0x000fe200078e02ff */
[----:B------:R-:W-:-:S03]  /*37a60*/  IADD3 R8, P0, PT, R71, R6, RZ ;  /* 0x0000000647087210 */ /* 0x000fc60007f1e0ff */
[----:B------:R2:W-:Y:S01]  /*37a70*/  STG.E.U16 desc[UR8][R2.64], R72 ;  /* 0x0000004802007986 */ /* 0x0005e2000c101508 */
[----:B------:R-:W-:-:S03]  /*37a80*/  LEA.HI.X.SX32 R9, R9, R7, 0x1, P0 ;  /* 0x0000000709097211 */ /* 0x000fc600000f0eff */
[----:B------:R0:W-:Y:S04]  /*37a90*/  STG.E.U16 desc[UR8][R4.64], R74 ;  /* 0x0000004a04007986 */ /* 0x0001e8000c101508 */
[----:B------:R3:W-:Y:S01]  /*37aa0*/  STG.E.U16 desc[UR8][R12.64], R73 ;  /* 0x000000490c007986 */ /* 0x0007e2000c101508 */
[----:B--2---:R-:W-:Y:S02]  /*37ab0*/  PRMT R72, R73, 0x7632, R72 ;  /* 0x0000763249487816 */ /* 0x004fe40000000048 */
[-C--:B------:R-:W-:Y:S01]  /*37ac0*/  IADD3 R2, P1, PT, R85, R6.reuse, RZ ;  /* 0x0000000655027210 */ /* 0x080fe20007f3e0ff */
[----:B0-----:R-:W-:Y:S01]  /*37ad0*/  IMAD R5, R67, 0x89, RZ ;  /* 0x0000008943057824 */ /* 0x001fe200078e02ff */
[----:B------:R-:W-:Y:S01]  /*37ae0*/  IADD3 R4, P2, PT, R91, R6, RZ ;  /* 0x000000065b047210 */ /* 0x000fe20007f5e0ff */
[----:B---3--:R-:W-:-:S02]  /*37af0*/  IMAD R13, R24, 0x114, RZ ;  /* 0x00000114180d7824 */ /* 0x008fc400078e02ff */
[----:B------:R-:W0:Y:S01]  /*37b00*/  LDC R24, c[0x0][0x3e8] ;  /* 0x0000fa00ff187b82 */ /* 0x000e220000000800 */
[----:B------:R-:W-:Y:S01]  /*37b10*/  IMAD R73, R66, 0x118, RZ ;  /* 0x0000011842497824 */ /* 0x000fe200078e02ff */
[----:B------:R-:W-:Y:S01]  /*37b20*/  LEA.HI.X.SX32 R3, R87, R7, 0x1, P1 ;  /* 0x0000000757037211 */ /* 0x000fe200008f0eff */
[----:B------:R2:W-:Y:S01]  /*37b30*/  STG.E.U16 desc[UR8][R8.64], R72 ;  /* 0x0000004808007986 */ /* 0x0005e2000c101508 */
[----:B-1----:R-:W-:-:S04]  /*37b40*/  IMAD R71, R69, 0x116, RZ ;  /* 0x0000011645477824 */ /* 0x002fc800078e02ff */
[----:B------:R-:W1:Y:S01]  /*37b50*/  LDC R66, c[0x0][0x3e8] ;  /* 0x0000fa00ff427b82 */ /* 0x000e620000000800 */
[----:B------:R-:W-:Y:S02]  /*37b60*/  LEA.HI.X.SX32 R5, R5, R7, 0x1, P2 ;  /* 0x0000000705057211 */ /* 0x000fe400010f0eff */
[----:B------:R-:W-:Y:S01]  /*37b70*/  PRMT R74, R75, 0x7632, R74 ;  /* 0x000076324b4a7816 */ /* 0x000fe2000000004a */
[----:B------:R-:W-:-:S04]  /*37b80*/  IMAD R69, R67, 0x8b, RZ ;  /* 0x0000008b43457824 */ /* 0x000fc800078e02ff */
[----:B--2---:R-:W2:Y:S01]  /*37b90*/  LDC R72, c[0x0][0x3e8] ;  /* 0x0000fa00ff487b82 */ /* 0x004ea20000000800 */
[----:B------:R3:W-:Y:S01]  /*37ba0*/  STG.E.U16 desc[UR8][R2.64], R75 ;  /* 0x0000004b02007986 */ /* 0x0007e2000c101508 */
[-C--:B------:R-:W-:Y:S02]  /*37bb0*/  IADD3 R8, P1, PT, R71, R6.reuse, RZ ;  /* 0x0000000647087210 */ /* 0x080fe40007f3e0ff */
[----:B------:R-:W-:Y:S01]  /*37bc0*/  IADD3 R12, P0, PT, R13, R6, RZ ;  /* 0x000000060d0c7210 */ /* 0x000fe20007f1e0ff */
[----:B------:R5:W-:Y:S01]  /*37bd0*/  STG.E.U16 desc[UR8][R4.64], R74 ;  /* 0x0000004a04007986 */ /* 0x000be2000c101508 */
[----:B------:R-:W-:Y:S02]  /*37be0*/  F2FP.BF16.F32.PACK_AB R79, R80, R79 ;  /* 0x0000004f504f723e */ /* 0x000fe400000010ff */
[-C--:B------:R-:W-:Y:S01]  /*37bf0*/  LEA.HI.X.SX32 R9, R69, R7.reuse, 0x1, P1 ;  /* 0x0000000745097211 */ /* 0x080fe200008f0eff */
[----:B----4-:R-:W-:Y:S01]  /*37c00*/  IMAD R69, R68, 0x11a, RZ ;  /* 0x0000011a44457824 */ /* 0x010fe200078e02ff */
[----:B------:R-:W-:-:S02]  /*37c10*/  LEA.HI.X.SX32 R13, R97, R7, 0x1, P0 ;  /* 0x00000007610d7211 */ /* 0x000fc400000f0eff */
[----:B---3--:R-:W-:Y:S02]  /*37c20*/  IADD3 R2, P2, PT, R73, R6, RZ ;  /* 0x0000000649027210 */ /* 0x008fe40007f5e0ff */
[----:B------:R-:W-:Y:S01]  /*37c30*/  F2FP.BF16.F32.PACK_AB R81, R82, R81 ;  /* 0x000000515251723e */ /* 0x000fe200000010ff */
[----:B------:R-:W3:Y:S01]  /*37c40*/  LDC R73, c[0x0][0x3e8] ;  /* 0x0000fa00ff497b82 */ /* 0x000ee20000000800 */
[----:B-----5:R-:W-:-:S07]  /*37c50*/  PRMT R4, R79, 0x7632, R4 ;  /* 0x000076324f047816 */ /* 0x020fce0000000004 */
[----:B------:R-:W4:Y:S01]  /*37c60*/  LDC R74, c[0x0][0x3e8] ;  /* 0x0000fa00ff4a7b82 */ /* 0x000f220000000800 */
[-C--:B------:R-:W-:Y:S01]  /*37c70*/  LEA.HI.X.SX32 R3, R99, R7.reuse, 0x1, P2 ;  /* 0x0000000763037211 */ /* 0x080fe200010f0eff */
[----:B------:R-:W-:Y:S01]  /*37c80*/  IMAD R5, R67, 0x8d, RZ ;  /* 0x0000008d43057824 */ /* 0x000fe200078e02ff */
[-C--:B------:R-:W-:Y:S01]  /*37c90*/  IADD3 R68, P0, PT, R69, R6.reuse, RZ ;  /* 0x0000000645447210 */ /* 0x080fe20007f1e0ff */
[----:B------:R-:W-:Y:S01]  /*37ca0*/  IMAD R75, R70, 0x11c, RZ ;  /* 0x0000011c464b7824 */ /* 0x000fe200078e02ff */
[----:B------:R0:W-:Y:S02]  /*37cb0*/  STG.E.U16 desc[UR8][R12.64], R79 ;  /* 0x0000004f0c007986 */ /* 0x0001e4000c101508 */
[----:B------:R-:W-:Y:S02]  /*37cc0*/  LEA.HI.X.SX32 R69, R5, R7, 0x1, P0 ;  /* 0x0000000705457211 */ /* 0x000fe400000f0eff */
[----:B------:R5:W-:Y:S04]  /*37cd0*/  STG.E.U16 desc[UR8][R8.64], R4 ;  /* 0x0000000408007986 */ /* 0x000be8000c101508 */
[----:B------:R2:W-:Y:S01]  /*37ce0*/  STG.E.U16 desc[UR8][R2.64], R81 ;  /* 0x0000005102007986 */ /* 0x0005e2000c101508 */
[----:B0-----:R-:W-:Y:S01]  /*37cf0*/  IMAD R13, R24, 0x11e, RZ ;  /* 0x0000011e180d7824 */ /* 0x001fe200078e02ff */
[----:B------:R-:W-:Y:S01]  /*37d00*/  F2FP.BF16.F32.PACK_AB R83, R142, R83 ;  /* 0x000000538e53723e */ /* 0x000fe200000010ff */
[----:B------:R-:W-:Y:S01]  /*37d10*/  IMAD R71, R67, 0x8f, RZ ;  /* 0x0000008f43477824 */ /* 0x000fe200078e02ff */
[----:B------:R-:W0:Y:S01]  /*37d20*/  LDC R12, c[0x0][0x3e8] ;  /* 0x0000fa00ff0c7b82 */ /* 0x000e220000000800 */
[----:B-----5:R-:W-:Y:S01]  /*37d30*/  IADD3 R4, P1, PT, R75, R6, RZ ;  /* 0x000000064b047210 */ /* 0x020fe20007f3e0ff */
[----:B-1----:R-:W-:Y:S01]  /*37d40*/  IMAD R9, R66, 0x120, RZ ;  /* 0x0000012042097824 */ /* 0x002fe200078e02ff */
[----:B--2---:R-:W-:-:S02]  /*37d50*/  PRMT R3, R81, 0x7632, R3 ;  /* 0x0000763251037816 */ /* 0x004fc40000000003 */
[----:B------:R-:W-:-:S03]  /*37d60*/  LEA.HI.X.SX32 R5, R101, R7, 0x1, P1 ;  /* 0x0000000765057211 */ /* 0x000fc600008f0eff */
[----:B------:R-:W1:Y:S01]  /*37d70*/  LDC R24, c[0x0][0x3e8] ;  /* 0x0000fa00ff187b82 */ /* 0x000e620000000800 */
[-C--:B------:R-:W-:Y:S01]  /*37d80*/  IADD3 R2, P0, PT, R13, R6.reuse, RZ ;  /* 0x000000060d027210 */ /* 0x080fe20007f1e0ff */
[----:B------:R2:W-:Y:S01]  /*37d90*/  STG.E.U16 desc[UR8][R68.64], R3 ;  /* 0x0000000344007986 */ /* 0x0005e2000c101508 */
[----:B------:R-:W-:Y:S01]  /*37da0*/  IADD3 R8, P1, PT, R9, R6, RZ ;  /* 0x0000000609087210 */ /* 0x000fe20007f3e0ff */
[----:B------:R-:W-:Y:S01]  /*37db0*/  IMAD R13, R67, 0x91, RZ ;  /* 0x00000091430d7824 */ /* 0x000fe200078e02ff */
[----:B------:R-:W-:Y:S01]  /*37dc0*/  PRMT R70, R83, 0x7632, R70 ;  /* 0x0000763253467816 */ /* 0x000fe20000000046 */
[----:B------:R5:W-:Y:S01]  /*37dd0*/  STG.E.U16 desc[UR8][R4.64], R83 ;  /* 0x0000005304007986 */ /* 0x000be2000c101508 */
[----:B------:R-:W-:Y:S01]  /*37de0*/  F2FP.BF16.F32.PACK_AB R143, R144, R143 ;  /* 0x0000008f908f723e */ /* 0x000fe200000010ff */
[----:B------:R-:W0:Y:S01]  /*37df0*/  LDC R66, c[0x0][0x3e8] ;  /* 0x0000fa00ff427b82 */ /* 0x000e220000000800 */
[-C--:B------:R-:W-:Y:S01]  /*37e00*/  LEA.HI.X.SX32 R9, R103, R7.reuse, 0x1, P1 ;  /* 0x0000000767097211 */ /* 0x080fe200008f0eff */
[----:B--2---:R-:W-:Y:S01]  /*37e10*/  IMAD R69, R72, 0x122, RZ ;  /* 0x0000012248457824 */ /* 0x004fe200078e02ff */
[----:B------:R-:W-:-:S05]  /*37e20*/  LEA.HI.X.SX32 R3, R71, R7, 0x1, P0 ;  /* 0x0000000747037211 */ /* 0x000fca00000f0eff */
[----:B------:R-:W2:Y:S01]  /*37e30*/  LDC R68, c[0x0][0x3e8] ;  /* 0x0000fa00ff447b82 */ /* 0x000ea20000000800 */
[-C--:B-----5:R-:W-:Y:S01]  /*37e40*/  IADD3 R4, P0, PT, R69, R6.reuse, RZ ;  /* 0x0000000645047210 */ /* 0x0a0fe20007f1e0ff */
[----:B----4-:R-:W-:Y:S01]  /*37e50*/  IMAD R69, R74, 0x126, RZ ;  /* 0x000001264a457824 */ /* 0x010fe200078e02ff */
[----:B------:R-:W-:Y:S02]  /*37e60*/  STG.E.U16 desc[UR8][R2.64], R70 ;  /* 0x0000004602007986 */ /* 0x000fe4000c101508 */
[----:B------:R-:W-:Y:S02]  /*37e70*/  LEA.HI.X.SX32 R5, R13, R7, 0x1, P0 ;  /* 0x000000070d057211 */ /* 0x000fe400000f0eff */
[----:B------:R4:W-:Y:S01]  /*37e80*/  STG.E.U16 desc[UR8][R8.64], R143 ;  /* 0x0000008f08007986 */ /* 0x0009e2000c101508 */
[----:B---3--:R-:W-:Y:S01]  /*37e90*/  IMAD R73, R73, 0x124, RZ ;  /* 0x0000012449497824 */ /* 0x008fe200078e02ff */
[----:B------:R-:W-:Y:S01]  /*37ea0*/  PRMT R72, R143, 0x7632, R72 ;  /* 0x000076328f487816 */ /* 0x000fe20000000048 */
[----:B-1----:R-:W-:Y:S01]  /*37eb0*/  IMAD R71, R24, 0x12a, RZ ;  /* 0x0000012a18477824 */ /* 0x002fe200078e02ff */
[----:B------:R-:W-:Y:S01]  /*37ec0*/  F2FP.BF16.F32.PACK_AB R145, R146, R145 ;  /* 0x000000919291723e */ /* 0x000fe200000010ff */
[----:B0-----:R-:W-:Y:S01]  /*37ed0*/  IMAD R13, R12, 0x128, RZ ;  /* 0x000001280c0d7824 */ /* 0x001fe200078e02ff */
[----:B------:R-:W0:Y:S01]  /*37ee0*/  LDC R24, c[0x0][0x3e8] ;  /* 0x0000fa00ff187b82 */ /* 0x000e220000000800 */
[----:B----4-:R-:W-:-:S07]  /*37ef0*/  IADD3 R8, P0, PT, R69, R6, RZ ;  /* 0x0000000645087210 */ /* 0x010fce0007f1e0ff */
[----:B------:R-:W1:Y:S01]  /*37f00*/  LDC R69, c[0x0][0x3e8] ;  /* 0x0000fa00ff457b82 */ /* 0x000e620000000800 */
[----:B------:R-:W-:Y:S01]  /*37f10*/  IADD3 R2, P1, PT, R73, R6, RZ ;  /* 0x0000000649027210 */ /* 0x000fe20007f3e0ff */
[----:B------:R-:W-:-:S03]  /*37f20*/  IMAD R9, R67, 0x93, RZ ;  /* 0x0000009343097824 */ /* 0x000fc600078e02ff */
[----:B------:R-:W-:-:S03]  /*37f30*/  LEA.HI.X.SX32 R3, R105, R7, 0x1, P1 ;  /* 0x0000000769037211 */ /* 0x000fc600008f0eff */
[----:B------:R-:W3:Y:S01]  /*37f40*/  LDC R70, c[0x0][0x3e8] ;  /* 0x0000fa00ff467b82 */ /* 0x000ee20000000800 */
[----:B------:R4:W-:Y:S01]  /*37f50*/  STG.E.U16 desc[UR8][R4.64], R72 ;  /* 0x0000004804007986 */ /* 0x0009e2000c101508 */
[----:B------:R-:W-:Y:S02]  /*37f60*/  LEA.HI.X.SX32 R9, R9, R7, 0x1, P0 ;  /* 0x0000000709097211 */ /* 0x000fe400000f0eff */
[----:B------:R-:W-:Y:S01]  /*37f70*/  PRMT R73, R145, 0x7632, R73 ;  /* 0x0000763291497816 */ /* 0x000fe20000000049 */
[----:B------:R5:W-:Y:S01]  /*37f80*/  STG.E.U16 desc[UR8][R2.64], R145 ;  /* 0x0000009102007986 */ /* 0x000be2000c101508 */
[-C--:B------:R-:W-:Y:S02]  /*37f90*/  IADD3 R12, P0, PT, R13, R6.reuse, RZ ;  /* 0x000000060d0c7210 */ /* 0x080fe40007f1e0ff */
[----:B------:R-:W-:Y:S01]  /*37fa0*/  F2FP.BF16.F32.PACK_AB R147, R148, R147 ;  /* 0x000000939493723e */ /* 0x000fe200000010ff */
[----:B----4-:R-:W-:Y:S01]  /*37fb0*/  IMAD R5, R67, 0x95, RZ ;  /* 0x0000009543057824 */ /* 0x010fe200078e02ff */
[----:B------:R-:W-:Y:S01]  /*37fc0*/  IADD3 R4, P1, PT, R71, R6, RZ ;  /* 0x0000000647047210 */ /* 0x000fe20007f3e0ff */
[----:B--2---:R-:W-:-:S02]  /*37fd0*/  IMAD R71, R68, 0x12e, RZ ;  /* 0x0000012e44477824 */ /* 0x004fc400078e02ff */
[----:B-----5:R-:W-:Y:S01]  /*37fe0*/  IMAD R3, R66, 0x12c, RZ ;  /* 0x0000012c42037824 */ /* 0x020fe200078e02ff */
[-C--:B------:R-:W-:Y:S01]  /*37ff0*/  LEA.HI.X.SX32 R13, R107, R7.reuse, 0x1, P0 ;  /* 0x000000076b0d7211 */ /* 0x080fe200000f0eff */
[----:B------:R2:W-:Y:S01]  /*38000*/  STG.E.U16 desc[UR8][R8.64], R73 ;  /* 0x0000004908007986 */ /* 0x0005e2000c101508 */
[----:B------:R-:W-:Y:S01]  /*38010*/  LEA.HI.X.SX32 R5, R5, R7, 0x1, P1 ;  /* 0x0000000705057211 */ /* 0x000fe200008f0eff */
[----:B------:R-:W4:Y:S01]  /*38020*/  LDC R66, c[0x0][0x3e8] ;  /* 0x0000fa00ff427b82 */ /* 0x000f220000000800 */
[----:B------:R-:W-:Y:S02]  /*38030*/  PRMT R72, R147, 0x7632, R72 ;  /* 0x0000763293487816 */ /* 0x000fe40000000048 */
[-C--:B------:R-:W-:Y:S01]  /*38040*/  IADD3 R2, P0, PT, R3, R6.reuse, RZ ;  /* 0x0000000603027210 */ /* 0x080fe20007f1e0ff */
[----:B-1----:R-:W-:Y:S01]  /*38050*/  IMAD R69, R69, 0x130, RZ ;  /* 0x0000013045457824 */ /* 0x002fe200078e02ff */
[----:B------:R-:W-:Y:S01]  /*38060*/  F2FP.BF16.F32.PACK_AB R149, R150, R149 ;  /* 0x000000959695723e */ /* 0x000fe200000010ff */
[----:B------:R-:W-:Y:S02]  /*38070*/  STG.E.U16 desc[UR8][R12.64], R147 ;  /* 0x000000930c007986 */ /* 0x000fe4000c101508 */
[----:B------:R-:W1:Y:S01]  /*38080*/  LDC R68, c[0x0][0x3e8] ;  /* 0x0000fa00ff447b82 */ /* 0x000e620000000800 */
[----:B--2---:R-:W-:Y:S01]  /*38090*/  IMAD R9, R67, 0x97, RZ ;  /* 0x0000009743097824 */ /* 0x004fe200078e02ff */
[----:B------:R-:W-:Y:S01]  /*380a0*/  IADD3 R8, P1, PT, R71, R6, RZ ;  /* 0x0000000647087210 */ /* 0x000fe20007f3e0ff */
[----:B------:R2:W-:Y:S01]  /*380b0*/  STG.E.U16 desc[UR8][R4.64], R72 ;  /* 0x0000004804007986 */ /* 0x0005e2000c101508 */
[----:B------:R-:W-:-:S02]  /*380c0*/  LEA.HI.X.SX32 R3, R109, R7, 0x1, P0 ;  /* 0x000000076d037211 */ /* 0x000fc400000f0eff */
[----:B------:R-:W-:-:S03]  /*380d0*/  LEA.HI.X.SX32 R9, R9, R7, 0x1, P1 ;  /* 0x0000000709097211 */ /* 0x000fc600008f0eff */
[----:B------:R-:W-:Y:S01]  /*380e0*/  STG.E.U16 desc[UR8][R2.64], R149 ;  /* 0x0000009502007986 */ /* 0x000fe2000c101508 */
[----:B--2---:R-:W-:Y:S02]  /*380f0*/  PRMT R5, R149, 0x7632, R5 ;  /* 0x0000763295057816 */ /* 0x004fe40000000005 */
[----:B------:R-:W-:Y:S01]  /*38100*/  IADD3 R4, P0, PT, R69, R6, RZ ;  /* 0x0000000645047210 */ /* 0x000fe20007f1e0ff */
[----:B0-----:R-:W-:Y:S01]  /*38110*/  IMAD R71, R24, 0x132, RZ ;  /* 0x0000013218477824 */ /* 0x001fe200078e02ff */
[----:B------:R-:W0:Y:S01]  /*38120*/  LDC R69, c[0x0][0x3e8] ;  /* 0x0000fa00ff457b82 */ /* 0x000e220000000800 */
[----:B------:R2:W-:Y:S01]  /*38130*/  STG.E.U16 desc[UR8][R8.64], R5 ;  /* 0x0000000508007986 */ /* 0x0005e2000c101508 */
[----:B------:R-:W-:Y:S01]  /*38140*/  IMAD R13, R67, 0x99, RZ ;  /* 0x00000099430d7824 */ /* 0x000fe200078e02ff */
[----:B------:R-:W-:-:S05]  /*38150*/  F2FP.BF16.F32.PACK_AB R151, R152, R151 ;  /* 0x000000979897723e */ /* 0x000fca00000010ff */
[----:B------:R-:W5:Y:S01]  /*38160*/  LDC R24, c[0x0][0x3e8] ;  /* 0x0000fa00ff187b82 */ /* 0x000f620000000800 */
[----:B--2---:R-:W-:Y:S01]  /*38170*/  LEA.HI.X.SX32 R5, R15, R7, 0x1, P0 ;  /* 0x000000070f057211 */ /* 0x004fe200000f0eff */
[----:B---3--:R-:W-:Y:S01]  /*38180*/  IMAD R15, R70, 0x134, RZ ;  /* 0x00000134460f7824 */ /* 0x008fe200078e02ff */
[----:B------:R-:W-:Y:S01]  /*38190*/  IADD3 R12, P0, PT, R71, R6, RZ ;  /* 0x00000006470c7210 */ /* 0x000fe20007f1e0ff */
[----:B----4-:R-:W-:Y:S01]  /*381a0*/  IMAD R9, R66, 0x136, RZ ;  /* 0x0000013642097824 */ /* 0x010fe200078e02ff */
[----:B------:R-:W-:-:S03]  /*381b0*/  PRMT R8, R151, 0x7632, R8 ;  /* 0x0000763297087816 */ /* 0x000fc60000000008 */
[----:B------:R-:W2:Y:S01]  /*381c0*/  LDC R66, c[0x0][0x3e8] ;  /* 0x0000fa00ff427b82 */ /* 0x000ea20000000800 */
[----:B------:R-:W-:-:S07]  /*381d0*/  IADD3 R2, P1, PT, R15, R6, RZ ;  /* 0x000000060f027210 */ /* 0x000fce0007f3e0ff */
[----:B------:R-:W3:Y:S01]  /*381e0*/  LDC R15, c[0x0][0x3e8] ;  /* 0x0000fa00ff0f7b82 */ /* 0x000ee20000000800 */
[----:B------:R-:W-:Y:S01]  /*381f0*/  LEA.HI.X.SX32 R13, R13, R7, 0x1, P0 ;  /* 0x000000070d0d7211 */ /* 0x000fe200000f0eff */
[----:B------:R4:W-:Y:S01]  /*38200*/  STG.E.U16 desc[UR8][R4.64], R151 ;  /* 0x0000009704007986 */ /* 0x0009e2000c101508 */
[----:B------:R-:W-:Y:S02]  /*38210*/  F2FP.BF16.F32.PACK_AB R153, R154, R153 ;  /* 0x000000999a99723e */ /* 0x000fe400000010ff */
[----:B------:R-:W-:Y:S01]  /*38220*/  LEA.HI.X.SX32 R3, R77, R7, 0x1, P1 ;  /* 0x000000074d037211 */ /* 0x000fe200008f0eff */
[----:B-1----:R-:W-:Y:S01]  /*38230*/  IMAD R71, R68, 0x138, RZ ;  /* 0x0000013844477824 */ /* 0x002fe200078e02ff */
[----:B------:R-:W-:Y:S01]  /*38240*/  STG.E.U16 desc[UR8][R12.64], R8 ;  /* 0x000000080c007986 */ /* 0x000fe2000c101508 */
[----:B------:R-:W1:Y:S01]  /*38250*/  LDC R70, c[0x0][0x3e8] ;  /* 0x0000fa00ff467b82 */ /* 0x000e620000000800 */
[----:B----4-:R-:W-:Y:S01]  /*38260*/  IMAD R5, R67, 0x9b, RZ ;  /* 0x0000009b43057824 */ /* 0x010fe200078e02ff */
[----:B------:R-:W-:Y:S01]  /*38270*/  IADD3 R4, P0, PT, R9, R6, RZ ;  /* 0x0000000609047210 */ /* 0x000fe20007f1e0ff */
[----:B------:R4:W-:Y:S01]  /*38280*/  STG.E.U16 desc[UR8][R2.64], R153 ;  /* 0x0000009902007986 */ /* 0x0009e2000c101508 */
[----:B0-----:R-:W-:Y:S01]  /*38290*/  IMAD R69, R69, 0x13a, RZ ;  /* 0x0000013a45457824 */ /* 0x001fe200078e02ff */
[----:B------:R-:W-:-:S03]  /*382a0*/  F2FP.BF16.F32.PACK_AB R155, R156, R155 ;  /* 0x0000009b9c9b723e */ /* 0x000fc600000010ff */
[----:B------:R-:W0:Y:S01]  /*382b0*/  LDC R68, c[0x0][0x3e8] ;  /* 0x0000fa00ff447b82 */ /* 0x000e220000000800 */
[----:B------:R-:W-:Y:S02]  /*382c0*/  LEA.HI.X.SX32 R5, R5, R7, 0x1, P0 ;  /* 0x0000000705057211 */ /* 0x000fe400000f0eff */
[----:B----4-:R-:W-:Y:S02]  /*382d0*/  PRMT R3, R153, 0x7632, R3 ;  /* 0x0000763299037816 */ /* 0x010fe40000000003 */
[----:B------:R-:W-:-:S03]  /*382e0*/  IADD3 R2, P0, PT, R71, R6, RZ ;  /* 0x0000000647027210 */ /* 0x000fc60007f1e0ff */
[----:B------:R4:W-:Y:S01]  /*382f0*/  STG.E.U16 desc[UR8][R4.64], R3 ;  /* 0x0000000304007986 */ /* 0x0009e2000c101508 */
[----:B---3--:R-:W-:Y:S01]  /*38300*/  IMAD R13, R15, 0x13c, RZ ;  /* 0x0000013c0f0d7824 */ /* 0x008fe200078e02ff */
[----:B------:R-:W-:Y:S01]  /*38310*/  IADD3 R8, P1, PT, R69, R6, RZ ;  /* 0x0000000645087210 */ /* 0x000fe20007f3e0ff */
[----:B------:R-:W-:Y:S01]  /*38320*/  IMAD R9, R67, 0x9d, RZ ;  /* 0x0000009d43097824 */ /* 0x000fe200078e02ff */
[----:B------:R-:W3:Y:S01]  /*38330*/  LDC R15, c[0x0][0x3e8] ;  /* 0x0000fa00ff0f7b82 */ /* 0x000ee20000000800 */
[----:B----4-:R-:W-:-:S07]  /*38340*/  LEA.HI.X.SX32 R3, R17, R7, 0x1, P0 ;  /* 0x0000000711037211 */ /* 0x010fce00000f0eff */
[----:B------:R-:W4:Y:S01]  /*38350*/  LDC R17, c[0x0][0x3e8] ;  /* 0x0000fa00ff117b82 */ /* 0x000f220000000800 */
[-C--:B------:R-:W-:Y:S01]  /*38360*/  IADD3 R12, P0, PT, R13, R6.reuse, RZ ;  /* 0x000000060d0c7210 */ /* 0x080fe20007f1e0ff */
[----:B-----5:R-:W-:Y:S02]  /*38370*/  IMAD R69, R24, 0x13e, RZ ;  /* 0x0000013e18457824 */ /* 0x020fe400078e02ff */
[----:B--2---:R-:W-:Y:S01]  /*38380*/  IMAD R71, R66, 0x140, RZ ;  /* 0x0000014042477824 */ /* 0x004fe200078e02ff */
[----:B------:R2:W-:Y:S01]  /*38390*/  STG.E.U16 desc[UR8][R2.64], R155 ;  /* 0x0000009b02007986 */ /* 0x0005e2000c101508 */
[-C--:B------:R-:W-:Y:S01]  /*383a0*/  LEA.HI.X.SX32 R13, R111, R7.reuse, 0x1, P0 ;  /* 0x000000076f0d7211 */ /* 0x080fe200000f0eff */
[----:B------:R-:W-:Y:S01]  /*383b0*/  IMAD R5, R67, 0x9f, RZ ;  /* 0x0000009f43057824 */ /* 0x000fe200078e02ff */
[----:B------:R-:W-:Y:S01]  /*383c0*/  LEA.HI.X.SX32 R9, R9, R7, 0x1, P1 ;  /* 0x0000000709097211 */ /* 0x000fe200008f0eff */
[----:B------:R-:W5:Y:S01]  /*383d0*/  LDC R66, c[0x0][0x3e8] ;  /* 0x0000fa00ff427b82 */ /* 0x000f620000000800 */
[----:B------:R-:W-:-:S02]  /*383e0*/  IADD3 R4, P1, PT, R71, R6, RZ ;  /* 0x0000000647047210 */ /* 0x000fc40007f3e0ff */
[----:B------:R-:W-:Y:S02]  /*383f0*/  PRMT R72, R155, 0x7632, R72 ;  /* 0x000076329b487816 */ /* 0x000fe40000000048 */
[-C--:B--2---:R-:W-:Y:S01]  /*38400*/  IADD3 R2, P0, PT, R69, R6.reuse, RZ ;  /* 0x0000000645027210 */ /* 0x084fe20007f1e0ff */
[----:B-1----:R-:W-:Y:S01]  /*38410*/  IMAD R69, R70, 0x142, RZ ;  /* 0x0000014246457824 */ /* 0x002fe200078e02ff */
[----:B------:R-:W-:Y:S01]  /*38420*/  F2FP.BF16.F32.PACK_AB R157, R158, R157 ;  /* 0x0000009d9e9d723e */ /* 0x000fe200000010ff */
[----:B------:R-:W1:Y:S01]  /*38430*/  LDC R24, c[0x0][0x3e8] ;  /* 0x0000fa00ff187b82 */ /* 0x000e620000000800 */
[-C--:B------:R-:W-:Y:S02]  /*38440*/  LEA.HI.X.SX32 R3, R5, R7.reuse, 0x1, P0 ;  /* 0x0000000705037211 */ /* 0x080fe400000f0eff */
[----:B------:R-:W-:Y:S01]  /*38450*/  LEA.HI.X.SX32 R5, R19, R7, 0x1, P1 ;  /* 0x0000000713057211 */ /* 0x000fe200008f0eff */
[----:B------:R2:W-:Y:S04]  /*38460*/  STG.E.U16 desc[UR8][R8.64], R72 ;  /* 0x0000004808007986 */ /* 0x0005e8000c101508 */
[----:B------:R-:W1:Y:S01]  /*38470*/  LDC R19, c[0x0][0x3e8] ;  /* 0x0000fa00ff137b82 */ /* 0x000e620000000800 */
[----:B--2---:R-:W-:Y:S01]  /*38480*/  IADD3 R8, P0, PT, R69, R6, RZ ;  /* 0x0000000645087210 */ /* 0x004fe20007f1e0ff */
[----:B----4-:R-:W-:-:S06]  /*38490*/  IMAD R69, R17, 0x146, RZ ;  /* 0x0000014611457824 */ /* 0x010fcc00078e02ff */
[----:B------:R-:W2:Y:S01]  /*384a0*/  LDC R17, c[0x0][0x3e8] ;  /* 0x0000fa00ff117b82 */ /* 0x000ea20000000800 */
[----:B------:R4:W-:Y:S01]  /*384b0*/  STG.E.U16 desc[UR8][R12.64], R157 ;  /* 0x0000009d0c007986 */ /* 0x0009e2000c101508 */
[----:B------:R-:W-:Y:S01]  /*384c0*/  F2FP.BF16.F32.PACK_AB R159, R160, R159 ;  /* 0x0000009fa09f723e */ /* 0x000fe200000010ff */
[----:B0-----:R-:W-:Y:S02]  /*384d0*/  IMAD R71, R68, 0x148, RZ ;  /* 0x0000014844477824 */ /* 0x001fe400078e02ff */
[----:B------:R-:W-:Y:S02]  /*384e0*/  IMAD R9, R67, 0xa1, RZ ;  /* 0x000000a143097824 */ /* 0x000fe400078e02ff */
[----:B---3--:R-:W-:Y:S01]  /*384f0*/  IMAD R15, R15, 0x144, RZ ;  /* 0x000001440f0f7824 */ /* 0x008fe200078e02ff */
[----:B------:R-:W-:Y:S01]  /*38500*/  F2FP.BF16.F32.PACK_AB R161, R162, R161 ;  /* 0x000000a1a2a1723e */ /* 0x000fe200000010ff */
[----:B------:R-:W0:Y:S01]  /*38510*/  LDC R68, c[0x0][0x3e8] ;  /* 0x0000fa00ff447b82 */ /* 0x000e220000000800 */
[----:B----4-:R-:W-:-:S02]  /*38520*/  PRMT R13, R157, 0x7632, R13 ;  /* 0x000076329d0d7816 */ /* 0x010fc4000000000d */
[----:B------:R-:W-:-:S03]  /*38530*/  LEA.HI.X.SX32 R9, R9, R7, 0x1, P0 ;  /* 0x0000000709097211 */ /* 0x000fc600000f0eff */
[----:B------:R3:W-:Y:S04]  /*38540*/  STG.E.U16 desc[UR8][R2.64], R13 ;  /* 0x0000000d02007986 */ /* 0x0007e8000c101508 */
[----:B------:R4:W-:Y:S01]  /*38550*/  STG.E.U16 desc[UR8][R4.64], R159 ;  /* 0x0000009f04007986 */ /* 0x0009e2000c101508 */
[-C--:B------:R-:W-:Y:S02]  /*38560*/  IADD3 R12, P1, PT, R69, R6.reuse, RZ ;  /* 0x00000006450c7210 */ /* 0x080fe40007f3e0ff */
[----:B---3--:R-:W-:Y:S01]  /*38570*/  PRMT R3, R159, 0x7632, R3 ;  /* 0x000076329f037816 */ /* 0x008fe20000000003 */
[----:B------:R-:W-:Y:S01]  /*38580*/  IMAD R13, R67, 0xa3, RZ ;  /* 0x000000a3430d7824 */ /* 0x000fe200078e02ff */
[-C--:B------:R-:W-:Y:S02]  /*38590*/  IADD3 R2, P0, PT, R15, R6.reuse, RZ ;  /* 0x000000060f027210 */ /* 0x080fe40007f1e0ff */
[----:B----4-:R-:W-:Y:S01]  /*385a0*/  IADD3 R4, P2, PT, R71, R6, RZ ;  /* 0x0000000647047210 */ /* 0x010fe20007f5e0ff */
[----:B-1----:R-:W-:-:S02]  /*385b0*/  IMAD R15, R19, 0x14a, RZ ;  /* 0x0000014a130f7824 */ /* 0x002fc400078e02ff */
[----:B------:R-:W1:Y:S01]  /*385c0*/  LDC R19, c[0x0][0x3e8] ;  /* 0x0000fa00ff137b82 */ /* 0x000e620000000800 */
[-C--:B------:R-:W-:Y:S01]  /*385d0*/  LEA.HI.X.SX32 R5, R21, R7.reuse, 0x1, P2 ;  /* 0x0000000715057211 */ /* 0x080fe200010f0eff */
[----:B------:R3:W-:Y:S01]  /*385e0*/  STG.E.U16 desc[UR8][R8.64], R3 ;  /* 0x0000000308007986 */ /* 0x0007e2000c101508 */
[----:B------:R-:W-:Y:S02]  /*385f0*/  LEA.HI.X.SX32 R13, R13, R7, 0x1, P1 ;  /* 0x000000070d0d7211 */ /* 0x000fe400008f0eff */
[----:B------:R-:W-:-:S03]  /*38600*/  PRMT R70, R161, 0x7632, R70 ;  /* 0x00007632a1467816 */ /* 0x000fc60000000046 */
[----:B------:R-:W4:Y:S01]  /*38610*/  LDC R21, c[0x0][0x3e8] ;  /* 0x0000fa00ff157b82 */ /* 0x000f220000000800 */
[----:B------:R-:W-:Y:S01]  /*38620*/  F2FP.BF16.F32.PACK_AB R163, R164, R163 ;  /* 0x000000a3a4a3723e */ /* 0x000fe200000010ff */
[----:B--2---:R-:W-:Y:S01]  /*38630*/  IMAD R17, R17, 0x14e, RZ ;  /* 0x0000014e11117824 */ /* 0x004fe200078e02ff */
[----:B---3--:R-:W-:-:S05]  /*38640*/  LEA.HI.X.SX32 R3, R113, R7, 0x1, P0 ;  /* 0x0000000771037211 */ /* 0x008fca00000f0eff */
[----:B------:R-:W-:Y:S04]  /*38650*/  STG.E.U16 desc[UR8][R2.64], R161 ;  /* 0x000000a102007986 */ /* 0x000fe8000c101508 */
[----:B------:R5:W-:Y:S01]  /*38660*/  STG.E.U16 desc[UR8][R12.64], R70 ;  /* 0x000000460c007986 */ /* 0x000be2000c101508 */
[----:B------:R-:W-:-:S03]  /*38670*/  IMAD R9, R67, 0xa5, RZ ;  /* 0x000000a543097824 */ /* 0x000fc600078e02ff */
[----:B------:R2:W-:Y:S01]  /*38680*/  STG.E.U16 desc[UR8][R4.64], R163 ;  /* 0x000000a304007986 */ /* 0x0005e2000c101508 */
[-C--:B------:R-:W-:Y:S01]  /*38690*/  IADD3 R8, P0, PT, R15, R6.reuse, RZ ;  /* 0x000000060f087210 */ /* 0x080fe20007f1e0ff */
[----:B------:R-:W-:Y:S02]  /*386a0*/  IMAD R69, R24, 0x14c, RZ ;  /* 0x0000014c18457824 */ /* 0x000fe400078e02ff */
[----:B------:R-:W-:Y:S02]  /*386b0*/  IMAD R15, R67, 0xa7, RZ ;  /* 0x000000a7430f7824 */ /* 0x000fe400078e02ff */
[----:B-----5:R-:W-:Y:S01]  /*386c0*/  IMAD R13, R66, 0x150, RZ ;  /* 0x00000150420d7824 */ /* 0x020fe200078e02ff */
[----:B--2---:R-:W-:Y:S02]  /*386d0*/  IADD3 R4, P1, PT, R17, R6, RZ ;  /* 0x0000000611047210 */ /* 0x004fe40007f3e0ff */
[----:B------:R-:W2:Y:S01]  /*386e0*/  LDC R17, c[0x0][0x3e8] ;  /* 0x0000fa00ff117b82 */ /* 0x000ea20000000800 */
[----:B------:R-:W-:-:S02]  /*386f0*/  LEA.HI.X.SX32 R9, R9, R7, 0x1, P0 ;  /* 0x0000000709097211 */ /* 0x000fc400000f0eff */
[----:B------:R-:W-:Y:S02]  /*38700*/  PRMT R3, R163, 0x7632, R3 ;  /* 0x00007632a3037816 */ /* 0x000fe40000000003 */
[-C--:B------:R-:W-:Y:S02]  /*38710*/  IADD3 R12, P2, PT, R13, R6.reuse, RZ ;  /* 0x000000060d0c7210 */ /* 0x080fe40007f5e0ff */
[----:B------:R-:W-:Y:S01]  /*38720*/  IADD3 R2, P0, PT, R69, R6, RZ ;  /* 0x0000000645027210 */ /* 0x000fe20007f1e0ff */
[----:B------:R3:W-:Y:S01]  /*38730*/  STG.E.U16 desc[UR8][R8.64], R3 ;  /* 0x0000000308007986 */ /* 0x0007e2000c101508 */
[-C--:B------:R-:W-:Y:S02]  /*38740*/  LEA.HI.X.SX32 R5, R15, R7.reuse, 0x1, P1 ;  /* 0x000000070f057211 */ /* 0x080fe400008f0eff */
[----:B------:R-:W-:Y:S01]  /*38750*/  LEA.HI.X.SX32 R13, R23, R7, 0x1, P2 ;  /* 0x00000007170d7211 */ /* 0x000fe200010f0eff */
[----:B------:R-:W5:Y:S01]  /*38760*/  LDC R15, c[0x0][0x3e8] ;  /* 0x0000fa00ff0f7b82 */ /* 0x000f620000000800 */
[----:B------:R-:W-:Y:S01]  /*38770*/  F2FP.BF16.F32.PACK_AB R165, R166, R165 ;  /* 0x000000a5a6a5723e */ /* 0x000fe200000010ff */
[----:B-1----:R-:W-:-:S02]  /*38780*/  IMAD R23, R19, 0x152, RZ ;  /* 0x0000015213177824 */ /* 0x002fc400078e02ff */
[----:B----4-:R-:W-:Y:S01]  /*38790*/  IMAD R21, R21, 0x154, RZ ;  /* 0x0000015415157824 */ /* 0x010fe200078e02ff */
[----:B---3--:R-:W-:-:S03]  /*387a0*/  LEA.HI.X.SX32 R3, R115, R7, 0x1, P0 ;  /* 0x0000000773037211 */ /* 0x008fc600000f0eff */
[----:B------:R-:W1:Y:S01]  /*387b0*/  LDC R19, c[0x0][0x3e8] ;  /* 0x0000fa00ff137b82 */ /* 0x000e620000000800 */
[----:B------:R-:W-:Y:S01]  /*387c0*/  PRMT R24, R165, 0x7632, R24 ;  /* 0x00007632a5187816 */ /* 0x000fe20000000018 */
[----:B0-----:R-:W-:Y:S01]  /*387d0*/  IMAD R69, R68, 0x156, RZ ;  /* 0x0000015644457824 */ /* 0x001fe200078e02ff */
[----:B------:R0:W-:Y:S04]  /*387e0*/  STG.E.U16 desc[UR8][R2.64], R165 ;  /* 0x000000a502007986 */ /* 0x0001e8000c101508 */
[----:B------:R3:W-:Y:S01]  /*387f0*/  STG.E.U16 desc[UR8][R4.64], R24 ;  /* 0x0000001804007986 */ /* 0x0007e2000c101508 */
[-C--:B0-----:R-:W-:Y:S02]  /*38800*/  IADD3 R2, P1, PT, R21, R6.reuse, RZ ;  /* 0x0000000615027210 */ /* 0x081fe40007f3e0ff */
[----:B------:R-:W0:Y:S01]  /*38810*/  LDC R21, c[0x0][0x3e8] ;  /* 0x0000fa00ff157b82 */ /* 0x000e220000000800 */
[----:B---3--:R-:W-:Y:S01]  /*38820*/  IADD3 R4, P2, PT, R69, R6, RZ ;  /* 0x0000000645047210 */ /* 0x008fe20007f5e0ff */
[----:B--2---:R-:W-:Y:S01]  /*38830*/  IMAD R69, R17, 0x15a, RZ ;  /* 0x0000015a11457824 */ /* 0x004fe200078e02ff */
[----:B------:R-:W-:Y:S01]  /*38840*/  F2FP.BF16.F32.PACK_AB R167, R168, R167 ;  /* 0x000000a7a8a7723e */ /* 0x000fe200000010ff */
[----:B------:R-:W-:-:S04]  /*38850*/  IMAD R9, R67, 0xa9, RZ ;  /* 0x000000a943097824 */ /* 0x000fc800078e02ff */
[----:B------:R-:W2:Y:S01]  /*38860*/  LDC R17, c[0x0][0x3e8] ;  /* 0x0000fa00ff117b82 */ /* 0x000ea20000000800 */
[----:B------:R-:W-:Y:S02]  /*38870*/  IADD3 R8, P0, PT, R23, R6, RZ ;  /* 0x0000000617087210 */ /* 0x000fe40007f1e0ff */
[----:B------:R-:W-:Y:S02]  /*38880*/  PRMT R24, R167, 0x7632, R24 ;  /* 0x00007632a7187816 */ /* 0x000fe40000000018 */
[----:B------:R-:W-:Y:S01]  /*38890*/  LEA.HI.X.SX32 R9, R9, R7, 0x1, P0 ;  /* 0x0000000709097211 */ /* 0x000fe200000f0eff */
[----:B------:R5:W-:Y:S01]  /*388a0*/  STG.E.U16 desc[UR8][R12.64], R167 ;  /* 0x000000a70c007986 */ /* 0x000be2000c101508 */
[----:B------:R-:W-:Y:S01]  /*388b0*/  IMAD R5, R67, 0xab, RZ ;  /* 0x000000ab43057824 */ /* 0x000fe200078e02ff */
[----:B------:R-:W-:Y:S01]  /*388c0*/  F2FP.BF16.F32.PACK_AB R169, R170, R169 ;  /* 0x000000a9aaa9723e */ /* 0x000fe200000010ff */
[----:B-1----:R-:W-:Y:S01]  /*388d0*/  IMAD R71, R19, 0x15c, RZ ;  /* 0x0000015c13477824 */ /* 0x002fe200078e02ff */
[-C--:B------:R-:W-:Y:S01]  /*388e0*/  LEA.HI.X.SX32 R3, R117, R7.reuse, 0x1, P1 ;  /* 0x0000000775037211 */ /* 0x080fe200008f0eff */
[----:B------:R1:W-:Y:S01]  /*388f0*/  STG.E.U16 desc[UR8][R8.64], R24 ;  /* 0x0000001808007986 */ /* 0x0003e2000c101508 */
[----:B------:R-:W-:Y:S01]  /*38900*/  LEA.HI.X.SX32 R5, R5, R7, 0x1, P2 ;  /* 0x0000000705057211 */ /* 0x000fe200010f0eff */
[----:B------:R-:W3:Y:S01]  /*38910*/  LDC R23, c[0x0][0x3e8] ;  /* 0x0000fa00ff177b82 */ /* 0x000ee20000000800 */
[----:B------:R-:W-:Y:S01]  /*38920*/  PRMT R66, R169, 0x7632, R66 ;  /* 0x00007632a9427816 */ /* 0x000fe20000000042 */
[----:B-----5:R-:W-:-:S02]  /*38930*/  IMAD R13, R15, 0x158, RZ ;  /* 0x000001580f0d7824 */ /* 0x020fc400078e02ff */
[----:B------:R-:W-:Y:S01]  /*38940*/  IMAD R15, R67, 0xad, RZ ;  /* 0x000000ad430f7824 */ /* 0x000fe200078e02ff */
[----:B------:R-:W-:-:S03]  /*38950*/  F2FP.BF16.F32.PACK_AB R171, R172, R171 ;  /* 0x000000abacab723e */ /* 0x000fc600000010ff */
[----:B------:R-:W4:Y:S01]  /*38960*/  LDC R19, c[0x0][0x3e8] ;  /* 0x0000fa00ff137b82 */ /* 0x000f220000000800 */
[-C--:B-1----:R-:W-:Y:S01]  /*38970*/  IADD3 R8, P1, PT, R69, R6.reuse, RZ ;  /* 0x0000000645087210 */ /* 0x082fe20007f3e0ff */
[----:B------:R1:W-:Y:S01]  /*38980*/  STG.E.U16 desc[UR8][R2.64], R169 ;  /* 0x000000a902007986 */ /* 0x0003e2000c101508 */
[-C--:B------:R-:W-:Y:S02]  /*38990*/  IADD3 R12, P0, PT, R13, R6.reuse, RZ ;  /* 0x000000060d0c7210 */ /* 0x080fe40007f1e0ff */
[-C--:B------:R-:W-:Y:S01]  /*389a0*/  LEA.HI.X.SX32 R9, R15, R7.reuse, 0x1, P1 ;  /* 0x000000070f097211 */ /* 0x080fe200008f0eff */
[----:B0-----:R-:W-:Y:S01]  /*389b0*/  IMAD R15, R21, 0x15e, RZ ;  /* 0x0000015e150f7824 */ /* 0x001fe200078e02ff */
[----:B------:R0:W-:Y:S01]  /*389c0*/  STG.E.U16 desc[UR8][R4.64], R66 ;  /* 0x0000004204007986 */ /* 0x0001e2000c101508 */
[----:B------:R-:W-:Y:S02]  /*389d0*/  LEA.HI.X.SX32 R13, R27, R7, 0x1, P0 ;  /* 0x000000071b0d7211 */ /* 0x000fe400000f0eff */
[----:B------:R-:W-:Y:S01]  /*389e0*/  F2FP.BF16.F32.PACK_AB R173, R174, R173 ;  /* 0x000000adaead723e */ /* 0x000fe200000010ff */
[----:B--2---:R-:W-:Y:S01]  /*389f0*/  IMAD R17, R17, 0x162, RZ ;  /* 0x0000016211117824 */ /* 0x004fe200078e02ff */
[----:B------:R-:W2:Y:S01]  /*38a00*/  LDC R24, c[0x0][0x3e8] ;  /* 0x0000fa00ff187b82 */ /* 0x000ea20000000800 */
[----:B-1----:R-:W-:Y:S01]  /*38a10*/  IADD3 R2, P2, PT, R71, R6, RZ ;  /* 0x0000000647027210 */ /* 0x002fe20007f5e0ff */
[----:B------:R-:W-:Y:S03]  /*38a20*/  STG.E.U16 desc[UR8][R12.64], R171 ;  /* 0x000000ab0c007986 */ /* 0x000fe6000c101508 */
[----:B------:R-:W-:-:S02]  /*38a30*/  LEA.HI.X.SX32 R3, R119, R7, 0x1, P2 ;  /* 0x0000000777037211 */ /* 0x000fc400010f0eff */
[----:B0-----:R-:W-:Y:S01]  /*38a40*/  PRMT R66, R171, 0x7632, R66 ;  /* 0x00007632ab427816 */ /* 0x001fe20000000042 */
[----:B------:R-:W-:Y:S01]  /*38a50*/  IMAD R5, R67, 0xaf, RZ ;  /* 0x000000af43057824 */ /* 0x000fe200078e02ff */
[----:B------:R-:W-:Y:S01]  /*38a60*/  IADD3 R4, P0, PT, R15, R6, RZ ;  /* 0x000000060f047210 */ /* 0x000fe20007f1e0ff */
[----:B------:R-:W0:Y:S02]  /*38a70*/  LDC R21, c[0x0][0x3e8] ;  /* 0x0000fa00ff157b82 */ /* 0x000e240000000800 */
[----:B------:R-:W-:Y:S01]  /*38a80*/  STG.E.U16 desc[UR8][R8.64], R66 ;  /* 0x0000004208007986 */ /* 0x000fe2000c101508 */
[----:B------:R-:W-:Y:S01]  /*38a90*/  LEA.HI.X.SX32 R5, R5, R7, 0x1, P0 ;  /* 0x0000000705057211 */ /* 0x000fe200000f0eff */
[----:B------:R-:W-:Y:S02]  /*38aa0*/  IMAD R15, R67, 0xb1, RZ ;  /* 0x000000b1430f7824 */ /* 0x000fe400078e02ff */
[----:B------:R1:W-:Y:S02]  /*38ab0*/  STG.E.U16 desc[UR8][R2.64], R173 ;  /* 0x000000ad02007986 */ /* 0x0003e4000c101508 */
[----:B------:R-:W5:Y:S01]  /*38ac0*/  LDC R27, c[0x0][0x3e8] ;  /* 0x0000fa00ff1b7b82 */ /* 0x000f620000000800 */
[----:B-1----:R-:W-:-:S02]  /*38ad0*/  PRMT R3, R173, 0x7632, R3 ;  /* 0x00007632ad037816 */ /* 0x002fc40000000003 */
[----:B------:R-:W-:Y:S01]  /*38ae0*/  IADD3 R2, P0, PT, R17, R6, RZ ;  /* 0x0000000611027210 */ /* 0x000fe20007f1e0ff */
[----:B---3--:R-:W-:-:S04]  /*38af0*/  IMAD R23, R23, 0x160, RZ ;  /* 0x0000016017177824 */ /* 0x008fc800078e02ff */
[----:B------:R-:W1:Y:S01]  /*38b00*/  LDC R17, c[0x0][0x3e8] ;  /* 0x0000fa00ff117b82 */ /* 0x000e620000000800 */
[----:B------:R3:W-:Y:S01]  /*38b10*/  STG.E.U16 desc[UR8][R4.64], R3 ;  /* 0x0000000304007986 */ /* 0x0007e2000c101508 */
[----:B----4-:R-:W-:Y:S01]  /*38b20*/  IMAD R19, R19, 0x164, RZ ;  /* 0x0000016413137824 */ /* 0x010fe200078e02ff */
[----:B---3--:R-:W-:-:S05]  /*38b30*/  LEA.HI.X.SX32 R3, R15, R7, 0x1, P0 ;  /* 0x000000070f037211 */ /* 0x008fca00000f0eff */
[----:B------:R-:W3:Y:S01]  /*38b40*/  LDC R15, c[0x0][0x3e8] ;  /* 0x0000fa00ff0f7b82 */ /* 0x000ee20000000800 */
[-C--:B------:R-:W-:Y:S02]  /*38b50*/  IADD3 R8, P1, PT, R23, R6.reuse, RZ ;  /* 0x0000000617087210 */ /* 0x080fe40007f3e0ff */
[----:B------:R-:W-:Y:S02]  /*38b60*/  F2FP.BF16.F32.PACK_AB R175, R176, R175 ;  /* 0x000000afb0af723e */ /* 0x000fe400000010ff */
[----:B------:R-:W-:Y:S02]  /*38b70*/  LEA.HI.X.SX32 R9, R31, R7, 0x1, P1 ;  /* 0x000000071f097211 */ /* 0x000fe400008f0eff */
[----:B------:R-:W-:Y:S01]  /*38b80*/  IADD3 R12, P1, PT, R19, R6, RZ ;  /* 0x00000006130c7210 */ /* 0x000fe20007f3e0ff */
[----:B--2---:R-:W-:Y:S01]  /*38b90*/  IMAD R23, R24, 0x166, RZ ;  /* 0x0000016618177824 */ /* 0x004fe200078e02ff */
[----:B------:R-:W-:Y:S01]  /*38ba0*/  PRMT R66, R175, 0x7632, R66 ;  /* 0x00007632af427816 */ /* 0x000fe20000000042 */
[----:B------:R-:W2:Y:S01]  /*38bb0*/  LDC R19, c[0x0][0x3e8] ;  /* 0x0000fa00ff137b82 */ /* 0x000ea20000000800 */
[----:B------:R-:W-:Y:S01]  /*38bc0*/  F2FP.BF16.F32.PACK_AB R177, R178, R177 ;  /* 0x000000b1b2b1723e */ /* 0x000fe200000010ff */
[----:B0-----:R-:W-:Y:S01]  /*38bd0*/  IMAD R31, R21, 0x168, RZ ;  /* 0x00000168151f7824 */ /* 0x001fe200078e02ff */
[----:B------:R-:W-:Y:S01]  /*38be0*/  LEA.HI.X.SX32 R13, R121, R7, 0x1, P1 ;  /* 0x00000007790d7211 */ /* 0x000fe200008f0eff */
[----:B------:R0:W-:Y:S01]  /*38bf0*/  STG.E.U16 desc[UR8][R8.64], R175 ;  /* 0x000000af08007986 */ /* 0x0001e2000c101508 */
[----:B------:R-:W-:-:S03]  /*38c00*/  IMAD R5, R67, 0xb3, RZ ;  /* 0x000000b343057824 */ /* 0x000fc600078e02ff */
[----:B------:R-:W4:Y:S01]  /*38c10*/  LDC R21, c[0x0][0x3e8] ;  /* 0x0000fa00ff157b82 */ /* 0x000f220000000800 */
[----:B------:R-:W-:Y:S01]  /*38c20*/  STG.E.U16 desc[UR8][R2.64], R66 ;  /* 0x0000004202007986 */ /* 0x000fe2000c101508 */
[-C--:B------:R-:W-:Y:S01]  /*38c30*/  IADD3 R4, P0, PT, R23, R6.reuse, RZ ;  /* 0x0000000617047210 */ /* 0x080fe20007f1e0ff */
[----:B-----5:R-:W-:Y:S02]  /*38c40*/  IMAD R27, R27, 0x16a, RZ ;  /* 0x0000016a1b1b7824 */ /* 0x020fe400078e02ff */
[----:B------:R3:W-:Y:S01]  /*38c50*/  STG.E.U16 desc[UR8][R12.64], R177 ;  /* 0x000000b10c007986 */ /* 0x0007e2000c101508 */
[----:B------:R-:W-:Y:S02]  /*38c60*/  LEA.HI.X.SX32 R5, R5, R7, 0x1, P0 ;  /* 0x0000000705057211 */ /* 0x000fe400000f0eff */
[----:B0-----:R-:W-:Y:S01]  /*38c70*/  IADD3 R8, P0, PT, R27, R6, RZ ;  /* 0x000000061b087210 */ /* 0x001fe20007f1e0ff */
[----:B-1----:R-:W-:Y:S01]  /*38c80*/  IMAD R27, R17, 0x16e, RZ ;  /* 0x0000016e111b7824 */ /* 0x002fe200078e02ff */
[----:B------:R-:W-:Y:S01]  /*38c90*/  PRMT R24, R177, 0x7632, R24 ;  /* 0x00007632b1187816 */ /* 0x000fe20000000018 */
[----:B------:R-:W0:Y:S01]  /*38ca0*/  LDC R17, c[0x0][0x3e8] ;  /* 0x0000fa00ff117b82 */ /* 0x000e220000000800 */
[----:B---3--:R-:W-:-:S07]  /*38cb0*/  IMAD R13, R15, 0x16c, RZ ;  /* 0x0000016c0f0d7824 */ /* 0x008fce00078e02ff */
[----:B------:R-:W1:Y:S01]  /*38cc0*/  LDC R15, c[0x0][0x3e8] ;  /* 0x0000fa00ff0f7b82 */ /* 0x000e620000000800 */
[----:B------:R-:W-:Y:S01]  /*38cd0*/  IMAD R9, R67, 0xb5, RZ ;  /* 0x000000b543097824 */ /* 0x000fe200078e02ff */
[-C--:B------:R-:W-:Y:S02]  /*38ce0*/  IADD3 R2, P1, PT, R31, R6.reuse, RZ ;  /* 0x000000061f027210 */ /* 0x080fe40007f3e0ff */
[----:B------:R-:W-:Y:S01]  /*38cf0*/  F2FP.BF16.F32.PACK_AB R179, R180, R179 ;  /* 0x000000b3b4b3723e */ /* 0x000fe200000010ff */
[----:B------:R3:W-:Y:S01]  /*38d00*/  STG.E.U16 desc[UR8][R4.64], R24 ;  /* 0x0000001804007986 */ /* 0x0007e2000c101508 */
[-C--:B------:R-:W-:Y:S02]  /*38d10*/  LEA.HI.X.SX32 R3, R29, R7.reuse, 0x1, P1 ;  /* 0x000000071d037211 */ /* 0x080fe400008f0eff */
[----:B------:R-:W-:Y:S01]  /*38d20*/  LEA.HI.X.SX32 R9, R9, R7, 0x1, P0 ;  /* 0x0000000709097211 */ /* 0x000fe200000f0eff */
[----:B--2---:R-:W-:Y:S01]  /*38d30*/  IMAD R19, R19, 0x170, RZ ;  /* 0x0000017013137824 */ /* 0x004fe200078e02ff */
[----:B------:R-:W-:Y:S01]  /*38d40*/  IADD3 R12, P0, PT, R13, R6, RZ ;  /* 0x000000060d0c7210 */ /* 0x000fe20007f1e0ff */
[----:B------:R-:W2:Y:S01]  /*38d50*/  LDC R23, c[0x0][0x3e8] ;  /* 0x0000fa00ff177b82 */ /* 0x000ea20000000800 */
[----:B------:R-:W-:-:S02]  /*38d60*/  F2FP.BF16.F32.PACK_AB R181, R182, R181 ;  /* 0x000000b5b6b5723e */ /* 0x000fc400000010ff */
[----:B------:R-:W-:Y:S01]  /*38d70*/  PRMT R29, R179, 0x7632, R29 ;  /* 0x00007632b31d7816 */ /* 0x000fe2000000001d */
[----:B---3--:R-:W-:Y:S01]  /*38d80*/  IMAD R5, R67, 0xb7, RZ ;  /* 0x000000b743057824 */ /* 0x008fe200078e02ff */
[----:B------:R-:W-:Y:S01]  /*38d90*/  IADD3 R4, P1, PT, R27, R6, RZ ;  /* 0x000000061b047210 */ /* 0x000fe20007f3e0ff */
[----:B----4-:R-:W-:Y:S01]  /*38da0*/  IMAD R21, R21, 0x172, RZ ;  /* 0x0000017215157824 */ /* 0x010fe200078e02ff */
[----:B------:R3:W-:Y:S01]  /*38db0*/  STG.E.U16 desc[UR8][R2.64], R179 ;  /* 0x000000b302007986 */ /* 0x0007e2000c101508 */
[----:B------:R-:W-:Y:S02]  /*38dc0*/  LEA.HI.X.SX32 R13, R123, R7, 0x1, P0 ;  /* 0x000000077b0d7211 */ /* 0x000fe400000f0eff */
[----:B------:R-:W-:Y:S01]  /*38dd0*/  F2FP.BF16.F32.PACK_AB R183, R184, R183 ;  /* 0x000000b7b8b7723e */ /* 0x000fe200000010ff */
[----:B------:R4:W-:Y:S01]  /*38de0*/  STG.E.U16 desc[UR8][R8.64], R29 ;  /* 0x0000001d08007986 */ /* 0x0009e2000c101508 */
[----:B------:R-:W-:Y:S01]  /*38df0*/  LEA.HI.X.SX32 R5, R5, R7, 0x1, P1 ;  /* 0x0000000705057211 */ /* 0x000fe200008f0eff */
[----:B-1----:R-:W-:Y:S01]  /*38e00*/  IMAD R15, R15, 0x174, RZ ;  /* 0x000001740f0f7824 */ /* 0x002fe200078e02ff */
[----:B------:R-:W-:Y:S01]  /*38e10*/  F2FP.BF16.F32.PACK_AB R185, R186, R185 ;  /* 0x000000b9bab9723e */ /* 0x000fe200000010ff */
[----:B------:R-:W-:Y:S01]  /*38e20*/  STG.E.U16 desc[UR8][R12.64], R181 ;  /* 0x000000b50c007986 */ /* 0x000fe2000c101508 */
[----:B0-----:R-:W-:Y:S01]  /*38e30*/  IMAD R17, R17, 0x176, RZ ;  /* 0x0000017611117824 */ /* 0x001fe200078e02ff */
[----:B------:R-:W0:Y:S01]  /*38e40*/  LDC R24, c[0x0][0x3e8] ;  /* 0x0000fa00ff187b82 */ /* 0x000e220000000800 */
[----:B---3--:R-:W-:-:S02]  /*38e50*/  PRMT R3, R181, 0x7632, R3 ;  /* 0x00007632b5037816 */ /* 0x008fc40000000003 */
[-C--:B------:R-:W-:Y:S01]  /*38e60*/  IADD3 R2, P0, PT, R19, R6.reuse, RZ ;  /* 0x0000000613027210 */ /* 0x080fe20007f1e0ff */
[----:B----4-:R-:W-:Y:S01]  /*38e70*/  IMAD R9, R67, 0xb9, RZ ;  /* 0x000000b943097824 */ /* 0x010fe200078e02ff */
[----:B------:R-:W-:-:S03]  /*38e80*/  IADD3 R8, P1, PT, R21, R6, RZ ;  /* 0x0000000615087210 */ /* 0x000fc60007f3e0ff */
[----:B------:R-:W1:Y:S01]  /*38e90*/  LDC R19, c[0x0][0x3e8] ;  /* 0x0000fa00ff137b82 */ /* 0x000e620000000800 */
[----:B------:R3:W-:Y:S01]  /*38ea0*/  STG.E.U16 desc[UR8][R4.64], R3 ;  /* 0x0000000304007986 */ /* 0x0007e2000c101508 */
[----:B------:R-:W-:Y:S01]  /*38eb0*/  LEA.HI.X.SX32 R9, R9, R7, 0x1, P1 ;  /* 0x0000000709097211 */ /* 0x000fe200008f0eff */
[----:B--2---:R-:W-:-:S05]  /*38ec0*/  IMAD R23, R23, 0x178, RZ ;  /* 0x0000017817177824 */ /* 0x004fca00078e02ff */
[----:B------:R-:W2:Y:S01]  /*38ed0*/  LDC R21, c[0x0][0x3e8] ;  /* 0x0000fa00ff157b82 */ /* 0x000ea20000000800 */
[-C--:B---3--:R-:W-:Y:S02]  /*38ee0*/  LEA.HI.X.SX32 R3, R33, R7.reuse, 0x1, P0 ;  /* 0x0000000721037211 */ /* 0x088fe400000f0eff */
[----:B------:R-:W-:Y:S02]  /*38ef0*/  PRMT R5, R183, 0x7632, R5 ;  /* 0x00007632b7057816 */ /* 0x000fe40000000005 */
[----:B------:R-:W-:Y:S01]  /*38f00*/  IADD3 R4, P0, PT, R15, R6, RZ ;  /* 0x000000060f047210 */ /* 0x000fe20007f1e0ff */
[----:B------:R-:W-:Y:S02]  /*38f10*/  STG.E.U16 desc[UR8][R2.64], R183 ;  /* 0x000000b702007986 */ /* 0x000fe4000c101508 */
[----:B------:R-:W3:Y:S02]  /*38f20*/  LDC R15, c[0x0][0x3e8] ;  /* 0x0000fa00ff0f7b82 */ /* 0x000ee40000000800 */
[----:B------:R4:W-:Y:S02]  /*38f30*/  STG.E.U16 desc[UR8][R8.64], R5 ;  /* 0x0000000508007986 */ /* 0x0009e4000c101508 */
[----:B----4-:R-:W-:-:S02]  /*38f40*/  LEA.HI.X.SX32 R5, R125, R7, 0x1, P0 ;  /* 0x000000077d057211 */ /* 0x010fc400000f0eff */
[-C--:B------:R-:W-:Y:S02]  /*38f50*/  IADD3 R12, P0, PT, R17, R6.reuse, RZ ;  /* 0x00000006110c7210 */ /* 0x080fe40007f1e0ff */
[----:B------:R-:W4:Y:S01]  /*38f60*/  LDC R17, c[0x0][0x3e8] ;  /* 0x0000fa00ff117b82 */ /* 0x000f220000000800 */
[----:B------:R-:W-:Y:S01]  /*38f70*/  IMAD R13, R67, 0xbb, RZ ;  /* 0x000000bb430d7824 */ /* 0x000fe200078e02ff */
[----:B------:R-:W-:Y:S01]  /*38f80*/  IADD3 R2, P1, PT, R23, R6, RZ ;  /* 0x0000000617027210 */ /* 0x000fe20007f3e0ff */
[----:B-1----:R-:W-:Y:S01]  /*38f90*/  IMAD R9, R19, 0x17a, RZ ;  /* 0x0000017a13097824 */ /* 0x002fe200078e02ff */
[----:B------:R-:W-:Y:S01]  /*38fa0*/  PRMT R8, R185, 0x7632, R8 ;  /* 0x00007632b9087816 */ /* 0x000fe20000000008 */
[----:B------:R1:W-:Y:S01]  /*38fb0*/  STG.E.U16 desc[UR8][R4.64], R185 ;  /* 0x000000b904007986 */ /* 0x0003e2000c101508 */
[-C--:B------:R-:W-:Y:S02]  /*38fc0*/  LEA.HI.X.SX32 R13, R13, R7.reuse, 0x1, P0 ;  /* 0x000000070d0d7211 */ /* 0x080fe400000f0eff */
[----:B------:R-:W5:Y:S01]  /*38fd0*/  LDC R19, c[0x0][0x3e8] ;  /* 0x0000fa00ff137b82 */ /* 0x000f620000000800 */
[----:B------:R-:W-:Y:S01]  /*38fe0*/  LEA.HI.X.SX32 R3, R35, R7, 0x1, P1 ;  /* 0x0000000723037211 */ /* 0x000fe200008f0eff */
[----:B---3--:R-:W-:Y:S01]  /*38ff0*/  IMAD R15, R15, 0x17c, RZ ;  /* 0x0000017c0f0f7824 */ /* 0x008fe200078e02ff */
[----:B------:R-:W-:Y:S01]  /*39000*/  STG.E.U16 desc[UR8][R12.64], R8 ;  /* 0x000000080c007986 */ /* 0x000fe2000c101508 */
[----:B--2---:R-:W-:-:S04]  /*39010*/  IMAD R21, R21, 0x17e, RZ ;  /* 0x0000017e15157824 */ /* 0x004fc800078e02ff */
[----:B------:R-:W2:Y:S01]  /*39020*/  LDC R23, c[0x0][0x3e8] ;  /* 0x0000fa00ff177b82 */ /* 0x000ea20000000800 */
[----:B-1----:R-:W-:Y:S01]  /*39030*/  IMAD R5, R67, 0xbd, RZ ;  /* 0x000000bd43057824 */ /* 0x002fe200078e02ff */
[-C--:B------:R-:W-:Y:S01]  /*39040*/  IADD3 R4, P0, PT, R9, R6.reuse, RZ ;  /* 0x0000000609047210 */ /* 0x080fe20007f1e0ff */
[----:B------:R1:W-:Y:S03]  /*39050*/  STG.E.U16 desc[UR8][R2.64], R141 ;  /* 0x0000008d02007986 */ /* 0x0003e6000c101508 */
[----:B------:R-:W-:Y:S01]  /*39060*/  LEA.HI.X.SX32 R5, R5, R7, 0x1, P0 ;  /* 0x0000000705057211 */ /* 0x000fe200000f0eff */
[----:B----4-:R-:W-:Y:S01]  /*39070*/  IMAD R17, R17, 0x180, RZ ;  /* 0x0000018011117824 */ /* 0x010fe200078e02ff */
[----:B-1----:R-:W-:Y:S02]  /*39080*/  PRMT R3, R141, 0x7632, R3 ;  /* 0x000076328d037816 */ /* 0x002fe40000000003 */
[----:B------:R-:W-:-:S02]  /*39090*/  IADD3 R2, P0, PT, R15, R6, RZ ;  /* 0x000000060f027210 */ /* 0x000fc40007f1e0ff */
[----:B------:R-:W1:Y:S01]  /*390a0*/  LDC R15, c[0x0][0x3e8] ;  /* 0x0000fa00ff0f7b82 */ /* 0x000e620000000800 */
[----:B------:R3:W-:Y:S01]  /*390b0*/  STG.E.U16 desc[UR8][R4.64], R3 ;  /* 0x0000000304007986 */ /* 0x0007e2000c101508 */
[----:B------:R-:W-:Y:S01]  /*390c0*/  IMAD R9, R67, 0xbf, RZ ;  /* 0x000000bf43097824 */ /* 0x000fe200078e02ff */
[-C--:B------:R-:W-:Y:S02]  /*390d0*/  IADD3 R8, P1, PT, R21, R6.reuse, RZ ;  /* 0x0000000615087210 */ /* 0x080fe40007f3e0ff */
[----:B------:R-:W-:Y:S02]  /*390e0*/  PRMT R13, R188, 0x7632, R13 ;  /* 0x00007632bc0d7816 */ /* 0x000fe4000000000d */
[-C--:B---3--:R-:W-:Y:S01]  /*390f0*/  LEA.HI.X.SX32 R3, R127, R7.reuse, 0x1, P0 ;  /* 0x000000077f037211 */ /* 0x088fe200000f0eff */
[----:B-----5:R-:W-:Y:S01]  /*39100*/  IMAD R19, R19, 0x182, RZ ;  /* 0x0000018213137824 */ /* 0x020fe200078e02ff */
[----:B------:R-:W-:Y:S01]  /*39110*/  IADD3 R12, P0, PT, R17, R6, RZ ;  /* 0x00000006110c7210 */ /* 0x000fe20007f1e0ff */
[----:B------:R-:W3:Y:S01]  /*39120*/  LDC R21, c[0x0][0x3e8] ;  /* 0x0000fa00ff157b82 */ /* 0x000ee20000000800 */
[----:B------:R-:W-:-:S07]  /*39130*/  LEA.HI.X.SX32 R9, R9, R7, 0x1, P1 ;  /* 0x0000000709097211 */ /* 0x000fce00008f0eff */
[----:B------:R-:W4:Y:S01]  /*39140*/  LDC R17, c[0x0][0x3e8] ;  /* 0x0000fa00ff117b82 */ /* 0x000f220000000800 */
[----:B------:R-:W-:Y:S01]  /*39150*/  STG.E.U16 desc[UR8][R2.64], R188 ;  /* 0x000000bc02007986 */ /* 0x000fe2000c101508 */
[----:B------:R-:W-:-:S03]  /*39160*/  IMAD R5, R67, 0xc1, RZ ;  /* 0x000000c143057824 */ /* 0x000fc600078e02ff */
[----:B------:R5:W-:Y:S01]  /*39170*/  STG.E.U16 desc[UR8][R8.64], R13 ;  /* 0x0000000d08007986 */ /* 0x000be2000c101508 */
[----:B--2---:R-:W-:Y:S01]  /*39180*/  IMAD R23, R23, 0x184, RZ ;  /* 0x0000018417177824 */ /* 0x004fe200078e02ff */
[-C--:B-----5:R-:W-:Y:S02]  /*39190*/  LEA.HI.X.SX32 R13, R37, R7.reuse, 0x1, P0 ;  /* 0x00000007250d7211 */ /* 0x0a0fe400000f0eff */
[-C--:B------:R-:W-:Y:S01]  /*391a0*/  IADD3 R2, P0, PT, R19, R6.reuse, RZ ;  /* 0x0000000613027210 */ /* 0x080fe20007f1e0ff */
[----:B0-----:R-:W-:Y:S02]  /*391b0*/  IMAD R19, R24, 0x186, RZ ;  /* 0x0000018618137824 */ /* 0x001fe400078e02ff */
[----:B------:R1:W-:Y:S01]  /*391c0*/  STG.E.U16 desc[UR8][R12.64], R11 ;  /* 0x0000000b0c007986 */ /* 0x0003e2000c101508 */
[----:B------:R-:W-:Y:S02]  /*391d0*/  LEA.HI.X.SX32 R3, R5, R7, 0x1, P0 ;  /* 0x0000000705037211 */ /* 0x000fe400000f0eff */
[----:B------:R-:W-:-:S02]  /*391e0*/  IADD3 R8, P0, PT, R19, R6, RZ ;  /* 0x0000000613087210 */ /* 0x000fc40007f1e0ff */
[----:B------:R-:W0:Y:S01]  /*391f0*/  LDC R19, c[0x0][0x3e8] ;  /* 0x0000fa00ff137b82 */ /* 0x000e220000000800 */
[----:B------:R-:W-:Y:S01]  /*39200*/  IADD3 R4, P1, PT, R23, R6, RZ ;  /* 0x0000000617047210 */ /* 0x000fe20007f3e0ff */
[----:B----4-:R-:W-:Y:S02]  /*39210*/  IMAD R17, R17, 0x18a, RZ ;  /* 0x0000018a11117824 */ /* 0x010fe400078e02ff */
[----:B-1----:R-:W-:-:S04]  /*39220*/  IMAD R13, R15, 0x188, RZ ;  /* 0x000001880f0d7824 */ /* 0x002fc800078e02ff */
[----:B------:R-:W1:Y:S01]  /*39230*/  LDC R23, c[0x0][0x3e8] ;  /* 0x0000fa00ff177b82 */ /* 0x000e620000000800 */
[----:B------:R-:W-:-:S07]  /*39240*/  LEA.HI.X.SX32 R5, R129, R7, 0x1, P1 ;  /* 0x0000000781057211 */ /* 0x000fce00008f0eff */
[----:B------:R-:W2:Y:S01]  /*39250*/  LDC R15, c[0x0][0x3e8] ;  /* 0x0000fa00ff0f7b82 */ /* 0x000ea20000000800 */
[----:B------:R-:W-:Y:S01]  /*39260*/  IADD3 R12, P1, PT, R17, R6, RZ ;  /* 0x00000006110c7210 */ /* 0x000fe20007f3e0ff */
[----:B------:R-:W-:Y:S01]  /*39270*/  IMAD R9, R67, 0xc3, RZ ;  /* 0x000000c343097824 */ /* 0x000fe200078e02ff */
[----:B------:R-:W-:-:S05]  /*39280*/  PRMT R24, R11, 0x7632, R24 ;  /* 0x000076320b187816 */ /* 0x000fca0000000018 */
[----:B------:R-:W4:Y:S01]  /*39290*/  LDC R17, c[0x0][0x3e8] ;  /* 0x0000fa00ff117b82 */ /* 0x000f220000000800 */
[----:B------:R5:W-:Y:S01]  /*392a0*/  STG.E.U16 desc[UR8][R2.64], R24 ;  /* 0x0000001802007986 */ /* 0x000be2000c101508 */
[----:B---3--:R-:W-:Y:S01]  /*392b0*/  IMAD R21, R21, 0x18c, RZ ;  /* 0x0000018c15157824 */ /* 0x008fe200078e02ff */
[----:B------:R-:W-:Y:S01]  /*392c0*/  LEA.HI.X.SX32 R9, R9, R7, 0x1, P0 ;  /* 0x0000000709097211 */ /* 0x000fe200000f0eff */
[----:B------:R-:W-:Y:S01]  /*392d0*/  IMAD R11, R67, 0xc5, RZ ;  /* 0x000000c5430b7824 */ /* 0x000fe200078e02ff */
[----:B------:R-:W-:Y:S01]  /*392e0*/  F2FP.BF16.F32.PACK_AB R133, R134, R133 ;  /* 0x000000858685723e */ /* 0x000fe200000010ff */
[----:B------:R3:W-:Y:S01]  /*392f0*/  STG.E.U16 desc[UR8][R4.64], R132 ;  /* 0x0000008404007986 */ /* 0x0007e2000c101508 */
[----:B-----5:R-:W-:Y:S01]  /*39300*/  PRMT R3, R132, 0x7632, R3 ;  /* 0x0000763284037816 */ /* 0x020fe20000000003 */
[----:B------:R-:W5:Y:S01]  /*39310*/  LDC R24, c[0x0][0x3e8] ;  /* 0x0000fa00ff187b82 */ /* 0x000f620000000800 */
[-C--:B------:R-:W-:Y:S02]  /*39320*/  IADD3 R2, P0, PT, R13, R6.reuse, RZ ;  /* 0x000000060d027210 */ /* 0x080fe40007f1e0ff */
[----:B---3--:R-:W-:Y:S01]  /*39330*/  IADD3 R4, P2, PT, R21, R6, RZ ;  /* 0x0000000615047210 */ /* 0x008fe20007f5e0ff */
[----:B------:R3:W-:Y:S01]  /*39340*/  STG.E.U16 desc[UR8][R8.64], R3 ;  /* 0x0000000308007986 */ /* 0x0007e2000c101508 */
[----:B------:R-:W-:Y:S01]  /*39350*/  LEA.HI.X.SX32 R13, R11, R7, 0x1, P1 ;  /* 0x000000070b0d7211 */ /* 0x000fe200008f0eff */
[----:B0-----:R-:W-:Y:S01]  /*39360*/  IMAD R11, R19, 0x18e, RZ ;  /* 0x0000018e130b7824 */ /* 0x001fe200078e02ff */
[----:B------:R-:W-:Y:S01]  /*39370*/  PRMT R27, R133, 0x7632, R27 ;  /* 0x00007632851b7816 */ /* 0x000fe2000000001b */
[----:B------:R-:W0:Y:S01]  /*39380*/  LDC R19, c[0x0][0x3e8] ;  /* 0x0000fa00ff137b82 */ /* 0x000e220000000800 */
[----:B------:R-:W-:Y:S01]  /*39390*/  F2FP.BF16.F32.PACK_AB R135, R136, R135 ;  /* 0x000000878887723e */ /* 0x000fe200000010ff */
[----:B--2---:R-:W-:Y:S01]  /*393a0*/  IMAD R15, R15, 0x192, RZ ;  /* 0x000001920f0f7824 */ /* 0x004fe200078e02ff */
[----:B------:R-:W-:-:S02]  /*393b0*/  LEA.HI.X.SX32 R5, R131, R7, 0x1, P2 ;  /* 0x0000000783057211 */ /* 0x000fc400010f0eff */
[-C--:B---3--:R-:W-:Y:S01]  /*393c0*/  LEA.HI.X.SX32 R3, R39, R7.reuse, 0x1, P0 ;  /* 0x0000000727037211 */ /* 0x088fe200000f0eff */
[----:B------:R-:W-:Y:S01]  /*393d0*/  IMAD R9, R67, 0xc7, RZ ;  /* 0x000000c743097824 */ /* 0x000fe200078e02ff */
[-C--:B------:R-:W-:Y:S01]  /*393e0*/  IADD3 R8, P0, PT, R11, R6.reuse, RZ ;  /* 0x000000060b087210 */ /* 0x080fe20007f1e0ff */
[----:B-1----:R-:W-:Y:S01]  /*393f0*/  IMAD R23, R23, 0x190, RZ ;  /* 0x0000019017177824 */ /* 0x002fe200078e02ff */
[----:B------:R-:W1:Y:S01]  /*39400*/  LDC R21, c[0x0][0x3e8] ;  /* 0x0000fa00ff157b82 */ /* 0x000e620000000800 */
[----:B------:R2:W-:Y:S04]  /*39410*/  STG.E.U16 desc[UR8][R2.64], R133 ;  /* 0x0000008502007986 */ /* 0x0005e8000c101508 */
[----:B------:R-:W-:Y:S04]  /*39420*/  STG.E.U16 desc[UR8][R12.64], R27 ;  /* 0x0000001b0c007986 */ /* 0x000fe8000c101508 */
[----:B------:R3:W-:Y:S01]  /*39430*/  STG.E.U16 desc[UR8][R4.64], R135 ;  /* 0x0000008704007986 */ /* 0x0007e2000c101508 */
[----:B------:R-:W-:Y:S01]  /*39440*/  LEA.HI.X.SX32 R9, R9, R7, 0x1, P0 ;  /* 0x0000000709097211 */ /* 0x000fe200000f0eff */
[----:B----4-:R-:W-:Y:S01]  /*39450*/  IMAD R17, R17, 0x194, RZ ;  /* 0x0000019411117824 */ /* 0x010fe200078e02ff */
[----:B--2---:R-:W-:Y:S01]  /*39460*/  PRMT R3, R135, 0x7632, R3 ;  /* 0x0000763287037816 */ /* 0x004fe20000000003 */
[----:B------:R-:W-:Y:S01]  /*39470*/  IMAD R11, R67, 0xc9, RZ ;  /* 0x000000c9430b7824 */ /* 0x000fe200078e02ff */
[----:B------:R-:W-:-:S02]  /*39480*/  IADD3 R2, P0, PT, R23, R6, RZ ;  /* 0x0000000617027210 */ /* 0x000fc40007f1e0ff */
[----:B---3--:R-:W-:Y:S02]  /*39490*/  IADD3 R4, P1, PT, R15, R6, RZ ;  /* 0x000000060f047210 */ /* 0x008fe40007f3e0ff */
[----:B------:R-:W2:Y:S01]  /*394a0*/  LDC R15, c[0x0][0x3e8] ;  /* 0x0000fa00ff0f7b82 */ /* 0x000ea20000000800 */
[----:B------:R-:W-:Y:S01]  /*394b0*/  F2FP.BF16.F32.PACK_AB R138, R140, R138 ;  /* 0x0000008a8c8a723e */ /* 0x000fe200000010ff */
[----:B------:R3:W-:Y:S01]  /*394c0*/  STG.E.U16 desc[UR8][R8.64], R3 ;  /* 0x0000000308007986 */ /* 0x0007e2000c101508 */
[----:B------:R-:W-:Y:S01]  /*394d0*/  IADD3 R12, P2, PT, R17, R6, RZ ;  /* 0x00000006110c7210 */ /* 0x000fe20007f5e0ff */
[----:B-----5:R-:W-:Y:S01]  /*394e0*/  IMAD R23, R24, 0x19a, RZ ;  /* 0x0000019a18177824 */ /* 0x020fe200078e02ff */
[-C--:B------:R-:W-:Y:S02]  /*394f0*/  LEA.HI.X.SX32 R5, R11, R7.reuse, 0x1, P1 ;  /* 0x000000070b057211 */ /* 0x080fe400008f0eff */
[----:B------:R-:W-:Y:S01]  /*39500*/  PRMT R27, R138, 0x7632, R27 ;  /* 0x000076328a1b7816 */ /* 0x000fe2000000001b */
[----:B------:R-:W4:Y:S01]  /*39510*/  LDC R17, c[0x0][0x3e8] ;  /* 0x0000fa00ff117b82 */ /* 0x000f220000000800 */
[----:B------:R-:W-:-:S02]  /*39520*/  LEA.HI.X.SX32 R13, R137, R7, 0x1, P2 ;  /* 0x00000007890d7211 */ /* 0x000fc400010f0eff */
[----:B---3--:R-:W-:-:S05]  /*39530*/  LEA.HI.X.SX32 R3, R43, R7, 0x1, P0 ;  /* 0x000000072b037211 */ /* 0x008fca00000f0eff */
[----:B------:R-:W3:Y:S01]  /*39540*/  LDC R11, c[0x0][0x3e8] ;  /* 0x0000fa00ff0b7b82 */ /* 0x000ee20000000800 */
[----:B------:R-:W-:Y:S01]  /*39550*/  STG.E.U16 desc[UR8][R2.64], R138 ;  /* 0x0000008a02007986 */ /* 0x000fe2000c101508 */
[----:B0-----:R-:W-:-:S03]  /*39560*/  IMAD R19, R19, 0x196, RZ ;  /* 0x0000019613137824 */ /* 0x001fc600078e02ff */
[----:B------:R0:W-:Y:S04]  /*39570*/  STG.E.U16 desc[UR8][R4.64], R27 ;  /* 0x0000001b04007986 */ /* 0x0001e8000c101508 */
[----:B------:R5:W-:Y:S01]  /*39580*/  STG.E.U16 desc[UR8][R12.64], R14 ;  /* 0x0000000e0c007986 */ /* 0x000be2000c101508 */
[-C--:B------:R-:W-:Y:S02]  /*39590*/  IADD3 R8, P0, PT, R19, R6.reuse, RZ ;  /* 0x0000000613087210 */ /* 0x080fe40007f1e0ff */
[----:B0-----:R-:W-:Y:S02]  /*395a0*/  IADD3 R4, P2, PT, R23, R6, RZ ;  /* 0x0000000617047210 */ /* 0x001fe40007f5e0ff */
[----:B------:R-:W-:Y:S02]  /*395b0*/  PRMT R23, R14, 0x7632, R23 ;  /* 0x000076320e177816 */ /* 0x000fe40000000017 */
[----:B-----5:R-:W0:Y:S01]  /*395c0*/  LDC R14, c[0x0][0x3e8] ;  /* 0x0000fa00ff0e7b82 */ /* 0x020e220000000800 */
[----:B--2---:R-:W-:-:S02]  /*395d0*/  IMAD R19, R15, 0x19e, RZ ;  /* 0x0000019e0f137824 */ /* 0x004fc400078e02ff */
[----:B------:R-:W-:Y:S02]  /*395e0*/  IMAD R9, R67, 0xcb, RZ ;  /* 0x000000cb43097824 */ /* 0x000fe400078e02ff */
[----:B-1----:R-:W-:-:S03]  /*395f0*/  IMAD R21, R21, 0x198, RZ ;  /* 0x0000019815157824 */ /* 0x002fc600078e02ff */
[----:B------:R-:W1:Y:S01]  /*39600*/  LDC R15, c[0x0][0x3e8] ;  /* 0x0000fa00ff0f7b82 */ /* 0x000e620000000800 */
[C---:B------:R-:W-:Y:S02]  /*39610*/  PRMT R24, R16.reuse, 0x7610, R24 ;  /* 0x0000761010187816 */ /* 0x040fe40000000018 */
[----:B------:R-:W-:Y:S02]  /*39620*/  PRMT R27, R16, 0x7632, R27 ;  /* 0x00007632101b7816 */ /* 0x000fe4000000001b */
[----:B------:R-:W-:-:S03]  /*39630*/  LEA.HI.X.SX32 R9, R9, R7, 0x1, P0 ;  /* 0x0000000709097211 */ /* 0x000fc600000f0eff */
[----:B------:R-:W2:Y:S01]  /*39640*/  LDC R16, c[0x0][0x3e8] ;  /* 0x0000fa00ff107b82 */ /* 0x000ea20000000800 */
[-C--:B------:R-:W-:Y:S01]  /*39650*/  IADD3 R2, P1, PT, R21, R6.reuse, RZ ;  /* 0x0000000615027210 */ /* 0x080fe20007f3e0ff */
[----:B----4-:R-:W-:Y:S01]  /*39660*/  IMAD R21, R17, 0x1a0, RZ ;  /* 0x000001a011157824 */ /* 0x010fe200078e02ff */
[----:B------:R4:W-:Y:S01]  /*39670*/  STG.E.U16 desc[UR8][R8.64], R23 ;  /* 0x0000001708007986 */ /* 0x0009e2000c101508 */
[----:B---3--:R-:W-:Y:S01]  /*39680*/  IMAD R13, R11, 0x19c, RZ ;  /* 0x0000019c0b0d7824 */ /* 0x008fe200078e02ff */
[----:B------:R-:W-:Y:S01]  /*39690*/  LEA.HI.X.SX32 R3, R41, R7, 0x1, P1 ;  /* 0x0000000729037211 */ /* 0x000fe200008f0eff */
[C---:B------:R-:W-:Y:S02]  /*396a0*/  IMAD R5, R67.reuse, 0xcd, RZ ;  /* 0x000000cd43057824 */ /* 0x040fe400078e02ff */
[----:B------:R-:W3:Y:S01]  /*396b0*/  LDC R17, c[0x0][0x3e8] ;  /* 0x0000fa00ff117b82 */ /* 0x000ee20000000800 */
[----:B------:R-:W-:Y:S01]  /*396c0*/  IMAD R11, R67, 0xcf, RZ ;  /* 0x000000cf430b7824 */ /* 0x000fe200078e02ff */
[-C--:B------:R-:W-:Y:S01]  /*396d0*/  IADD3 R12, P0, PT, R13, R6.reuse, RZ ;  /* 0x000000060d0c7210 */ /* 0x080fe20007f1e0ff */
[----:B------:R5:W-:Y:S01]  /*396e0*/  STG.E.U16 desc[UR8][R2.64], R24 ;  /* 0x0000001802007986 */ /* 0x000be2000c101508 */
[----:B----4-:R-:W-:-:S02]  /*396f0*/  IADD3 R8, P1, PT, R19, R6, RZ ;  /* 0x0000000613087210 */ /* 0x010fc40007f3e0ff */
[-C--:B------:R-:W-:Y:S01]  /*39700*/  LEA.HI.X.SX32 R5, R5, R7.reuse, 0x1, P2 ;  /* 0x0000000705057211 */ /* 0x080fe200010f0eff */
[----:B-1----:R-:W-:Y:S01]  /*39710*/  IMAD R15, R15, 0x1a6, RZ ;  /* 0x000001a60f0f7824 */ /* 0x002fe200078e02ff */
[-C--:B------:R-:W-:Y:S01]  /*39720*/  LEA.HI.X.SX32 R9, R11, R7.reuse, 0x1, P1 ;  /* 0x000000070b097211 */ /* 0x080fe200008f0eff */
[----:B0-----:R-:W-:Y:S01]  /*39730*/  IMAD R11, R14, 0x1a2, RZ ;  /* 0x000001a20e0b7824 */ /* 0x001fe200078e02ff */
[----:B------:R-:W-:Y:S01]  /*39740*/  LEA.HI.X.SX32 R13, R139, R7, 0x1, P0 ;  /* 0x000000078b0d7211 */ /* 0x000fe200000f0eff */
[----:B------:R-:W0:Y:S01]  /*39750*/  LDC R14, c[0x0][0x3e8] ;  /* 0x0000fa00ff0e7b82 */ /* 0x000e220000000800 */
[----:B-----5:R-:W-:Y:S02]  /*39760*/  IADD3 R2, P2, PT, R21, R6, RZ ;  /* 0x0000000615027210 */ /* 0x020fe40007f5e0ff */
[C---:B------:R-:W-:Y:S01]  /*39770*/  PRMT R23, R18.reuse, 0x7610, R23 ;  /* 0x0000761012177816 */ /* 0x040fe20000000017 */
[----:B------:R1:W-:Y:S01]  /*39780*/  STG.E.U16 desc[UR8][R4.64], R27 ;  /* 0x0000001b04007986 */ /* 0x0003e2000c101508 */
[----:B------:R-:W-:-:S02]  /*39790*/  PRMT R24, R18, 0x7632, R24 ;  /* 0x0000763212187816 */ /* 0x000fc40000000018 */
[-C--:B------:R-:W-:Y:S01]  /*397a0*/  LEA.HI.X.SX32 R3, R45, R7.reuse, 0x1, P2 ;  /* 0x000000072d037211 */ /* 0x080fe200010f0eff */
[----:B------:R-:W-:Y:S01]  /*397b0*/  STG.E.U16 desc[UR8][R12.64], R23 ;  /* 0x000000170c007986 */ /* 0x000fe2000c101508 */
[----:B------:R-:W4:Y:S03]  /*397c0*/  LDC R18, c[0x0][0x3e8] ;  /* 0x0000fa00ff127b82 */ /* 0x000f260000000800 */
[----:B------:R-:W-:Y:S01]  /*397d0*/  STG.E.U16 desc[UR8][R8.64], R24 ;  /* 0x0000001808007986 */ /* 0x000fe2000c101508 */
[----:B-1----:R-:W-:Y:S01]  /*397e0*/  IMAD R5, R67, 0xd1, RZ ;  /* 0x000000d143057824 */ /* 0x002fe200078e02ff */
[-C--:B------:R-:W-:Y:S02]  /*397f0*/  IADD3 R4, P0, PT, R11, R6.reuse, RZ ;  /* 0x000000060b047210 */ /* 0x080fe40007f1e0ff */
[----:B------:R1:W-:Y:S01]  /*39800*/  STG.E.U16 desc[UR8][R2.64], R20 ;  /* 0x0000001402007986 */ /* 0x0003e2000c101508 */
[----:B------:R-:W-:Y:S01]  /*39810*/  IMAD R11, R67, 0xd3, RZ ;  /* 0x000000d3430b7824 */ /* 0x000fe200078e02ff */
[----:B------:R-:W5:Y:S01]  /*39820*/  LDC R19, c[0x0][0x3e8] ;  /* 0x0000fa00ff137b82 */ /* 0x000f620000000800 */
[----:B------:R-:W-:Y:S01]  /*39830*/  LEA.HI.X.SX32 R5, R5, R7, 0x1, P0 ;  /* 0x0000000705057211 */ /* 0x000fe200000f0eff */
[----:B--2---:R-:W-:Y:S01]  /*39840*/  IMAD R21, R16, 0x1a4, RZ ;  /* 0x000001a410157824 */ /* 0x004fe200078e02ff */
[----:B-1----:R-:W-:Y:S01]  /*39850*/  PRMT R3, R20, 0x7632, R3 ;  /* 0x0000763214037816 */ /* 0x002fe20000000003 */
[----:B---3--:R-:W-:Y:S01]  /*39860*/  IMAD R17, R17, 0x1a8, RZ ;  /* 0x000001a811117824 */ /* 0x008fe200078e02ff */
[----:B------:R-:W-:-:S03]  /*39870*/  IADD3 R2, P0, PT, R15, R6, RZ ;  /* 0x000000060f027210 */ /* 0x000fc60007f1e0ff */
[----:B------:R-:W1:Y:S01]  /*39880*/  LDC R16, c[0x0][0x3e8] ;  /* 0x0000fa00ff107b82 */ /* 0x000e620000000800 */
[----:B------:R2:W-:Y:S01]  /*39890*/  STG.E.U16 desc[UR8][R4.64], R3 ;  /* 0x0000000304007986 */ /* 0x0005e2000c101508 */
[----:B------:R-:W-:-:S04]  /*398a0*/  IADD3 R8, P1, PT, R21, R6, RZ ;  /* 0x0000000615087210 */ /* 0x000fc80007f3e0ff */
[-C--:B------:R-:W-:Y:S02]  /*398b0*/  LEA.HI.X.SX32 R9, R187, R7.reuse, 0x1, P1 ;  /* 0x00000007bb097211 */ /* 0x080fe400008f0eff */
[----:B------:R-:W3:Y:S01]  /*398c0*/  LDC R15, c[0x0][0x3e8] ;  /* 0x0000fa00ff0f7b82 */ /* 0x000ee20000000800 */
[----:B--2---:R-:W-:-:S07]  /*398d0*/  LEA.HI.X.SX32 R3, R11, R7, 0x1, P0 ;  /* 0x000000070b037211 */ /* 0x004fce00000f0eff */
[----:B------:R-:W2:Y:S01]  /*398e0*/  LDC R11, c[0x0][0x3e8] ;  /* 0x0000fa00ff0b7b82 */ /* 0x000ea20000000800 */
[----:B------:R-:W-:Y:S01]  /*398f0*/  IADD3 R12, P1, PT, R17, R6, RZ ;  /* 0x00000006110c7210 */ /* 0x000fe20007f3e0ff */
[----:B0-----:R-:W-:Y:S01]  /*39900*/  IMAD R21, R14, 0x1ac, RZ ;  /* 0x000001ac0e157824 */ /* 0x001fe200078e02ff */
[----:B------:R-:W-:Y:S02]  /*39910*/  PRMT R20, R22, 0x7632, R20 ;  /* 0x0000763216147816 */ /* 0x000fe40000000014 */
[----:B------:R-:W-:-:S03]  /*39920*/  LEA.HI.X.SX32 R13, R47, R7, 0x1, P1 ;  /* 0x000000072f0d7211 */ /* 0x000fc600008f0eff */
[----:B------:R-:W0:Y:S01]  /*39930*/  LDC R14, c[0x0][0x3e8] ;  /* 0x0000fa00ff0e7b82 */ /* 0x000e220000000800 */
[----:B------:R-:W-:Y:S01]  /*39940*/  STG.E.U16 desc[UR8][R8.64], R22 ;  /* 0x0000001608007986 */ /* 0x000fe2000c101508 */
[----:B----4-:R-:W-:-:S03]  /*39950*/  IMAD R17, R18, 0x1aa, RZ ;  /* 0x000001aa12117824 */ /* 0x010fc600078e02ff */
[----:B------:R-:W-:Y:S04]  /*39960*/  STG.E.U16 desc[UR8][R2.64], R20 ;  /* 0x0000001402007986 */ /* 0x000fe8000c101508 */
[----:B------:R4:W-:Y:S01]  /*39970*/  STG.E.U16 desc[UR8][R12.64], R10 ;  /* 0x0000000a0c007986 */ /* 0x0009e2000c101508 */
[----:B------:R-:W-:Y:S01]  /*39980*/  IMAD R5, R67, 0xd5, RZ ;  /* 0x000000d543057824 */ /* 0x000fe200078e02ff */
[-C--:B------:R-:W-:Y:S01]  /*39990*/  IADD3 R4, P0, PT, R17, R6.reuse, RZ ;  /* 0x0000000611047210 */ /* 0x080fe20007f1e0ff */
[----:B-----5:R-:W-:Y:S01]  /*399a0*/  IMAD R19, R19, 0x1ae, RZ ;  /* 0x000001ae13137824 */ /* 0x020fe200078e02ff */
[----:B----4-:R-:W4:Y:S01]  /*399b0*/  LDC R12, c[0x0][0x3e8] ;  /* 0x0000fa00ff0c7b82 */ /* 0x010f220000000800 */
[----:B------:R-:W-:Y:S01]  /*399c0*/  IADD3 R2, P1, PT, R21, R6, RZ ;  /* 0x0000000615027210 */ /* 0x000fe20007f3e0ff */
[----:B------:R-:W-:Y:S01]  /*399d0*/  IMAD R9, R67, 0xd7, RZ ;  /* 0x000000d743097824 */ /* 0x000fe200078e02ff */
[----:B------:R-:W-:Y:S01]  /*399e0*/  LEA.HI.X.SX32 R5, R5, R7, 0x1, P0 ;  /* 0x0000000705057211 */ /* 0x000fe200000f0eff */
[----:B--2---:R-:W-:-:S04]  /*399f0*/  IMAD R11, R11, 0x1b0, RZ ;  /* 0x000001b00b0b7824 */ /* 0x004fc800078e02ff */
[----:B------:R-:W2:Y:S01]  /*39a00*/  LDC R13, c[0x0][0x3e8] ;  /* 0x0000fa00ff0d7b82 */ /* 0x000ea20000000800 */
[-C--:B------:R-:W-:Y:S02]  /*39a10*/  IADD3 R8, P0, PT, R19, R6.reuse, RZ ;  /* 0x0000000613087210 */ /* 0x080fe40007f1e0ff */
[----:B------:R-:W-:Y:S01]  /*39a20*/  PRMT R18, R10, 0x7632, R18 ;  /* 0x000076320a127816 */ /* 0x000fe20000000012 */
[----:B---3--:R-:W-:Y:S01]  /*39a30*/  IMAD R17, R15, 0x1b2, RZ ;  /* 0x000001b20f117824 */ /* 0x008fe200078e02ff */
[-C--:B------:R-:W-:Y:S02]  /*39a40*/  LEA.HI.X.SX32 R3, R189, R7.reuse, 0x1, P1 ;  /* 0x00000007bd037211 */ /* 0x080fe400008f0eff */
[-C--:B------:R-:W-:Y:S01]  /*39a50*/  LEA.HI.X.SX32 R9, R9, R7.reuse, 0x1, P0 ;  /* 0x0000000709097211 */ /* 0x080fe200000f0eff */
[----:B------:R3:W-:Y:S01]  /*39a60*/  STG.E.U16 desc[UR8][R4.64], R18 ;  /* 0x0000001204007986 */ /* 0x0007e2000c101508 */
[-C--:B------:R-:W-:Y:S01]  /*39a70*/  IADD3 R10, P0, PT, R11, R6.reuse, RZ ;  /* 0x000000060b0a7210 */ /* 0x080fe20007f1e0ff */
[----:B------:R-:W5:Y:S01]  /*39a80*/  LDC R15, c[0x0][0x3e8] ;  /* 0x0000fa00ff0f7b82 */ /* 0x000f620000000800 */
[----:B------:R-:W-:Y:S01]  /*39a90*/  PRMT R19, R26, 0x7632, R19 ;  /* 0x000076321a137816 */ /* 0x000fe20000000013 */
[----:B------:R1:W-:Y:S01]  /*39aa0*/  STG.E.U16 desc[UR8][R2.64], R26 ;  /* 0x0000001a02007986 */ /* 0x0003e2000c101508 */
[----:B------:R-:W-:Y:S01]  /*39ab0*/  LEA.HI.X.SX32 R11, R49, R7, 0x1, P0 ;  /* 0x00000007310b7211 */ /* 0x000fe200000f0eff */
[----:B---3--:R-:W-:Y:S01]  /*39ac0*/  IMAD R5, R67, 0xd9, RZ ;  /* 0x000000d943057824 */ /* 0x008fe200078e02ff */
[----:B------:R-:W-:Y:S01]  /*39ad0*/  IADD3 R4, P1, PT, R17, R6, RZ ;  /* 0x0000000611047210 */ /* 0x000fe20007f3e0ff */
[----:B0-----:R-:W-:-:S02]  /*39ae0*/  IMAD R17, R14, 0x1b6, RZ ;  /* 0x000001b60e117824 */ /* 0x001fc400078e02ff */
[----:B------:R-:W0:Y:S01]  /*39af0*/  LDC R18, c[0x0][0x3e8] ;  /* 0x0000fa00ff127b82 */ /* 0x000e220000000800 */
[----:B-1----:R-:W-:Y:S01]  /*39b00*/  IMAD R3, R16, 0x1b4, RZ ;  /* 0x000001b410037824 */ /* 0x002fe200078e02ff */
[----:B------:R1:W-:Y:S01]  /*39b10*/  STG.E.U16 desc[UR8][R8.64], R19 ;  /* 0x0000001308007986 */ /* 0x0003e2000c101508 */
[-C--:B------:R-:W-:Y:S02]  /*39b20*/  LEA.HI.X.SX32 R5, R5, R7.reuse, 0x1, P1 ;  /* 0x0000000705057211 */ /* 0x080fe400008f0eff */
[----:B------:R-:W-:Y:S01]  /*39b30*/  PRMT R16, R28, 0x7632, R16 ;  /* 0x000076321c107816 */ /* 0x000fe20000000010 */
[----:B------:R4:W-:Y:S01]  /*39b40*/  STG.E.U16 desc[UR8][R10.64], R28 ;  /* 0x0000001c0a007986 */ /* 0x0009e2000c101508 */
[-C--:B------:R-:W-:Y:S01]  /*39b50*/  IADD3 R2, P0, PT, R3, R6.reuse, RZ ;  /* 0x0000000603027210 */ /* 0x080fe20007f1e0ff */
[----:B------:R-:W3:Y:S02]  /*39b60*/  LDC R14, c[0x0][0x3e8] ;  /* 0x0000fa00ff0e7b82 */ /* 0x000ee40000000800 */
[----:B------:R2:W-:Y:S01]  /*39b70*/  STG.E.U16 desc[UR8][R4.64], R16 ;  /* 0x0000001004007986 */ /* 0x0005e2000c101508 */
[----:B-1----:R-:W-:Y:S01]  /*39b80*/  IMAD R9, R67, 0xdb, RZ ;  /* 0x000000db43097824 */ /* 0x002fe200078e02ff */
[----:B------:R-:W-:Y:S01]  /*39b90*/  IADD3 R8, P1, PT, R17, R6, RZ ;  /* 0x0000000611087210 */ /* 0x000fe20007f3e0ff */
[----:B----4-:R-:W-:Y:S01]  /*39ba0*/  IMAD R11, R12, 0x1b8, RZ ;  /* 0x000001b80c0b7824 */ /* 0x010fe200078e02ff */
[-C--:B------:R-:W-:Y:S01]  /*39bb0*/  LEA.HI.X.SX32 R3, R191, R7.reuse, 0x1, P0 ;  /* 0x00000007bf037211 */ /* 0x080fe200000f0eff */
[----:B--2---:R-:W-:Y:S01]  /*39bc0*/  IMAD R13, R13, 0x1ba, RZ ;  /* 0x000001ba0d0d7824 */ /* 0x004fe200078e02ff */
[----:B------:R-:W-:Y:S01]  /*39bd0*/  LEA.HI.X.SX32 R9, R9, R7, 0x1, P1 ;  /* 0x0000000709097211 */ /* 0x000fe200008f0eff */
[----:B------:R-:W1:Y:S01]  /*39be0*/  LDC R12, c[0x0][0x3e8] ;  /* 0x0000fa00ff0c7b82 */ /* 0x000e620000000800 */
[----:B------:R-:W-:-:S02]  /*39bf0*/  PRMT R5, R30, 0x7632, R5 ;  /* 0x000076321e057816 */ /* 0x000fc40000000005 */
[----:B------:R-:W-:Y:S01]  /*39c00*/  IADD3 R4, P0, PT, R11, R6, RZ ;  /* 0x000000060b047210 */ /* 0x000fe20007f1e0ff */
[----:B------:R-:W-:Y:S04]  /*39c10*/  STG.E.U16 desc[UR8][R2.64], R30 ;  /* 0x0000001e02007986 */ /* 0x000fe8000c101508 */
[----:B------:R2:W-:Y:S01]  /*39c20*/  STG.E.U16 desc[UR8][R8.64], R5 ;  /* 0x0000000508007986 */ /* 0x0005e2000c101508 */
[----:B------:R-:W4:Y:S01]  /*39c30*/  LDC R16, c[0x0][0x3e8] ;  /* 0x0000fa00ff107b82 */ /* 0x000f220000000800 */
[----:B-----5:R-:W-:-:S07]  /*39c40*/  IMAD R15, R15, 0x1bc, RZ ;  /* 0x000001bc0f0f7824 */ /* 0x020fce00078e02ff */
[----:B------:R-:W5:Y:S01]  /*39c50*/  LDC R17, c[0x0][0x3e8] ;  /* 0x0000fa00ff117b82 */ /* 0x000f620000000800 */
[----:B--2---:R-:W-:Y:S02]  /*39c60*/  LEA.HI.X.SX32 R5, R51, R7, 0x1, P0 ;  /* 0x0000000733057211 */ /* 0x004fe400000f0eff */
[----:B------:R-:W-:-:S05]  /*39c70*/  IADD3 R10, P0, PT, R13, R6, RZ ;  /* 0x000000060d0a7210 */ /* 0x000fca0007f1e0ff */
[----:B------:R-:W2:Y:S01]  /*39c80*/  LDC R13, c[0x0][0x3e8] ;  /* 0x0000fa00ff0d7b82 */ /* 0x000ea20000000800 */
[----:B------:R-:W-:Y:S02]  /*39c90*/  IMAD R11, R67, 0xdd, RZ ;  /* 0x000000dd430b7824 */ /* 0x000fe400078e02ff */
[----:B---3--:R-:W-:Y:S01]  /*39ca0*/  IMAD R9, R14, 0x1be, RZ ;  /* 0x000001be0e097824 */ /* 0x008fe200078e02ff */
[----:B------:R-:W-:-:S04]  /*39cb0*/  IADD3 R2, P1, PT, R15, R6, RZ ;  /* 0x000000060f027210 */ /* 0x000fc80007f3e0ff */
[----:B------:R-:W3:Y:S01]  /*39cc0*/  LDC R14, c[0x0][0x3e8] ;  /* 0x0000fa00ff0e7b82 */ /* 0x000ee20000000800 */
[-C--:B------:R-:W-:Y:S01]  /*39cd0*/  LEA.HI.X.SX32 R11, R11, R7.reuse, 0x1, P0 ;  /* 0x000000070b0b7211 */ /* 0x080fe200000f0eff */
[----:B------:R0:W-:Y:S01]  /*39ce0*/  STG.E.U16 desc[UR8][R4.64], R32 ;  /* 0x0000002004007986 */ /* 0x0001e2000c101508 */
[----:B------:R-:W-:Y:S02]  /*39cf0*/  PRMT R8, R32, 0x7632, R8 ;  /* 0x0000763220087816 */ /* 0x000fe40000000008 */
[----:B------:R-:W-:Y:S01]  /*39d00*/  LEA.HI.X.SX32 R3, R193, R7, 0x1, P1 ;  /* 0x00000007c1037211 */ /* 0x000fe200008f0eff */
[----:B-1----:R-:W-:Y:S02]  /*39d10*/  IMAD R19, R12, 0x1c0, RZ ;  /* 0x000001c00c137824 */ /* 0x002fe400078e02ff */
[----:B------:R-:W-:Y:S01]  /*39d20*/  STG.E.U16 desc[UR8][R10.64], R8 ;  /* 0x000000080a007986 */ /* 0x000fe2000c101508 */
[----:B------:R-:W1:Y:S01]  /*39d30*/  LDC R12, c[0x0][0x3e8] ;  /* 0x0000fa00ff0c7b82 */ /* 0x000e620000000800 */
[----:B0-----:R-:W-:Y:S01]  /*39d40*/  IMAD R5, R67, 0xdf, RZ ;  /* 0x000000df43057824 */ /* 0x001fe200078e02ff */
[----:B------:R-:W-:Y:S01]  /*39d50*/  IADD3 R4, P0, PT, R9, R6, RZ ;  /* 0x0000000609047210 */ /* 0x000fe20007f1e0ff */
[----:B------:R0:W-:Y:S01]  /*39d60*/  STG.E.U16 desc[UR8][R2.64], R34 ;  /* 0x0000002202007986 */ /* 0x0001e2000c101508 */
[----:B----4-:R-:W-:-:S04]  /*39d70*/  IMAD R21, R16, 0x1c2, RZ ;  /* 0x000001c210157824 */ /* 0x010fc800078e02ff */
[----:B------:R-:W4:Y:S01]  /*39d80*/  LDC R15, c[0x0][0x3e8] ;  /* 0x0000fa00ff0f7b82 */ /* 0x000f220000000800 */
[----:B------:R-:W-:Y:S01]  /*39d90*/  LEA.HI.X.SX32 R5, R5, R7, 0x1, P0 ;  /* 0x0000000705057211 */ /* 0x000fe200000f0eff */
[----:B--2---:R-:W-:Y:S02]  /*39da0*/  IMAD R13, R13, 0x1c4, RZ ;  /* 0x000001c40d0d7824 */ /* 0x004fe400078e02ff */
[----:B------:R-:W-:Y:S01]  /*39db0*/  IMAD R9, R67, 0xe1, RZ ;  /* 0x000000e143097824 */ /* 0x000fe200078e02ff */
[----:B0-----:R-:W-:-:S03]  /*39dc0*/  PRMT R3, R34, 0x7632, R3 ;  /* 0x0000763222037816 */ /* 0x001fc60000000003 */
[----:B------:R-:W0:Y:S01]  /*39dd0*/  LDC R16, c[0x0][0x3e8] ;  /* 0x0000fa00ff107b82 */ /* 0x000e220000000800 */
[-C--:B------:R-:W-:Y:S01]  /*39de0*/  IADD3 R2, P0, PT, R19, R6.reuse, RZ ;  /* 0x0000000613027210 */ /* 0x080fe20007f1e0ff */
[----:B------:R2:W-:Y:S01]  /*39df0*/  STG.E.U16 desc[UR8][R4.64], R3 ;  /* 0x0000000304007986 */ /* 0x0005e2000c101508 */
[-C--:B------:R-:W-:Y:S02]  /*39e00*/  IADD3 R8, P1, PT, R21, R6.reuse, RZ ;  /* 0x0000000615087210 */ /* 0x080fe40007f3e0ff */
[----:B------:R-:W-:Y:S02]  /*39e10*/  PRMT R11, R36, 0x7632, R11 ;  /* 0x00007632240b7816 */ /* 0x000fe4000000000b */
[-C--:B------:R-:W-:Y:S02]  /*39e20*/  LEA.HI.X.SX32 R9, R9, R7.reuse, 0x1, P1 ;  /* 0x0000000709097211 */ /* 0x080fe400008f0eff */
[----:B--2---:R-:W-:Y:S02]  /*39e30*/  LEA.HI.X.SX32 R3, R53, R7, 0x1, P0 ;  /* 0x0000000735037211 */ /* 0x004fe400000f0eff */
[----:B------:R-:W-:-:S02]  /*39e40*/  IADD3 R10, P0, PT, R13, R6, RZ ;  /* 0x000000060d0a7210 */ /* 0x000fc40007f1e0ff */
[----:B------:R-:W2:Y:S01]  /*39e50*/  LDC R13, c[0x0][0x3e8] ;  /* 0x0000fa00ff0d7b82 */ /* 0x000ea20000000800 */
[----:B---3--:R-:W-:Y:S01]  /*39e60*/  IMAD R19, R14, 0x1c6, RZ ;  /* 0x000001c60e137824 */ /* 0x008fe200078e02ff */
[----:B------:R-:W-:Y:S01]  /*39e70*/  STG.E.U16 desc[UR8][R2.64], R36 ;  /* 0x0000002402007986 */ /* 0x000fe2000c101508 */
[----:B------:R-:W-:-:S03]  /*39e80*/  IMAD R5, R67, 0xe3, RZ ;  /* 0x000000e343057824 */ /* 0x000fc600078e02ff */
[----:B------:R3:W-:Y:S02]  /*39e90*/  STG.E.U16 desc[UR8][R8.64], R11 ;  /* 0x0000000b08007986 */ /* 0x0007e4000c101508 */
[----:B------:R-:W0:Y:S01]  /*39ea0*/  LDC R14, c[0x0][0x3e8] ;  /* 0x0000fa00ff0e7b82 */ /* 0x000e220000000800 */
[----:B-----5:R-:W-:Y:S01]  /*39eb0*/  IMAD R17, R17, 0x1ca, RZ ;  /* 0x000001ca11117824 */ /* 0x020fe200078e02ff */
[----:B---3--:R-:W-:Y:S02]  /*39ec0*/  LEA.HI.X.SX32 R11, R195, R7, 0x1, P0 ;  /* 0x00000007c30b7211 */ /* 0x008fe400000f0eff */
[----:B------:R-:W-:-:S04]  /*39ed0*/  IADD3 R2, P0, PT, R19, R6, RZ ;  /* 0x0000000613027210 */ /* 0x000fc80007f1e0ff */
[----:B------:R-:W-:Y:S02]  /*39ee0*/  LEA.HI.X.SX32 R3, R5, R7, 0x1, P0 ;  /* 0x0000000705037211 */ /* 0x000fe400000f0eff */
[-C--:B------:R-:W-:Y:S01]  /*39ef0*/  IADD3 R8, P0, PT, R17, R6.reuse, RZ ;  /* 0x0000000611087210 */ /* 0x080fe20007f1e0ff */
[----:B-1----:R-:W-:Y:S02]  /*39f00*/  IMAD R17, R12, 0x1cc, RZ ;  /* 0x000001cc0c117824 */ /* 0x002fe400078e02ff */
[----:B------:R-:W1:Y:S01]  /*39f10*/  LDC R12, c[0x0][0x3e8] ;  /* 0x0000fa00ff0c7b82 */ /* 0x000e620000000800 */
[----:B----4-:R-:W-:Y:S01]  /*39f20*/  IMAD R15, R15, 0x1c8, RZ ;  /* 0x000001c80f0f7824 */ /* 0x010fe200078e02ff */
[----:B------:R3:W-:Y:S01]  /*39f30*/  STG.E.U16 desc[UR8][R10.64], R38 ;  /* 0x000000260a007986 */ /* 0x0007e2000c101508 */
[----:B------:R-:W-:Y:S02]  /*39f40*/  IMAD R9, R67, 0xe5, RZ ;  /* 0x000000e543097824 */ /* 0x000fe400078e02ff */
[----:B--2---:R-:W-:Y:S01]  /*39f50*/  IMAD R13, R13, 0x1ce, RZ ;  /* 0x000001ce0d0d7824 */ /* 0x004fe200078e02ff */
[----:B------:R-:W-:-:S02]  /*39f60*/  IADD3 R4, P1, PT, R15, R6, RZ ;  /* 0x000000060f047210 */ /* 0x000fc40007f3e0ff */
[----:B------:R-:W2:Y:S01]  /*39f70*/  LDC R15, c[0x0][0x3e8] ;  /* 0x0000fa00ff0f7b82 */ /* 0x000ea20000000800 */
[----:B0-----:R-:W-:Y:S01]  /*39f80*/  IMAD R19, R16, 0x1d0, RZ ;  /* 0x000001d010137824 */ /* 0x001fe200078e02ff */
[----:B---3--:R-:W-:Y:S02]  /*39f90*/  PRMT R11, R38, 0x7632, R11 ;  /* 0x00007632260b7816 */ /* 0x008fe4000000000b */
[----:B------:R-:W-:-:S04]  /*39fa0*/  LEA.HI.X.SX32 R5, R55, R7, 0x1, P1 ;  /* 0x0000000737057211 */ /* 0x000fc800008f0eff */
[----:B------:R-:W0:Y:S01]  /*39fb0*/  LDC R16, c[0x0][0x3e8] ;  /* 0x0000fa00ff107b82 */ /* 0x000e220000000800 */
[----:B------:R-:W-:Y:S01]  /*39fc0*/  LEA.HI.X.SX32 R9, R9, R7, 0x1, P0 ;  /* 0x0000000709097211 */ /* 0x000fe200000f0eff */
[----:B------:R3:W-:Y:S01]  /*39fd0*/  STG.E.U16 desc[UR8][R2.64], R11 ;  /* 0x0000000b02007986 */ /* 0x0007e2000c101508 */
[-C--:B------:R-:W-:Y:S01]  /*39fe0*/  IADD3 R10, P1, PT, R13, R6.reuse, RZ ;  /* 0x000000060d0a7210 */ /* 0x080fe20007f3e0ff */
[----:B------:R-:W-:Y:S02]  /*39ff0*/  IMAD R13, R14, 0x1d2, RZ ;  /* 0x000001d20e0d7824 */ /* 0x000fe400078e02ff */
[----:B------:R4:W-:Y:S02]  /*3a000*/  STG.E.U16 desc[UR8][R4.64], R40 ;  /* 0x0000002804007986 */ /* 0x0009e4000c101508 */
[----:B------:R-:W5:Y:S01]  /*3a010*/  LDC R14, c[0x0][0x3e8] ;  /* 0x0000fa00ff0e7b82 */ /* 0x000f620000000800 */
[----:B---3--:R-:W-:Y:S01]  /*3a020*/  PRMT R3, R40, 0x7632, R3 ;  /* 0x0000763228037816 */ /* 0x008fe20000000003 */
[----:B------:R-:W-:Y:S01]  /*3a030*/  IMAD R11, R67, 0xe7, RZ ;  /* 0x000000e7430b7824 */ /* 0x000fe200078e02ff */
[----:B------:R-:W-:-:S02]  /*3a040*/  IADD3 R2, P0, PT, R17, R6, RZ ;  /* 0x0000000611027210 */ /* 0x000fc40007f1e0ff */
[-C--:B----4-:R-:W-:Y:S01]  /*3a050*/  IADD3 R4, P2, PT, R19, R6.reuse, RZ ;  /* 0x0000000613047210 */ /* 0x090fe20007f5e0ff */
[----:B------:R3:W-:Y:S01]  /*3a060*/  STG.E.U16 desc[UR8][R8.64], R3 ;  /* 0x0000000308007986 */ /* 0x0007e2000c101508 */
[-C--:B------:R-:W-:Y:S01]  /*3a070*/  LEA.HI.X.SX32 R11, R11, R7.reuse, 0x1, P1 ;  /* 0x000000070b0b7211 */ /* 0x080fe200008f0eff */
[----:B------:R-:W4:Y:S01]  /*3a080*/  LDC R17, c[0x0][0x3e8] ;  /* 0x0000fa00ff117b82 */ /* 0x000f220000000800 */
[----:B------:R-:W-:Y:S02]  /*3a090*/  PRMT R19, R42, 0x7632, R19 ;  /* 0x000076322a137816 */ /* 0x000fe40000000013 */
[-C--:B------:R-:W-:Y:S02]  /*3a0a0*/  LEA.HI.X.SX32 R5, R57, R7.reuse, 0x1, P2 ;  /* 0x0000000739057211 */ /* 0x080fe400010f0eff */
[----:B---3--:R-:W-:Y:S01]  /*3a0b0*/  LEA.HI.X.SX32 R3, R197, R7, 0x1, P0 ;  /* 0x00000007c5037211 */ /* 0x008fe200000f0eff */
[----:B------:R-:W-:Y:S01]  /*3a0c0*/  IMAD R9, R67, 0xe9, RZ ;  /* 0x000000e943097824 */ /* 0x000fe200078e02ff */
[----:B------:R-:W-:-:S03]  /*3a0d0*/  IADD3 R8, P0, PT, R13, R6, RZ ;  /* 0x000000060d087210 */ /* 0x000fc60007f1e0ff */
[----:B------:R1:W-:Y:S01]  /*3a0e0*/  STG.E.U16 desc[UR8][R2.64], R42 ;  /* 0x0000002a02007986 */ /* 0x0003e2000c101508 */
[----:B------:R-:W-:-:S03]  /*3a0f0*/  LEA.HI.X.SX32 R9, R9, R7, 0x1, P0 ;  /* 0x0000000709097211 */ /* 0x000fc600000f0eff */
[----:B------:R-:W-:Y:S01]  /*3a100*/  STG.E.U16 desc[UR8][R10.64], R19 ;  /* 0x000000130a007986 */ /* 0x000fe2000c101508 */
[----:B------:R-:W-:-:S03]  /*3a110*/  IMAD R13, R67, 0xeb, RZ ;  /* 0x000000eb430d7824 */ /* 0x000fc600078e02ff */
[----:B------:R3:W-:Y:S01]  /*3a120*/  STG.E.U16 desc[UR8][R4.64], R44 ;  /* 0x0000002c04007986 */ /* 0x0007e2000c101508 */
[----:B-1----:R-:W-:Y:S02]  /*3a130*/  IMAD R3, R12, 0x1d6, RZ ;  /* 0x000001d60c037824 */ /* 0x002fe400078e02ff */
[----:B------:R-:W1:Y:S01]  /*3a140*/  LDC R12, c[0x0][0x3e8] ;  /* 0x0000fa00ff0c7b82 */ /* 0x000e620000000800 */
[----:B--2---:R-:W-:Y:S01]  /*3a150*/  IMAD R15, R15, 0x1d4, RZ ;  /* 0x000001d40f0f7824 */ /* 0x004fe200078e02ff */
[----:B---3--:R-:W-:Y:S02]  /*3a160*/  PRMT R5, R44, 0x7632, R5 ;  /* 0x000076322c057816 */ /* 0x008fe40000000005 */
[----:B------:R-:W-:-:S03]  /*3a170*/  IADD3 R4, P1, PT, R3, R6, RZ ;  /* 0x0000000603047210 */ /* 0x000fc60007f3e0ff */
[----:B------:R2:W-:Y:S01]  /*3a180*/  STG.E.U16 desc[UR8][R8.64], R5 ;  /* 0x0000000508007986 */ /* 0x0005e2000c101508 */
[----:B0-----:R-:W-:Y:S01]  /*3a190*/  IMAD R11, R16, 0x1d8, RZ ;  /* 0x000001d8100b7824 */ /* 0x001fe200078e02ff */
[-C--:B------:R-:W-:Y:S01]  /*3a1a0*/  IADD3 R2, P0, PT, R15, R6.reuse, RZ ;  /* 0x000000060f027210 */ /* 0x080fe20007f1e0ff */
[----:B-----5:R-:W-:Y:S01]  /*3a1b0*/  IMAD R15, R14, 0x1da, RZ ;  /* 0x000001da0e0f7824 */ /* 0x020fe200078e02ff */
[----:B--2---:R-:W-:Y:S01]  /*3a1c0*/  LEA.HI.X.SX32 R5, R13, R7, 0x1, P1 ;  /* 0x000000070d057211 */ /* 0x004fe200008f0eff */
[----:B------:R-:W0:Y:S01]  /*3a1d0*/  LDC R14, c[0x0][0x3e8] ;  /* 0x0000fa00ff0e7b82 */ /* 0x000e220000000800 */
[----:B------:R-:W-:-:S07]  /*3a1e0*/  IADD3 R10, P2, PT, R11, R6, RZ ;  /* 0x000000060b0a7210 */ /* 0x000fce0007f5e0ff */
[----:B------:R-:W2:Y:S01]  /*3a1f0*/  LDC R13, c[0x0][0x3e8] ;  /* 0x0000fa00ff0d7b82 */ /* 0x000ea20000000800 */
[-C--:B------:R-:W-:Y:S02]  /*3a200*/  LEA.HI.X.SX32 R3, R199, R7.reuse, 0x1, P0 ;  /* 0x00000007c7037211 */ /* 0x080fe400000f0eff */
[----:B------:R-:W-:Y:S02]  /*3a210*/  IADD3 R8, P0, PT, R15, R6, RZ ;  /* 0x000000060f087210 */ /* 0x000fe40007f1e0ff */
[----:B------:R-:W-:Y:S02]  /*3a220*/  PRMT R16, R46, 0x7632, R16 ;  /* 0x000076322e107816 */ /* 0x000fe40000000010 */
[----:B------:R-:W-:Y:S01]  /*3a230*/  LEA.HI.X.SX32 R11, R59, R7, 0x1, P2 ;  /* 0x000000073b0b7211 */ /* 0x000fe200010f0eff */
[----:B------:R-:W3:Y:S01]  /*3a240*/  LDC R15, c[0x0][0x3e8] ;  /* 0x0000fa00ff0f7b82 */ /* 0x000ee20000000800 */
[----:B------:R5:W-:Y:S01]  /*3a250*/  STG.E.U16 desc[UR8][R2.64], R46 ;  /* 0x0000002e02007986 */ /* 0x000be2000c101508 */
[----:B----4-:R-:W-:-:S03]  /*3a260*/  IMAD R17, R17, 0x1dc, RZ ;  /* 0x000001dc11117824 */ /* 0x010fc600078e02ff */
[----:B------:R4:W-:Y:S01]  /*3a270*/  STG.E.U16 desc[UR8][R4.64], R16 ;  /* 0x0000001004007986 */ /* 0x0009e2000c101508 */
[----:B------:R-:W-:-:S03]  /*3a280*/  IMAD R9, R67, 0xed, RZ ;  /* 0x000000ed43097824 */ /* 0x000fc600078e02ff */
[----:B------:R1:W-:Y:S01]  /*3a290*/  STG.E.U16 desc[UR8][R10.64], R48 ;  /* 0x000000300a007986 */ /* 0x0003e2000c101508 */
[----:B------:R-:W-:Y:S01]  /*3a2a0*/  IMAD R19, R18, 0x1de, RZ ;  /* 0x000001de12137824 */ /* 0x000fe200078e02ff */
[----:B------:R-:W-:Y:S02]  /*3a2b0*/  LEA.HI.X.SX32 R9, R9, R7, 0x1, P0 ;  /* 0x0000000709097211 */ /* 0x000fe400000f0eff */
[----:B-----5:R-:W-:Y:S02]  /*3a2c0*/  IADD3 R2, P1, PT, R17, R6, RZ ;  /* 0x0000000611027210 */ /* 0x020fe40007f3e0ff */
[----:B------:R-:W-:Y:S02]  /*3a2d0*/  PRMT R18, R48, 0x7632, R18 ;  /* 0x0000763230127816 */ /* 0x000fe40000000012 */
[----:B------:R-:W-:Y:S01]  /*3a2e0*/  PRMT R20, R50, 0x7632, R20 ;  /* 0x0000763232147816 */ /* 0x000fe20000000014 */
[----:B----4-:R-:W4:Y:S01]  /*3a2f0*/  LDC R16, c[0x0][0x3e8] ;  /* 0x0000fa00ff107b82 */ /* 0x010f220000000800 */
[----:B-1----:R-:W-:-:S07]  /*3a300*/  IMAD R11, R12, 0x1e0, RZ ;  /* 0x000001e00c0b7824 */ /* 0x002fce00078e02ff */
[----:B------:R-:W1:Y:S01]  /*3a310*/  LDC R12, c[0x0][0x3e8] ;  /* 0x0000fa00ff0c7b82 */ /* 0x000e620000000800 */
[----:B--2---:R-:W-:Y:S01]  /*3a320*/  IMAD R17, R13, 0x1e2, RZ ;  /* 0x000001e20d117824 */ /* 0x004fe200078e02ff */
[-C--:B------:R-:W-:Y:S01]  /*3a330*/  IADD3 R4, P2, PT, R19, R6.reuse, RZ ;  /* 0x0000000613047210 */ /* 0x080fe20007f5e0ff */
[----:B------:R-:W-:Y:S01]  /*3a340*/  IMAD R5, R67, 0xef, RZ ;  /* 0x000000ef43057824 */ /* 0x000fe200078e02ff */
[-C--:B------:R-:W-:Y:S01]  /*3a350*/  LEA.HI.X.SX32 R3, R203, R7.reuse, 0x1, P1 ;  /* 0x00000007cb037211 */ /* 0x080fe200008f0eff */
[----:B------:R2:W-:Y:S01]  /*3a360*/  STG.E.U16 desc[UR8][R8.64], R18 ;  /* 0x0000001208007986 */ /* 0x0005e2000c101508 */
[----:B------:R-:W-:Y:S01]  /*3a370*/  IMAD R13, R67, 0xf1, RZ ;  /* 0x000000f1430d7824 */ /* 0x000fe200078e02ff */
[-C--:B------:R-:W-:Y:S01]  /*3a380*/  IADD3 R10, P0, PT, R11, R6.reuse, RZ ;  /* 0x000000060b0a7210 */ /* 0x080fe20007f1e0ff */
[----:B0-----:R-:W-:Y:S01]  /*3a390*/  IMAD R19, R14, 0x1e4, RZ ;  /* 0x000001e40e137824 */ /* 0x001fe200078e02ff */
[----:B------:R-:W-:Y:S01]  /*3a3a0*/  LEA.HI.X.SX32 R5, R5, R7, 0x1, P2 ;  /* 0x0000000705057211 */ /* 0x000fe200010f0eff */
[----:B------:R0:W-:Y:S01]  /*3a3b0*/  STG.E.U16 desc[UR8][R2.64], R50 ;  /* 0x0000003202007986 */ /* 0x0001e2000c101508 */
[----:B--2---:R-:W-:-:S03]  /*3a3c0*/  IADD3 R8, P1, PT, R17, R6, RZ ;  /* 0x0000000611087210 */ /* 0x004fc60007f3e0ff */
[----:B------:R2:W-:Y:S01]  /*3a3d0*/  STG.E.U16 desc[UR8][R4.64], R20 ;  /* 0x0000001404007986 */ /* 0x0005e2000c101508 */
[-C--:B------:R-:W-:Y:S01]  /*3a3e0*/  LEA.HI.X.SX32 R11, R201, R7.reuse, 0x1, P0 ;  /* 0x00000007c90b7211 */ /* 0x080fe200000f0eff */
[----:B------:R-:W5:Y:S01]  /*3a3f0*/  LDC R14, c[0x0][0x3e8] ;  /* 0x0000fa00ff0e7b82 */ /* 0x000f620000000800 */
[----:B------:R-:W-:Y:S01]  /*3a400*/  LEA.HI.X.SX32 R9, R13, R7, 0x1, P1 ;  /* 0x000000070d097211 */ /* 0x000fe200008f0eff */
[----:B---3--:R-:W-:Y:S01]  /*3a410*/  IMAD R13, R15, 0x1e6, RZ ;  /* 0x000001e60f0d7824 */ /* 0x008fe200078e02ff */
[-C--:B0-----:R-:W-:Y:S01]  /*3a420*/  IADD3 R2, P2, PT, R19, R6.reuse, RZ ;  /* 0x0000000613027210 */ /* 0x081fe20007f5e0ff */
[----:B------:R1:W-:Y:S01]  /*3a430*/  STG.E.U16 desc[UR8][R10.64], R52 ;  /* 0x000000340a007986 */ /* 0x0003e2000c101508 */
[----:B------:R-:W0:Y:S03]  /*3a440*/  S2R R252, SR_CTAID.Y ;  /* 0x0000000000fc7919 */ /* 0x000e260000002600 */
[----:B------:R-:W3:Y:S01]  /*3a450*/  LDC R17, c[0x0][0x3e8] ;  /* 0x0000fa00ff117b82 */ /* 0x000ee20000000800 */
[----:B--2---:R-:W-:Y:S01]  /*3a460*/  IMAD R5, R67, 0xf3, RZ ;  /* 0x000000f343057824 */ /* 0x004fe200078e02ff */
[----:B------:R-:W-:-:S02]  /*3a470*/  IADD3 R4, P0, PT, R13, R6, RZ ;  /* 0x000000060d047210 */ /* 0x000fc40007f1e0ff */
[----:B------:R-:W-:Y:S02]  /*3a480*/  PRMT R20, R52, 0x7632, R20 ;  /* 0x0000763234147816 */ /* 0x000fe40000000014 */
[-C--:B------:R-:W-:Y:S01]  /*3a490*/  LEA.HI.X.SX32 R3, R25, R7.reuse, 0x1, P2 ;  /* 0x0000000719037211 */ /* 0x080fe200010f0eff */
[----:B-1----:R-:W-:Y:S01]  /*3a4a0*/  IMAD R11, R12, 0x1ea, RZ ;  /* 0x000001ea0c0b7824 */ /* 0x002fe200078e02ff */
[----:B------:R-:W-:Y:S01]  /*3a4b0*/  LEA.HI.X.SX32 R5, R5, R7, 0x1, P0 ;  /* 0x0000000705057211 */ /* 0x000fe200000f0eff */
[----:B------:R-:W1:Y:S01]  /*3a4c0*/  LDC R15, c[0x0][0x3e8] ;  /* 0x0000fa00ff0f7b82 */ /* 0x000e620000000800 */
[----:B------:R-:W-:Y:S01]  /*3a4d0*/  PRMT R12, R54, 0x7632, R12 ;  /* 0x00007632360c7816 */ /* 0x000fe2000000000c */
[----:B------:R-:W-:Y:S04]  /*3a4e0*/  STG.E.U16 desc[UR8][R8.64], R20 ;  /* 0x0000001408007986 */ /* 0x000fe8000c101508 */
[----:B------:R-:W-:Y:S02]  /*3a4f0*/  STG.E.U16 desc[UR8][R2.64], R54 ;  /* 0x0000003602007986 */ /* 0x000fe4000c101508 */
[----:B------:R-:W2:Y:S02]  /*3a500*/  LDC R18, c[0x0][0x3e8] ;  /* 0x0000fa00ff127b82 */ /* 0x000ea40000000800 */
[----:B------:R0:W-:Y:S01]  /*3a510*/  STG.E.U16 desc[UR8][R4.64], R12 ;  /* 0x0000000c04007986 */ /* 0x0001e2000c101508 */
[----:B----4-:R-:W-:-:S05]  /*3a520*/  IMAD R19, R16, 0x1e8, RZ ;  /* 0x000001e810137824 */ /* 0x010fca00078e02ff */
[----:B0-----:R-:W0:Y:S01]  /*3a530*/  LDC R12, c[0x0][0x3ec] ;  /* 0x0000fb00ff0c7b82 */ /* 0x001e220000000800 */
[-C--:B------:R-:W-:Y:S01]  /*3a540*/  IADD3 R8, P1, PT, R19, R6.reuse, RZ ;  /* 0x0000000613087210 */ /* 0x080fe20007f3e0ff */
[----:B-----5:R-:W-:Y:S01]  /*3a550*/  IMAD R3, R14, 0x1ec, RZ ;  /* 0x000001ec0e037824 */ /* 0x020fe200078e02ff */
[----:B------:R-:W-:Y:S01]  /*3a560*/  IADD3 R2, P0, PT, R11, R6, RZ ;  /* 0x000000060b027210 */ /* 0x000fe20007f1e0ff */
[----:B------:R-:W-:Y:S01]  /*3a570*/  IMAD R13, R67, 0xf5, RZ ;  /* 0x000000f5430d7824 */ /* 0x000fe200078e02ff */
[----:B------:R-:W-:-:S03]  /*3a580*/  LEA.HI.X.SX32 R9, R61, R7, 0x1, P1 ;  /* 0x000000073d097211 */ /* 0x000fc600008f0eff */
[----:B------:R-:W4:Y:S01]  /*3a590*/  LDC R14, c[0x0][0x3e8] ;  /* 0x0000fa00ff0e7b82 */ /* 0x000f220000000800 */
[----:B------:R-:W-:Y:S02]  /*3a5a0*/  IADD3 R10, P1, PT, R3, R6, RZ ;  /* 0x00000006030a7210 */ /* 0x000fe40007f3e0ff */
[----:B------:R-:W-:-:S05]  /*3a5b0*/  LEA.HI.X.SX32 R3, R13, R7, 0x1, P0 ;  /* 0x000000070d037211 */ /* 0x000fca00000f0eff */
[----:B------:R-:W5:Y:S01]  /*3a5c0*/  LDC R13, c[0x0][0x3e8] ;  /* 0x0000fa00ff0d7b82 */ /* 0x000f620000000800 */
[----:B------:R-:W1:Y:S01]  /*3a5d0*/  S2R R209, SR_TID.X ;  /* 0x0000000000d17919 */ /* 0x000e620000002100 */
[----:B0-----:R-:W-:-:S06]  /*3a5e0*/  IMAD R12, R252, R12, RZ ;  /* 0x0000000cfc0c7224 */ /* 0x001fcc00078e02ff */
[----:B------:R-:W0:Y:S01]  /*3a5f0*/  LDC R16, c[0x0][0x3e8] ;  /* 0x0000fa00ff107b82 */ /* 0x000e220000000800 */
[----:B------:R-:W0:Y:S01]  /*3a600*/  S2R R252, SR_CTAID.X ;  /* 0x0000000000fc7919 */ /* 0x000e220000002500 */
[----:B---3--:R-:W-:Y:S02]  /*3a610*/  IMAD R17, R17, 0x1ee, RZ ;  /* 0x000001ee11117824 */ /* 0x008fe400078e02ff */
[----:B-1----:R-:W-:Y:S01]  /*3a620*/  IMAD R15, R15, 0x1f0, RZ ;  /* 0x000001f00f0f7824 */ /* 0x002fe200078e02ff */
[----:B------:R-:W-:Y:S01]  /*3a630*/  PRMT R19, R56, 0x7632, R19 ;  /* 0x0000763238137816 */ /* 0x000fe20000000013 */
[----:B------:R-:W-:Y:S01]  /*3a640*/  IMAD R5, R67, 0xf7, RZ ;  /* 0x000000f743057824 */ /* 0x000fe200078e02ff */
[----:B------:R2:W-:Y:S01]  /*3a650*/  STG.E.U16 desc[UR8][R8.64], R56 ;  /* 0x0000003808007986 */ /* 0x0005e2000c101508 */
[-C--:B------:R-:W-:Y:S02]  /*3a660*/  IADD3 R4, P0, PT, R17, R6.reuse, RZ ;  /* 0x0000000611047210 */ /* 0x080fe40007f1e0ff */
[-C--:B------:R-:W-:Y:S01]  /*3a670*/  LEA.HI.X.SX32 R11, R63, R7.reuse, 0x1, P1 ;  /* 0x000000073f0b7211 */ /* 0x080fe200008f0eff */
[----:B------:R-:W1:Y:S01]  /*3a680*/  LDC R17, c[0x0][0x3e8] ;  /* 0x0000fa00ff117b82 */ /* 0x000e620000000800 */
[----:B------:R-:W-:Y:S01]  /*3a690*/  LEA.HI.X.SX32 R5, R5, R7, 0x1, P0 ;  /* 0x0000000705057211 */ /* 0x000fe200000f0eff */
[----:B------:R3:W-:Y:S01]  /*3a6a0*/  STG.E.U16 desc[UR8][R2.64], R19 ;  /* 0x0000001302007986 */ /* 0x0007e2000c101508 */
[----:B--2---:R-:W-:Y:S01]  /*3a6b0*/  IMAD R9, R18, 0x1f2, RZ ;  /* 0x000001f212097824 */ /* 0x004fe200078e02ff */
[-C--:B------:R-:W-:Y:S01]  /*3a6c0*/  IADD3 R8, P1, PT, R15, R6.reuse, RZ ;  /* 0x000000060f087210 */ /* 0x080fe20007f3e0ff */
[----:B----4-:R-:W-:Y:S01]  /*3a6d0*/  IMAD R15, R14, 0x1f6, RZ ;  /* 0x000001f60e0f7824 */ /* 0x010fe200078e02ff */
[----:B------:R-:W-:Y:S01]  /*3a6e0*/  PRMT R18, R58, 0x7632, R18 ;  /* 0x000076323a127816 */ /* 0x000fe20000000012 */
[----:B------:R5:W-:Y:S01]  /*3a6f0*/  STG.E.U16 desc[UR8][R10.64], R58 ;  /* 0x0000003a0a007986 */ /* 0x000be2000c101508 */
[----:B---3--:R-:W-:-:S02]  /*3a700*/  IADD3 R2, P0, PT, R9, R6, RZ ;  /* 0x0000000609027210 */ /* 0x008fc40007f1e0ff */
[-C--:B------:R-:W-:Y:S01]  /*3a710*/  LEA.HI.X.SX32 R9, R205, R7.reuse, 0x1, P1 ;  /* 0x00000007cd097211 */ /* 0x080fe200008f0eff */
[----:B------:R2:W-:Y:S01]  /*3a720*/  STG.E.U16 desc[UR8][R4.64], R18 ;  /* 0x0000001204007986 */ /* 0x0005e2000c101508 */
[----:B------:R-:W-:Y:S02]  /*3a730*/  IMAD R3, R67, 0xf9, RZ ;  /* 0x000000f943037824 */ /* 0x000fe400078e02ff */
[----:B-----5:R-:W-:Y:S01]  /*3a740*/  IMAD R11, R13, 0x1f4, RZ ;  /* 0x000001f40d0b7824 */ /* 0x020fe200078e02ff */
[----:B------:R-:W-:Y:S01]  /*3a750*/  IADD3 R10, P1, PT, R15, R6, RZ ;  /* 0x000000060f0a7210 */ /* 0x000fe20007f3e0ff */
[----:B------:R-:W3:Y:S08]  /*3a760*/  LDC R13, c[0x0][0x3e8] ;  /* 0x0000fa00ff0d7b82 */ /* 0x000ef00000000800 */
[----:B------:R-:W4:Y:S01]  /*3a770*/  LDC.64 R14, c[0x0][0x3a0] ;  /* 0x0000e800ff0e7b82 */ /* 0x000f220000000a00 */
[----:B------:R-:W-:-:S07]  /*3a780*/  LEA.HI.X.SX32 R3, R3, R7, 0x1, P0 ;  /* 0x0000000703037211 */ /* 0x000fce00000f0eff */
[----:B--2---:R-:W2:Y:S01]  /*3a790*/  LDC R18, c[0x0][0x3e8] ;  /* 0x0000fa00ff127b82 */ /* 0x004ea20000000800 */
[----:B------:R-:W-:Y:S02]  /*3a7a0*/  PRMT R5, R60, 0x7632, R5 ;  /* 0x000076323c057816 */ /* 0x000fe40000000005 */
[----:B------:R-:W-:Y:S01]  /*3a7b0*/  IADD3 R4, P0, PT, R11, R6, RZ ;  /* 0x000000060b047210 */ /* 0x000fe20007f1e0ff */
[----:B------:R5:W-:Y:S01]  /*3a7c0*/  STG.E.U16 desc[UR8][R8.64], R60 ;  /* 0x0000003c08007986 */ /* 0x000be2000c101508 */
[----:B------:R-:W-:Y:S01]  /*3a7d0*/  IMAD R11, R67, 0xfb, RZ ;  /* 0x000000fb430b7824 */ /* 0x000fe200078e02ff */
[----:B0-----:R-:W-:Y:S02]  /*3a7e0*/  SHF.L.U32 R252, R252, 0x7, RZ ;  /* 0x00000007fcfc7819 */ /* 0x001fe400000006ff */
[----:B------:R0:W-:Y:S02]  /*3a7f0*/  STG.E.U16 desc[UR8][R2.64], R5 ;  /* 0x0000000502007986 */ /* 0x0001e4000c101508 */
[----:B------:R-:W-:-:S02]  /*3a800*/  LOP3.LUT R252, R252, 0x7f, R209, 0xf8, !PT ;  /* 0x0000007ffcfc7812 */ /* 0x000fc400078ef8d1 */
[-C--:B------:R-:W-:Y:S01]  /*3a810*/  LEA.HI.X.SX32 R11, R11, R7.reuse, 0x1, P1 ;  /* 0x000000070b0b7211 */ /* 0x080fe200008f0eff */
[----:B-----5:R-:W-:Y:S01]  /*3a820*/  IMAD R9, R16, 0x1f8, RZ ;  /* 0x000001f810097824 */ /* 0x020fe200078e02ff */
[----:B0-----:R-:W-:Y:S02]  /*3a830*/  LEA.HI.X.SX32 R5, R89, R7, 0x1, P0 ;  /* 0x0000000759057211 */ /* 0x001fe400000f0eff */
[----:B------:R-:W-:Y:S01]  /*3a840*/  PRMT R3, R62, 0x7632, R3 ;  /* 0x000076323e037816 */ /* 0x000fe20000000003 */
[----:B-1----:R-:W-:Y:S01]  /*3a850*/  IMAD R17, R17, 0x1fa, RZ ;  /* 0x000001fa11117824 */ /* 0x002fe200078e02ff */
[----:B------:R-:W-:Y:S01]  /*3a860*/  IADD3 R2, P0, PT, R9, R6, RZ ;  /* 0x0000000609027210 */ /* 0x000fe20007f1e0ff */
[----:B------:R0:W-:Y:S01]  /*3a870*/  STG.E.U16 desc[UR8][R4.64], R62 ;  /* 0x0000003e04007986 */ /* 0x0001e2000c101508 */
[----:B------:R-:W-:-:S03]  /*3a880*/  IMAD R9, R67, 0xfd, RZ ;  /* 0x000000fd43097824 */ /* 0x000fc600078e02ff */
[----:B------:R1:W-:Y:S01]  /*3a890*/  STG.E.U16 desc[UR8][R10.64], R3 ;  /* 0x000000030a007986 */ /* 0x0003e2000c101508 */
[----:B---3--:R-:W-:Y:S01]  /*3a8a0*/  IMAD R13, R13, 0x1fc, RZ ;  /* 0x000001fc0d0d7824 */ /* 0x008fe200078e02ff */
[----:B0-----:R-:W-:Y:S02]  /*3a8b0*/  SHF.L.U32 R4, R252, 0x2, RZ ;  /* 0x00000002fc047819 */ /* 0x001fe400000006ff */
[----:B------:R-:W-:Y:S02]  /*3a8c0*/  SHF.L.U32 R5, R12, 0x2, RZ ;  /* 0x000000020c057819 */ /* 0x000fe400000006ff */
[-C--:B-1----:R-:W-:Y:S02]  /*3a8d0*/  LEA.HI.X.SX32 R3, R207, R7.reuse, 0x1, P0 ;  /* 0x00000007cf037211 */ /* 0x082fe400000f0eff */
[----:B------:R-:W-:Y:S02]  /*3a8e0*/  IADD3 R8, P0, PT, R17, R6, RZ ;  /* 0x0000000611087210 */ /* 0x000fe40007f1e0ff */
[----:B----4-:R-:W-:Y:S01]  /*3a8f0*/  IADD3 R10, P2, P3, R4, R14, R5 ;  /* 0x0000000e040a7210 */ /* 0x010fe20007b5e005 */
[----:B--2---:R-:W-:Y:S01]  /*3a900*/  IMAD R5, R18, 0x1fe, RZ ;  /* 0x000001fe12057824 */ /* 0x004fe200078e02ff */
[----:B------:R-:W-:Y:S01]  /*3a910*/  LEA.HI.X.SX32 R9, R9, R7, 0x1, P0 ;  /* 0x0000000709097211 */ /* 0x000fe200000f0eff */
[----:B------:R0:W-:Y:S01]  /*3a920*/  STG.E.U16 desc[UR8][R2.64], R64 ;  /* 0x0000004002007986 */ /* 0x0001e2000c101508 */
[----:B------:R-:W-:Y:S01]  /*3a930*/  IADD3 R4, P0, PT, R13, R6, RZ ;  /* 0x000000060d047210 */ /* 0x000fe20007f1e0ff */
[----:B------:R-:W-:Y:S01]  /*3a940*/  IMAD.HI R11, R252, 0x4, RZ ;  /* 0x00000004fc0b7827 */ /* 0x000fe200078e02ff */
[----:B------:R-:W-:-:S02]  /*3a950*/  ISETP.GE.U32.AND P4, PT, R209, 0x20, PT ;  /* 0x00000020d100780c */ /* 0x000fc40003f86070 */
[----:B------:R-:W-:Y:S01]  /*3a960*/  LEA R67, R67, -R67, 0x8 ;  /* 0x8000004343437211 */ /* 0x000fe200078e40ff */
[----:B------:R-:W-:Y:S01]  /*3a970*/  IMAD.HI R12, R12, 0x4, RZ ;  /* 0x000000040c0c7827 */ /* 0x000fe200078e02ff */
[----:B------:R-:W-:Y:S02]  /*3a980*/  PRMT R16, R64, 0x7632, R16 ;  /* 0x0000763240107816 */ /* 0x000fe40000000010 */
[----:B0-----:R-:W-:Y:S02]  /*3a990*/  IADD3 R2, P1, PT, R5, R6, RZ ;  /* 0x0000000605027210 */ /* 0x001fe40007f3e0ff */
[-C--:B------:R-:W-:Y:S02]  /*3a9a0*/  LEA.HI.X.SX32 R5, R65, R7.reuse, 0x1, P0 ;  /* 0x0000000741057211 */ /* 0x080fe400000f0eff */
[----:B------:R-:W-:Y:S02]  /*3a9b0*/  LEA.HI.X.SX32 R3, R67, R7, 0x1, P1 ;  /* 0x0000000743037211 */ /* 0x000fe400008f0eff */
[----:B------:R-:W-:-:S02]  /*3a9c0*/  PRMT R6, R0, 0x7632, R6 ;  /* 0x0000763200067816 */ /* 0x000fc40000000006 */
[----:B------:R-:W-:Y:S01]  /*3a9d0*/  IADD3.X R11, PT, PT, R11, R15, R12, P2, P3 ;  /* 0x0000000f0b0b7210 */ /* 0x000fe200017e640c */
[----:B------:R0:W-:Y:S04]  /*3a9e0*/  STG.E.U16 desc[UR8][R8.64], R16 ;  /* 0x0000001008007986 */ /* 0x0001e8000c101508 */
[----:B------:R0:W-:Y:S04]  /*3a9f0*/  STG.E.U16 desc[UR8][R4.64], R0 ;  /* 0x0000000004007986 */ /* 0x0001e8000c101508 */
[----:B------:R0:W-:Y:S04]  /*3aa00*/  STG.E.U16 desc[UR8][R2.64], R6 ;  /* 0x0000000602007986 */ /* 0x0001e8000c101508 */
[----:B------:R0:W-:Y:S01]  /*3aa10*/  STG.E desc[UR8][R10.64], R198 ;  /* 0x000000c60a007986 */ /* 0x0001e2000c101908 */
[----:B------:R-:W-:Y:S06]  /*3aa20*/  BAR.SYNC.DEFER_BLOCKING 0x0 ;  /* 0x0000000000007b1d */ /* 0x000fec0000010000 */
[----:B------:R-:W-:Y:S05]  /*3aa30*/  @P4 BRA `(.L_x_21) ;  /* 0x0000000000a04947 */ /* 0x000fea0003800000 */
[----:B0-----:R-:W0:Y:S01]  /*3aa40*/  S2R R3, SR_CgaCtaId ;  /* 0x0000000000037919 */ /* 0x001e220000008800 */
[----:B------:R-:W-:Y:S01]  /*3aa50*/  NOP ;  /* 0x0000000000007918 */ /* 0x000fe20000000000 */
[----:B------:R-:W-:Y:S01]  /*3aa60*/  MOV R0, 0x50 ;  /* 0x0000005000007802 */ /* 0x000fe20000000f00 */
[----:B------:R-:W-:-:S03]  /*3aa70*/  HFMA2 R7, -RZ, RZ, 0, 5.9604644775390625e-08 ;  /* 0x00000001ff077431 */ /* 0x000fc600000001ff */
[----:B0-----:R-:W-:Y:S02]  /*3aa80*/  LEA R9, R3, R0, 0x18 ;  /* 0x0000000003097211 */ /* 0x001fe400078ec0ff */
[----:B------:R-:W-:Y:S02]  /*3aa90*/  MOV R0, UR5 ;  /* 0x0000000500007c02 */ /* 0x000fe40008000f00 */
[----:B------:R-:W-:Y:S01]  /*3aaa0*/  MOV R3, 0xffff ;  /* 0x0000ffff00037802 */ /* 0x000fe20000000f00 */
[----:B------:R-:W0:Y:S01]  /*3aab0*/  LDS R5, [R9] ;  /* 0x0000000009057984 */ /* 0x000e220000000800 */
[----:B------:R-:W-:-:S04]  /*3aac0*/  LOP3.LUT R0, R0, 0xffff, RZ, 0xc0, !PT ;  /* 0x0000ffff00007812 */ /* 0x000fc800078ec0ff */
[----:B------:R-:W-:-:S04]  /*3aad0*/  SHF.R.U32.HI R0, RZ, 0x5, R0 ;  /* 0x00000005ff007819 */ /* 0x000fc80000011600 */
[----:B------:R-:W-:Y:S02]  /*3aae0*/  IADD3 R2, PT, PT, R0, 0x10, RZ ;  /* 0x0000001000027810 */ /* 0x000fe40007ffe0ff */
[----:B------:R-:W-:Y:S02]  /*3aaf0*/  SHF.L.U32 R0, R3, R0, RZ ;  /* 0x0000000003007219 */ /* 0x000fe400000006ff */
[----:B------:R-:W-:-:S04]  /*3ab00*/  SHF.L.U32 R3, R7, R2, RZ ;  /* 0x0000000207037219 */ /* 0x000fc800000006ff */
[----:B------:R-:W-:-:S04]  /*3ab10*/  LOP3.LUT R0, R3, R0, RZ, 0xfc, !PT ;  /* 0x0000000003007212 */ /* 0x000fc800078efcff */
[C---:B------:R-:W-:Y:S02]  /*3ab20*/  LOP3.LUT R2, R0.reuse, 0xffff, RZ, 0xc0, !PT ;  /* 0x0000ffff00027812 */ /* 0x040fe400078ec0ff */
[----:B0-----:R-:W-:-:S04]  /*3ab30*/  LOP3.LUT R3, R0, 0xffff, R5, 0x80, !PT ;  /* 0x0000ffff00037812 */ /* 0x001fc800078e8005 */
[----:B------:R-:W-:-:S13]  /*3ab40*/  ISETP.NE.AND P0, PT, R3, R2, PT ;  /* 0x000000020300720c */ /* 0x000fda0003f05270 */
[----:B------:R-:W-:Y:S05]  /*3ab50*/  @P0 BRA `(.L_x_22) ;  /* 0x0000000000500947 */ /* 0x000fea0003800000 */
[----:B------:R-:W-:Y:S02]  /*3ab60*/  SHF.R.U32.HI R5, RZ, 0x10, R5 ;  /* 0x00000010ff057819 */ /* 0x000fe40000011605 */
[----:B------:R-:W-:-:S04]  /*3ab70*/  SHF.R.U32.HI R2, RZ, 0x10, R0 ;  /* 0x00000010ff027819 */ /* 0x000fc80000011600 */
[----:B------:R-:W-:-:S04]  /*3ab80*/  LOP3.LUT R5, R5, R2, RZ, 0xc0, !PT ;  /* 0x0000000205057212 */ /* 0x000fc800078ec0ff */
[----:B------:R-:W-:-:S13]  /*3ab90*/  ISETP.NE.AND P0, PT, R5, R2, PT ;  /* 0x000000020500720c */ /* 0x000fda0003f05270 */
[----:B------:R-:W-:Y:S05]  /*3aba0*/  @P0 BRA `(.L_x_23) ;  /* 0x0000000000300947 */ /* 0x000fea0003800000 */
[----:B------:R-:W-:Y:S01]  /*3abb0*/  R2UR UR4, R0 ;  /* 0x00000000000472ca */ /* 0x000fe200000e0000 */
[----:B------:R-:W0:Y:S01]  /*3abc0*/  S2R R3, SR_LANEID ;  /* 0x0000000000037919 */ /* 0x000e220000000000 */
[----:B------:R-:W-:-:S06]  /*3abd0*/  VOTE.ANY R2, PT, PT ;  /* 0x0000000000027806 */ /* 0x000fcc00038e0100 */
[----:B------:R-:W0:Y:S05]  /*3abe0*/  FLO.U32 R2, R2 ;  /* 0x0000000200027300 */ /* 0x000e2a00000e0000 */
[----:B------:R-:W-:-:S06]  /*3abf0*/  ULOP3.LUT UR4, URZ, UR4, URZ, 0x33, !UPT ;  /* 0x00000004ff047292 */ /* 0x000fcc000f8e33ff */
[----:B------:R-:W-:-:S04]  /*3ac00*/  MOV R4, UR4 ;  /* 0x0000000400047c02 */ /* 0x000fc80008000f00 */
[----:B------:R-:W1:Y:S02]  /*3ac10*/  REDUX UR5, R4 ;  /* 0x00000000040573c4 */ /* 0x000e640000000000 */
[----:B------:R2:W-:Y:S01]  /*3ac20*/  UTCATOMSWS.AND URZ, UR4 ;  /* 0x0000000400ff79e3 */ /* 0x0005e20008000000 */
[----:B0-----:R-:W-:Y:S02]  /*3ac30*/  ISETP.EQ.U32.AND P0, PT, R2, R3, PT ;  /* 0x000000030200720c */ /* 0x001fe40003f02070 */
[----:B-1----:R-:W-:-:S11]  /*3ac40*/  MOV R0, UR5 ;  /* 0x0000000500007c02 */ /* 0x002fd60008000f00 */
[----:B------:R2:W-:Y:S01]  /*3ac50*/  @P0 ATOMS.AND RZ, [R9], R0 ;  /* 0x0000000009ff038c */ /* 0x0005e20002800000 */
[----:B------:R-:W-:Y:S05]  /*3ac60*/  BRA `(.L_x_21) ;  /* 0x0000000000147947 */ /* 0x000fea0003800000 */
.L_x_23:
[----:B------:R-:W-:-:S07]  /*3ac70*/  MOV R2, 0x3ac90 ;  /* 0x0003ac9000027802 */ /* 0x000fce0000000f00 */
[----:B------:R-:W-:Y:S05]  /*3ac80*/  CALL.REL.NOINC `($__internal_0_$__cuda_sm10x_tcgen05_guardrail_trap_col_being_dealloced_not_returned_by_alloc) ;  /* 0x0000000000447944 */ /* 0x000fea0003c00000 */
[----:B------:R-:W-:Y:S05]  /*3ac90*/  BRA `(.L_x_21) ;  /* 0x0000000000087947 */ /* 0x000fea0003800000 */
.L_x_22:
[----:B------:R-:W-:-:S07]  /*3aca0*/  MOV R2, 0x3acc0 ;  /* 0x0003acc000027802 */ /* 0x000fce0000000f00 */
[----:B------:R-:W-:Y:S05]  /*3acb0*/  CALL.REL.NOINC `($__internal_2_$__cuda_sm10x_tcgen05_guardrail_trap_unallocated_columns_being_dealloced) ;  /* 0x0000000000507944 */ /* 0x000fea0003c00000 */
.L_x_21:
[----:B------:R-:W-:Y:S01]  /*3acc0*/  NOP ;  /* 0x0000000000007918 */ /* 0x000fe20000000000 */
[----:B--2---:R-:W-:Y:S05]  /*3acd0*/  EXIT ;  /* 0x000000000000794d */ /* 0x004fea0003800000 */
.L_x_8:
[----:B------:R-:W1:Y:S02]  /*3ace0*/  SYNCS.PHASECHK.TRANS64.TRYWAIT P2, [UR4+0x20000], RZ ;  /* 0x020000ffff0075a7 */ /* 0x000e640008041104 */
[----:B-1----:R-:W-:Y:S05]  /*3acf0*/  @!P2 BRA `(.L_x_8) ;  /* 0xfffffffc00f8a947 */ /* 0x002fea000383ffff */
[----:B------:R-:W-:Y:S05]  /*3ad00*/  BRA `(.L_x_7) ;  /* 0xfffffd3000547947 */ /* 0x000fea000383ffff */
.L_x_15:
[----:B------:R-:W1:Y:S02]  /*3ad10*/  SYNCS.PHASECHK.TRANS64.TRYWAIT P0, [UR4+0x40010], RZ ;  /* 0x040010ffff0075a7 */ /* 0x000e640008001104 */
[----:B-1----:R-:W-:Y:S05]  /*3ad20*/  @!P0 BRA `(.L_x_15) ;  /* 0xfffffffc00f88947 */ /* 0x002fea000383ffff */
[----:B------:R-:W-:Y:S05]  /*3ad30*/  BRA `(.L_x_24) ;  /* 0xfffffeac006c7947 */ /* 0x000fea000383ffff */
.L_x_16:
[----:B------:R-:W1:Y:S02]  /*3ad40*/  SYNCS.PHASECHK.TRANS64.TRYWAIT P4, [UR7], R61 ;  /* 0x0000003dff0075a7 */ /* 0x000e640008081107 */
[----:B-1----:R-:W-:Y:S05]  /*3ad50*/  @!P4 BRA `(.L_x_16) ;  /* 0xfffffffc00f8c947 */ /* 0x002fea000383ffff */
[----:B------:R-:W-:Y:S05]  /*3ad60*/  BRA `(.L_x_25) ;  /* 0xfffffec400b47947 */ /* 0x000fea000383ffff */
.L_x_20:
[----:B------:R-:W0:Y:S02]  /*3ad70*/  SYNCS.PHASECHK.TRANS64.TRYWAIT P2, [UR7], R6 ;  /* 0x00000006ff0075a7 */ /* 0x000e240008041107 */
[----:B0-----:R-:W-:Y:S05]  /*3ad80*/  @!P2 BRA `(.L_x_20) ;  /* 0xfffffffc00f8a947 */ /* 0x001fea000383ffff */
[----:B------:R-:W-:Y:S05]  /*3ad90*/  BRA `(.L_x_19) ;  /* 0xffffff6400d07947 */ /* 0x000fea000383ffff */
        .weak           $__internal_0_$__cuda_sm10x_tcgen05_guardrail_trap_col_being_dealloced_not_returned_by_alloc
        .type           $__internal_0_$__cuda_sm10x_tcgen05_guardrail_trap_col_being_dealloced_not_returned_by_alloc,@function
        .size           $__internal_0_$__cuda_sm10x_tcgen05_guardrail_trap_col_being_dealloced_not_returned_by_alloc,($__internal_1_$__cuda_sm10x_tcgen05_guardrail_trap_phase_invalid_during_alloc - $__internal_0_$__cuda_sm10x_tcgen05_guardrail_trap_col_being_dealloced_not_returned_by_alloc)
$__internal_0_$__cuda_sm10x_tcgen05_guardrail_trap_col_being_dealloced_not_returned_by_alloc:
[----:B------:R-:W-:Y:S05]  /*3ada0*/  BPT.TRAP 0x1 ;  /* 0x000000040000795c */ /* 0x000fea0000300000 */
[----:B------:R-:W-:-:S04]  /*3adb0*/  MOV R3, 0x0 ;  /* 0x0000000000037802 */ /* 0x000fc80000000f00 */
[----:B------:R-:W-:Y:S05]  /*3adc0*/  RET.REL.NODEC R2 `(attn_fwd) ;  /* 0xfffffc50028c7950 */ /* 0x000fea0003c3ffff */
        .weak           $__internal_1_$__cuda_sm10x_tcgen05_guardrail_trap_phase_invalid_during_alloc
        .type           $__internal_1_$__cuda_sm10x_tcgen05_guardrail_trap_phase_invalid_during_alloc,@function
        .size           $__internal_1_$__cuda_sm10x_tcgen05_guardrail_trap_phase_invalid_during_alloc,($__internal_2_$__cuda_sm10x_tcgen05_guardrail_trap_unallocated_columns_being_dealloced - $__internal_1_$__cuda_sm10x_tcgen05_guardrail_trap_phase_invalid_during_alloc)
$__internal_1_$__cuda_sm10x_tcgen05_guardrail_trap_phase_invalid_during_alloc:
[----:B------:R-:W-:Y:S05]  /*3add0*/  BPT.TRAP 0x1 ;  /* 0x000000040000795c */ /* 0x000fea0000300000 */
[----:B------:R-:W-:-:S04]  /*3ade0*/  HFMA2 R3, -RZ, RZ, 0, 0 ;  /* 0x00000000ff037431 */ /* 0x000fc800000001ff */
[----:B------:R-:W-:Y:S05]  /*3adf0*/  RET.REL.NODEC R2 `(attn_fwd) ;  /* 0xfffffc5002807950 */ /* 0x000fea0003c3ffff */
        .weak           $__internal_2_$__cuda_sm10x_tcgen05_guardrail_trap_unallocated_columns_being_dealloced
        .type           $__internal_2_$__cuda_sm10x_tcgen05_guardrail_trap_unallocated_columns_being_dealloced,@function
        .size           $__internal_2_$__cuda_sm10x_tcgen05_guardrail_trap_unallocated_columns_being_dealloced,(.L_x_29 - $__internal_2_$__cuda_sm10x_tcgen05_guardrail_trap_unallocated_columns_being_dealloced)
$__internal_2_$__cuda_sm10x_tcgen05_guardrail_trap_unallocated_columns_being_dealloced:
[----:B------:R-:W-:Y:S05]  /*3ae00*/  BPT.TRAP 0x1 ;  /* 0x000000040000795c */ /* 0x000fea0000300000 */
[----:B------:R-:W-:-:S04]  /*3ae10*/  MOV R3, 0x0 ;  /* 0x0000000000037802 */ /* 0x000fc80000000f00 */
[----:B------:R-:W-:Y:S05]  /*3ae20*/  RET.REL.NODEC R2 `(attn_fwd) ;  /* 0xfffffc5002747950 */ /* 0x000fea0003c3ffff */
.L_x_26:
[----:B------:R-:W-:-:S00]  /*3ae30*/  BRA `(.L_x_26) ;  /* 0xfffffffc00fc7947 */ /* 0x000fc0000383ffff */
[----:B------:R-:W-:-:S00]  /*3ae40*/  NOP ;  /* 0x0000000000007918 */ /* 0x000fc00000000000 */
        /* <DEDUP_REMOVED lines=11> */
.L_x_29:


//--------------------- .nv.global.init           --------------------------
	.section	.nv.global.init,"aw",@progbits
.nv.global.init:
	.type		_$_str,@object
	.size		_$_str,(.L_3 - _$_str)
_$_str:
        /*0000*/ 	.byte	0x5f, 0x5f, 0x43, 0x55, 0x44, 0x41, 0x5f, 0x46, 0x54, 0x5a, 0x00
.L_3:


//--------------------- .nv.shared.attn_fwd       --------------------------
	.section	.nv.shared.attn_fwd,"aw",@nobits
	.sectionflags	@""
	.align	16
	.zero		1024


//--------------------- .nv.shared.reserved.0     --------------------------
	.section	.nv.shared.reserved.0,"aw",@nobits
	.align	8
	.weak		__nv_reservedSMEM_offset_0_alias
	.size		__nv_reservedSMEM_offset_0_alias, 0, 64
	.other		__nv_reservedSMEM_offset_0_alias,@"STO_CUDA_RESERVED_SHARED STV_DEFAULT"
__nv_reservedSMEM_offset_0_alias:
	.zero		0
.nv.shared.reserved.0:
	.zero		64
	.weak		__nv_reservedSMEM_allocation_phase
	.type		__nv_reservedSMEM_allocation_phase,@object
	.size		__nv_reservedSMEM_allocation_phase,(.L_0 - __nv_reservedSMEM_allocation_phase)
__nv_reservedSMEM_allocation_phase:
	.zero		1
.L_0:
	.zero		7
	.weak		__nv_reservedSMEM_devtool_atexit_pc
	.type		__nv_reservedSMEM_devtool_atexit_pc,@object
	.size		__nv_reservedSMEM_devtool_atexit_pc,(__nv_reservedSMEM_allocation_mask - __nv_reservedSMEM_devtool_atexit_pc)
__nv_reservedSMEM_devtool_atexit_pc:
	.zero		8
	.weak		__nv_reservedSMEM_allocation_mask
	.type		__nv_reservedSMEM_allocation_mask,@object
	.size		__nv_reservedSMEM_allocation_mask,(.L_2 - __nv_reservedSMEM_allocation_mask)
__nv_reservedSMEM_allocation_mask:
	.zero		4
.L_2:


//--------------------- .nv.constant0.attn_fwd    --------------------------
	.section	.nv.constant0.attn_fwd,"a",@progbits
	.sectionflags	@""
	.align	4
.nv.constant0.attn_fwd:
	.zero		1032


//--------------------- SYMBOLS --------------------------

	.type		.nv.reservedSmem.offset0,@object
	.size		.nv.reservedSmem.offset0,0x4
	.type		.nv.reservedSmem.cap,@object
	.size		.nv.reservedSmem.cap,0x4
